//
// Generated by NVIDIA NVVM Compiler
//
// Compiler Build ID: CL-36424714
// Cuda compilation tools, release 13.0, V13.0.88
// Based on NVVM 20.0.0
//

.version 9.0
.target sm_100
.address_size 64

	// .globl	_Z18computeDeltaKernelPKfS0_S0_S0_S0_iiiPf
// _ZZ19fusedGoodnessKernelPKfS0_S0_PfS1_iiE5s_pos has been demoted
// _ZZ19fusedGoodnessKernelPKfS0_S0_PfS1_iiE5s_neg has been demoted
// _ZZN3cub18CUB_300001_SM_10006detail10merge_sort30DeviceMergeSortBlockSortKernelINS2_10policy_hubIN6thrust24THRUST_300001_SM_1000_NS6detail15normal_iteratorINS6_10device_ptrIfEEEEE9Policy600ESB_NS8_INS9_IiEEEESB_SF_j10CompareAbsfiEEvbT0_T1_T2_T3_T4_PT6_PT7_T5_NS1_7vsmem_tEE19static_temp_storage has been demoted
// _ZZN3cub18CUB_300001_SM_10006detail10merge_sort26DeviceMergeSortMergeKernelINS2_10policy_hubIN6thrust24THRUST_300001_SM_1000_NS6detail15normal_iteratorINS6_10device_ptrIfEEEEE9Policy600ESB_NS8_INS9_IiEEEESB_SF_j10CompareAbsfiEEvbT2_T3_T4_PT6_PT7_T5_PSJ_SJ_NS1_7vsmem_tEE19static_temp_storage has been demoted
// _ZZN3cub18CUB_300001_SM_10006detail10merge_sort30DeviceMergeSortBlockSortKernelINS2_10policy_hubIN6thrust24THRUST_300001_SM_1000_NS6detail15normal_iteratorINS6_10device_ptrIfEEEEE9Policy600ESB_NS8_INS9_IiEEEESB_SF_m10CompareAbsfiEEvbT0_T1_T2_T3_T4_PT6_PT7_T5_NS1_7vsmem_tEE19static_temp_storage has been demoted
// _ZZN3cub18CUB_300001_SM_10006detail10merge_sort26DeviceMergeSortMergeKernelINS2_10policy_hubIN6thrust24THRUST_300001_SM_1000_NS6detail15normal_iteratorINS6_10device_ptrIfEEEEE9Policy600ESB_NS8_INS9_IiEEEESB_SF_m10CompareAbsfiEEvbT2_T3_T4_PT6_PT7_T5_PSJ_SJ_NS1_7vsmem_tEE19static_temp_storage has been demoted
.global .align 1 .b8 _ZN34_INTERNAL_01e022e8_4_k_cu__Z4reluf4cuda3std3__45__cpo5beginE[1];
.global .align 1 .b8 _ZN34_INTERNAL_01e022e8_4_k_cu__Z4reluf4cuda3std3__45__cpo3endE[1];
.global .align 1 .b8 _ZN34_INTERNAL_01e022e8_4_k_cu__Z4reluf4cuda3std3__45__cpo6cbeginE[1];
.global .align 1 .b8 _ZN34_INTERNAL_01e022e8_4_k_cu__Z4reluf4cuda3std3__45__cpo4cendE[1];
.global .align 1 .b8 _ZN34_INTERNAL_01e022e8_4_k_cu__Z4reluf4cuda3std3__45__cpo6rbeginE[1];
.global .align 1 .b8 _ZN34_INTERNAL_01e022e8_4_k_cu__Z4reluf4cuda3std3__45__cpo4rendE[1];
.global .align 1 .b8 _ZN34_INTERNAL_01e022e8_4_k_cu__Z4reluf4cuda3std3__45__cpo7crbeginE[1];
.global .align 1 .b8 _ZN34_INTERNAL_01e022e8_4_k_cu__Z4reluf4cuda3std3__45__cpo5crendE[1];
.global .align 1 .b8 _ZN34_INTERNAL_01e022e8_4_k_cu__Z4reluf4cuda3std3__436_GLOBAL__N__01e022e8_4_k_cu__Z4reluf6ignoreE[1];
.global .align 1 .b8 _ZN34_INTERNAL_01e022e8_4_k_cu__Z4reluf4cuda3std3__419piecewise_constructE[1];
.global .align 1 .b8 _ZN34_INTERNAL_01e022e8_4_k_cu__Z4reluf4cuda3std3__48in_placeE[1];
.global .align 1 .b8 _ZN34_INTERNAL_01e022e8_4_k_cu__Z4reluf4cuda3std3__420unreachable_sentinelE[1];
.global .align 1 .b8 _ZN34_INTERNAL_01e022e8_4_k_cu__Z4reluf4cuda3std3__47nulloptE[1];
.global .align 1 .b8 _ZN34_INTERNAL_01e022e8_4_k_cu__Z4reluf4cuda3std3__48unexpectE[1];
.global .align 1 .b8 _ZN34_INTERNAL_01e022e8_4_k_cu__Z4reluf4cuda3std6ranges3__45__cpo4swapE[1];
.global .align 1 .b8 _ZN34_INTERNAL_01e022e8_4_k_cu__Z4reluf4cuda3std6ranges3__45__cpo9iter_moveE[1];
.global .align 1 .b8 _ZN34_INTERNAL_01e022e8_4_k_cu__Z4reluf4cuda3std6ranges3__45__cpo5beginE[1];
.global .align 1 .b8 _ZN34_INTERNAL_01e022e8_4_k_cu__Z4reluf4cuda3std6ranges3__45__cpo3endE[1];
.global .align 1 .b8 _ZN34_INTERNAL_01e022e8_4_k_cu__Z4reluf4cuda3std6ranges3__45__cpo6cbeginE[1];
.global .align 1 .b8 _ZN34_INTERNAL_01e022e8_4_k_cu__Z4reluf4cuda3std6ranges3__45__cpo4cendE[1];
.global .align 1 .b8 _ZN34_INTERNAL_01e022e8_4_k_cu__Z4reluf4cuda3std6ranges3__45__cpo7advanceE[1];
.global .align 1 .b8 _ZN34_INTERNAL_01e022e8_4_k_cu__Z4reluf4cuda3std6ranges3__45__cpo9iter_swapE[1];
.global .align 1 .b8 _ZN34_INTERNAL_01e022e8_4_k_cu__Z4reluf4cuda3std6ranges3__45__cpo4nextE[1];
.global .align 1 .b8 _ZN34_INTERNAL_01e022e8_4_k_cu__Z4reluf4cuda3std6ranges3__45__cpo4prevE[1];
.global .align 1 .b8 _ZN34_INTERNAL_01e022e8_4_k_cu__Z4reluf4cuda3std6ranges3__45__cpo4dataE[1];
.global .align 1 .b8 _ZN34_INTERNAL_01e022e8_4_k_cu__Z4reluf4cuda3std6ranges3__45__cpo5cdataE[1];
.global .align 1 .b8 _ZN34_INTERNAL_01e022e8_4_k_cu__Z4reluf4cuda3std6ranges3__45__cpo4sizeE[1];
.global .align 1 .b8 _ZN34_INTERNAL_01e022e8_4_k_cu__Z4reluf4cuda3std6ranges3__45__cpo5ssizeE[1];
.global .align 1 .b8 _ZN34_INTERNAL_01e022e8_4_k_cu__Z4reluf4cuda3std6ranges3__45__cpo8distanceE[1];
.global .align 1 .b8 _ZN34_INTERNAL_01e022e8_4_k_cu__Z4reluf6thrust24THRUST_300001_SM_1000_NS8cuda_cub3parE[1];
.global .align 1 .b8 _ZN34_INTERNAL_01e022e8_4_k_cu__Z4reluf6thrust24THRUST_300001_SM_1000_NS8cuda_cub10par_nosyncE[1];
.global .align 1 .b8 _ZN34_INTERNAL_01e022e8_4_k_cu__Z4reluf6thrust24THRUST_300001_SM_1000_NS6system6detail10sequential3seqE[1];
.global .align 1 .b8 _ZN34_INTERNAL_01e022e8_4_k_cu__Z4reluf6thrust24THRUST_300001_SM_1000_NS6system3cpp3parE[1];
.global .align 1 .b8 _ZN34_INTERNAL_01e022e8_4_k_cu__Z4reluf6thrust24THRUST_300001_SM_1000_NS12placeholders2_1E[1];
.global .align 1 .b8 _ZN34_INTERNAL_01e022e8_4_k_cu__Z4reluf6thrust24THRUST_300001_SM_1000_NS12placeholders2_2E[1];
.global .align 1 .b8 _ZN34_INTERNAL_01e022e8_4_k_cu__Z4reluf6thrust24THRUST_300001_SM_1000_NS12placeholders2_3E[1];
.global .align 1 .b8 _ZN34_INTERNAL_01e022e8_4_k_cu__Z4reluf6thrust24THRUST_300001_SM_1000_NS12placeholders2_4E[1];
.global .align 1 .b8 _ZN34_INTERNAL_01e022e8_4_k_cu__Z4reluf6thrust24THRUST_300001_SM_1000_NS12placeholders2_5E[1];
.global .align 1 .b8 _ZN34_INTERNAL_01e022e8_4_k_cu__Z4reluf6thrust24THRUST_300001_SM_1000_NS12placeholders2_6E[1];
.global .align 1 .b8 _ZN34_INTERNAL_01e022e8_4_k_cu__Z4reluf6thrust24THRUST_300001_SM_1000_NS12placeholders2_7E[1];
.global .align 1 .b8 _ZN34_INTERNAL_01e022e8_4_k_cu__Z4reluf6thrust24THRUST_300001_SM_1000_NS12placeholders2_8E[1];
.global .align 1 .b8 _ZN34_INTERNAL_01e022e8_4_k_cu__Z4reluf6thrust24THRUST_300001_SM_1000_NS12placeholders2_9E[1];
.global .align 1 .b8 _ZN34_INTERNAL_01e022e8_4_k_cu__Z4reluf6thrust24THRUST_300001_SM_1000_NS12placeholders3_10E[1];
.global .align 1 .b8 _ZN34_INTERNAL_01e022e8_4_k_cu__Z4reluf6thrust24THRUST_300001_SM_1000_NS3seqE[1];
.global .align 1 .b8 _ZN34_INTERNAL_01e022e8_4_k_cu__Z4reluf6thrust24THRUST_300001_SM_1000_NS6deviceE[1];

.visible .entry _Z18computeDeltaKernelPKfS0_S0_S0_S0_iiiPf(
	.param .u64 .ptr .align 1 _Z18computeDeltaKernelPKfS0_S0_S0_S0_iiiPf_param_0,
	.param .u64 .ptr .align 1 _Z18computeDeltaKernelPKfS0_S0_S0_S0_iiiPf_param_1,
	.param .u64 .ptr .align 1 _Z18computeDeltaKernelPKfS0_S0_S0_S0_iiiPf_param_2,
	.param .u64 .ptr .align 1 _Z18computeDeltaKernelPKfS0_S0_S0_S0_iiiPf_param_3,
	.param .u64 .ptr .align 1 _Z18computeDeltaKernelPKfS0_S0_S0_S0_iiiPf_param_4,
	.param .u32 _Z18computeDeltaKernelPKfS0_S0_S0_S0_iiiPf_param_5,
	.param .u32 _Z18computeDeltaKernelPKfS0_S0_S0_S0_iiiPf_param_6,
	.param .u32 _Z18computeDeltaKernelPKfS0_S0_S0_S0_iiiPf_param_7,
	.param .u64 .ptr .align 1 _Z18computeDeltaKernelPKfS0_S0_S0_S0_iiiPf_param_8
)
{
	.reg .pred 	%p<6>;
	.reg .b32 	%r<8>;
	.reg .b32 	%f<15>;
	.reg .b64 	%rd<25>;

	ld.param.u64 	%rd1, [_Z18computeDeltaKernelPKfS0_S0_S0_S0_iiiPf_param_0];
	ld.param.u64 	%rd2, [_Z18computeDeltaKernelPKfS0_S0_S0_S0_iiiPf_param_1];
	ld.param.u64 	%rd3, [_Z18computeDeltaKernelPKfS0_S0_S0_S0_iiiPf_param_2];
	ld.param.u64 	%rd4, [_Z18computeDeltaKernelPKfS0_S0_S0_S0_iiiPf_param_3];
	ld.param.u64 	%rd5, [_Z18computeDeltaKernelPKfS0_S0_S0_S0_iiiPf_param_4];
	ld.param.u32 	%r5, [_Z18computeDeltaKernelPKfS0_S0_S0_S0_iiiPf_param_5];
	ld.param.u32 	%r3, [_Z18computeDeltaKernelPKfS0_S0_S0_S0_iiiPf_param_6];
	ld.param.u32 	%r4, [_Z18computeDeltaKernelPKfS0_S0_S0_S0_iiiPf_param_7];
	ld.param.u64 	%rd6, [_Z18computeDeltaKernelPKfS0_S0_S0_S0_iiiPf_param_8];
	mov.u32 	%r1, %ctaid.x;
	mov.u32 	%r2, %tid.x;
	setp.ge.s32 	%p1, %r1, %r3;
	setp.ge.s32 	%p2, %r2, %r5;
	or.pred  	%p3, %p2, %p1;
	@%p3 bra 	$L__BB0_6;
	cvta.to.global.u64 	%rd7, %rd3;
	mul.wide.u32 	%rd8, %r1, 4;
	add.s64 	%rd9, %rd7, %rd8;
	ld.global.f32 	%f6, [%rd9];
	setp.leu.f32 	%p4, %f6, 0f00000000;
	mov.f32 	%f13, 0f00000000;
	@%p4 bra 	$L__BB0_3;
	cvta.to.global.u64 	%rd10, %rd1;
	mul.wide.u32 	%rd11, %r2, 4;
	add.s64 	%rd12, %rd10, %rd11;
	ld.global.f32 	%f13, [%rd12];
$L__BB0_3:
	cvta.to.global.u64 	%rd13, %rd4;
	add.s64 	%rd15, %rd13, %rd8;
	ld.global.f32 	%f8, [%rd15];
	setp.leu.f32 	%p5, %f8, 0f00000000;
	mov.f32 	%f14, 0f00000000;
	@%p5 bra 	$L__BB0_5;
	cvta.to.global.u64 	%rd16, %rd2;
	mul.wide.u32 	%rd17, %r2, 4;
	add.s64 	%rd18, %rd16, %rd17;
	ld.global.f32 	%f14, [%rd18];
$L__BB0_5:
	mad.lo.s32 	%r6, %r4, %r3, %r1;
	cvta.to.global.u64 	%rd19, %rd5;
	mul.wide.s32 	%rd20, %r6, 4;
	add.s64 	%rd21, %rd19, %rd20;
	ld.global.f32 	%f9, [%rd21];
	mul.f32 	%f10, %f9, 0f3A83126F;
	sub.f32 	%f11, %f13, %f14;
	mul.f32 	%f12, %f11, %f10;
	mad.lo.s32 	%r7, %r3, %r2, %r1;
	cvta.to.global.u64 	%rd22, %rd6;
	mul.wide.u32 	%rd23, %r7, 4;
	add.s64 	%rd24, %rd22, %rd23;
	st.global.f32 	[%rd24], %f12;
$L__BB0_6:
	ret;

}
	// .globl	_Z22topKWeightUpdateKernelPKiPKfPfi
.visible .entry _Z22topKWeightUpdateKernelPKiPKfPfi(
	.param .u64 .ptr .align 1 _Z22topKWeightUpdateKernelPKiPKfPfi_param_0,
	.param .u64 .ptr .align 1 _Z22topKWeightUpdateKernelPKiPKfPfi_param_1,
	.param .u64 .ptr .align 1 _Z22topKWeightUpdateKernelPKiPKfPfi_param_2,
	.param .u32 _Z22topKWeightUpdateKernelPKiPKfPfi_param_3
)
{
	.reg .pred 	%p<2>;
	.reg .b32 	%r<7>;
	.reg .b32 	%f<4>;
	.reg .b64 	%rd<12>;

	ld.param.u64 	%rd1, [_Z22topKWeightUpdateKernelPKiPKfPfi_param_0];
	ld.param.u64 	%rd2, [_Z22topKWeightUpdateKernelPKiPKfPfi_param_1];
	ld.param.u64 	%rd3, [_Z22topKWeightUpdateKernelPKiPKfPfi_param_2];
	ld.param.u32 	%r2, [_Z22topKWeightUpdateKernelPKiPKfPfi_param_3];
	mov.u32 	%r3, %ctaid.x;
	mov.u32 	%r4, %ntid.x;
	mov.u32 	%r5, %tid.x;
	mad.lo.s32 	%r1, %r3, %r4, %r5;
	setp.ge.s32 	%p1, %r1, %r2;
	@%p1 bra 	$L__BB1_2;
	cvta.to.global.u64 	%rd4, %rd1;
	cvta.to.global.u64 	%rd5, %rd2;
	cvta.to.global.u64 	%rd6, %rd3;
	mul.wide.s32 	%rd7, %r1, 4;
	add.s64 	%rd8, %rd4, %rd7;
	ld.global.u32 	%r6, [%rd8];
	mul.wide.s32 	%rd9, %r6, 4;
	add.s64 	%rd10, %rd5, %rd9;
	ld.global.f32 	%f1, [%rd10];
	add.s64 	%rd11, %rd6, %rd9;
	ld.global.f32 	%f2, [%rd11];
	add.f32 	%f3, %f1, %f2;
	st.global.f32 	[%rd11], %f3;
$L__BB1_2:
	ret;

}
	// .globl	_Z18fusedForwardKernelPKfS0_PfS1_S0_S0_ii
.visible .entry _Z18fusedForwardKernelPKfS0_PfS1_S0_S0_ii(
	.param .u64 .ptr .align 1 _Z18fusedForwardKernelPKfS0_PfS1_S0_S0_ii_param_0,
	.param .u64 .ptr .align 1 _Z18fusedForwardKernelPKfS0_PfS1_S0_S0_ii_param_1,
	.param .u64 .ptr .align 1 _Z18fusedForwardKernelPKfS0_PfS1_S0_S0_ii_param_2,
	.param .u64 .ptr .align 1 _Z18fusedForwardKernelPKfS0_PfS1_S0_S0_ii_param_3,
	.param .u64 .ptr .align 1 _Z18fusedForwardKernelPKfS0_PfS1_S0_S0_ii_param_4,
	.param .u64 .ptr .align 1 _Z18fusedForwardKernelPKfS0_PfS1_S0_S0_ii_param_5,
	.param .u32 _Z18fusedForwardKernelPKfS0_PfS1_S0_S0_ii_param_6,
	.param .u32 _Z18fusedForwardKernelPKfS0_PfS1_S0_S0_ii_param_7
)
{
	.reg .pred 	%p<11>;
	.reg .b32 	%r<31>;
	.reg .b32 	%f<146>;
	.reg .b64 	%rd<72>;

	ld.param.u64 	%rd13, [_Z18fusedForwardKernelPKfS0_PfS1_S0_S0_ii_param_0];
	ld.param.u64 	%rd14, [_Z18fusedForwardKernelPKfS0_PfS1_S0_S0_ii_param_1];
	ld.param.u64 	%rd15, [_Z18fusedForwardKernelPKfS0_PfS1_S0_S0_ii_param_4];
	ld.param.u64 	%rd16, [_Z18fusedForwardKernelPKfS0_PfS1_S0_S0_ii_param_5];
	ld.param.u32 	%r16, [_Z18fusedForwardKernelPKfS0_PfS1_S0_S0_ii_param_6];
	ld.param.u32 	%r17, [_Z18fusedForwardKernelPKfS0_PfS1_S0_S0_ii_param_7];
	cvta.to.global.u64 	%rd1, %rd14;
	cvta.to.global.u64 	%rd2, %rd13;
	cvta.to.global.u64 	%rd3, %rd16;
	cvta.to.global.u64 	%rd4, %rd15;
	mov.u32 	%r18, %ctaid.x;
	mov.u32 	%r19, %ntid.x;
	mov.u32 	%r20, %tid.x;
	mad.lo.s32 	%r1, %r18, %r19, %r20;
	setp.ge.s32 	%p1, %r1, %r17;
	@%p1 bra 	$L__BB2_14;
	setp.lt.s32 	%p2, %r16, 1;
	mov.f32 	%f144, 0f00000000;
	mov.f32 	%f145, %f144;
	@%p2 bra 	$L__BB2_13;
	and.b32  	%r2, %r16, 7;
	setp.lt.u32 	%p3, %r16, 8;
	mov.f32 	%f145, 0f00000000;
	mov.b32 	%r29, 0;
	mov.f32 	%f144, %f145;
	@%p3 bra 	$L__BB2_5;
	and.b32  	%r29, %r16, 2147483640;
	neg.s32 	%r27, %r29;
	shl.b32 	%r5, %r17, 3;
	add.s64 	%rd71, %rd2, 16;
	add.s64 	%rd70, %rd1, 16;
	mov.f32 	%f145, 0f00000000;
	mul.wide.s32 	%rd20, %r17, 4;
	mov.u32 	%r26, %r1;
$L__BB2_4:
	.pragma "nounroll";
	mul.wide.s32 	%rd17, %r26, 4;
	add.s64 	%rd18, %rd4, %rd17;
	ld.global.f32 	%f29, [%rd18];
	add.s64 	%rd19, %rd3, %rd17;
	ld.global.f32 	%f30, [%rd19];
	mul.f32 	%f31, %f29, %f30;
	ld.global.f32 	%f32, [%rd71+-16];
	fma.rn.f32 	%f33, %f31, %f32, %f144;
	ld.global.f32 	%f34, [%rd70+-16];
	fma.rn.f32 	%f35, %f31, %f34, %f145;
	add.s64 	%rd21, %rd18, %rd20;
	ld.global.f32 	%f36, [%rd21];
	add.s64 	%rd22, %rd19, %rd20;
	ld.global.f32 	%f37, [%rd22];
	mul.f32 	%f38, %f36, %f37;
	ld.global.f32 	%f39, [%rd71+-12];
	fma.rn.f32 	%f40, %f38, %f39, %f33;
	ld.global.f32 	%f41, [%rd70+-12];
	fma.rn.f32 	%f42, %f38, %f41, %f35;
	add.s64 	%rd23, %rd21, %rd20;
	ld.global.f32 	%f43, [%rd23];
	add.s64 	%rd24, %rd22, %rd20;
	ld.global.f32 	%f44, [%rd24];
	mul.f32 	%f45, %f43, %f44;
	ld.global.f32 	%f46, [%rd71+-8];
	fma.rn.f32 	%f47, %f45, %f46, %f40;
	ld.global.f32 	%f48, [%rd70+-8];
	fma.rn.f32 	%f49, %f45, %f48, %f42;
	add.s64 	%rd25, %rd23, %rd20;
	ld.global.f32 	%f50, [%rd25];
	add.s64 	%rd26, %rd24, %rd20;
	ld.global.f32 	%f51, [%rd26];
	mul.f32 	%f52, %f50, %f51;
	ld.global.f32 	%f53, [%rd71+-4];
	fma.rn.f32 	%f54, %f52, %f53, %f47;
	ld.global.f32 	%f55, [%rd70+-4];
	fma.rn.f32 	%f56, %f52, %f55, %f49;
	add.s64 	%rd27, %rd25, %rd20;
	ld.global.f32 	%f57, [%rd27];
	add.s64 	%rd28, %rd26, %rd20;
	ld.global.f32 	%f58, [%rd28];
	mul.f32 	%f59, %f57, %f58;
	ld.global.f32 	%f60, [%rd71];
	fma.rn.f32 	%f61, %f59, %f60, %f54;
	ld.global.f32 	%f62, [%rd70];
	fma.rn.f32 	%f63, %f59, %f62, %f56;
	add.s64 	%rd29, %rd27, %rd20;
	ld.global.f32 	%f64, [%rd29];
	add.s64 	%rd30, %rd28, %rd20;
	ld.global.f32 	%f65, [%rd30];
	mul.f32 	%f66, %f64, %f65;
	ld.global.f32 	%f67, [%rd71+4];
	fma.rn.f32 	%f68, %f66, %f67, %f61;
	ld.global.f32 	%f69, [%rd70+4];
	fma.rn.f32 	%f70, %f66, %f69, %f63;
	add.s64 	%rd31, %rd29, %rd20;
	ld.global.f32 	%f71, [%rd31];
	add.s64 	%rd32, %rd30, %rd20;
	ld.global.f32 	%f72, [%rd32];
	mul.f32 	%f73, %f71, %f72;
	ld.global.f32 	%f74, [%rd71+8];
	fma.rn.f32 	%f75, %f73, %f74, %f68;
	ld.global.f32 	%f76, [%rd70+8];
	fma.rn.f32 	%f77, %f73, %f76, %f70;
	add.s64 	%rd33, %rd31, %rd20;
	ld.global.f32 	%f78, [%rd33];
	add.s64 	%rd34, %rd32, %rd20;
	ld.global.f32 	%f79, [%rd34];
	mul.f32 	%f80, %f78, %f79;
	ld.global.f32 	%f81, [%rd71+12];
	fma.rn.f32 	%f144, %f80, %f81, %f75;
	ld.global.f32 	%f82, [%rd70+12];
	fma.rn.f32 	%f145, %f80, %f82, %f77;
	add.s32 	%r27, %r27, 8;
	add.s32 	%r26, %r26, %r5;
	add.s64 	%rd71, %rd71, 32;
	add.s64 	%rd70, %rd70, 32;
	setp.ne.s32 	%p4, %r27, 0;
	@%p4 bra 	$L__BB2_4;
$L__BB2_5:
	setp.eq.s32 	%p5, %r2, 0;
	@%p5 bra 	$L__BB2_13;
	and.b32  	%r11, %r16, 3;
	setp.lt.u32 	%p6, %r2, 4;
	@%p6 bra 	$L__BB2_8;
	mad.lo.s32 	%r22, %r29, %r17, %r1;
	mul.wide.s32 	%rd35, %r22, 4;
	add.s64 	%rd36, %rd4, %rd35;
	ld.global.f32 	%f84, [%rd36];
	add.s64 	%rd37, %rd3, %rd35;
	ld.global.f32 	%f85, [%rd37];
	mul.f32 	%f86, %f84, %f85;
	mul.wide.u32 	%rd38, %r29, 4;
	add.s64 	%rd39, %rd2, %rd38;
	ld.global.f32 	%f87, [%rd39];
	fma.rn.f32 	%f88, %f86, %f87, %f144;
	add.s64 	%rd40, %rd1, %rd38;
	ld.global.f32 	%f89, [%rd40];
	fma.rn.f32 	%f90, %f86, %f89, %f145;
	mul.wide.s32 	%rd41, %r17, 4;
	add.s64 	%rd42, %rd36, %rd41;
	ld.global.f32 	%f91, [%rd42];
	add.s64 	%rd43, %rd37, %rd41;
	ld.global.f32 	%f92, [%rd43];
	mul.f32 	%f93, %f91, %f92;
	ld.global.f32 	%f94, [%rd39+4];
	fma.rn.f32 	%f95, %f93, %f94, %f88;
	ld.global.f32 	%f96, [%rd40+4];
	fma.rn.f32 	%f97, %f93, %f96, %f90;
	add.s64 	%rd44, %rd42, %rd41;
	ld.global.f32 	%f98, [%rd44];
	add.s64 	%rd45, %rd43, %rd41;
	ld.global.f32 	%f99, [%rd45];
	mul.f32 	%f100, %f98, %f99;
	ld.global.f32 	%f101, [%rd39+8];
	fma.rn.f32 	%f102, %f100, %f101, %f95;
	ld.global.f32 	%f103, [%rd40+8];
	fma.rn.f32 	%f104, %f100, %f103, %f97;
	add.s64 	%rd46, %rd44, %rd41;
	ld.global.f32 	%f105, [%rd46];
	add.s64 	%rd47, %rd45, %rd41;
	ld.global.f32 	%f106, [%rd47];
	mul.f32 	%f107, %f105, %f106;
	ld.global.f32 	%f108, [%rd39+12];
	fma.rn.f32 	%f144, %f107, %f108, %f102;
	ld.global.f32 	%f109, [%rd40+12];
	fma.rn.f32 	%f145, %f107, %f109, %f104;
	add.s32 	%r29, %r29, 4;
$L__BB2_8:
	setp.eq.s32 	%p7, %r11, 0;
	@%p7 bra 	$L__BB2_13;
	setp.eq.s32 	%p8, %r11, 1;
	@%p8 bra 	$L__BB2_11;
	mad.lo.s32 	%r23, %r29, %r17, %r1;
	mul.wide.s32 	%rd48, %r23, 4;
	add.s64 	%rd49, %rd4, %rd48;
	ld.global.f32 	%f111, [%rd49];
	add.s64 	%rd50, %rd3, %rd48;
	ld.global.f32 	%f112, [%rd50];
	mul.f32 	%f113, %f111, %f112;
	mul.wide.u32 	%rd51, %r29, 4;
	add.s64 	%rd52, %rd2, %rd51;
	ld.global.f32 	%f114, [%rd52];
	fma.rn.f32 	%f115, %f113, %f114, %f144;
	add.s64 	%rd53, %rd1, %rd51;
	ld.global.f32 	%f116, [%rd53];
	fma.rn.f32 	%f117, %f113, %f116, %f145;
	mul.wide.s32 	%rd54, %r17, 4;
	add.s64 	%rd55, %rd49, %rd54;
	ld.global.f32 	%f118, [%rd55];
	add.s64 	%rd56, %rd50, %rd54;
	ld.global.f32 	%f119, [%rd56];
	mul.f32 	%f120, %f118, %f119;
	ld.global.f32 	%f121, [%rd52+4];
	fma.rn.f32 	%f144, %f120, %f121, %f115;
	ld.global.f32 	%f122, [%rd53+4];
	fma.rn.f32 	%f145, %f120, %f122, %f117;
	add.s32 	%r29, %r29, 2;
$L__BB2_11:
	and.b32  	%r24, %r16, 1;
	setp.eq.b32 	%p9, %r24, 1;
	not.pred 	%p10, %p9;
	@%p10 bra 	$L__BB2_13;
	mad.lo.s32 	%r25, %r29, %r17, %r1;
	mul.wide.s32 	%rd57, %r25, 4;
	add.s64 	%rd58, %rd4, %rd57;
	ld.global.f32 	%f123, [%rd58];
	add.s64 	%rd59, %rd3, %rd57;
	ld.global.f32 	%f124, [%rd59];
	mul.f32 	%f125, %f123, %f124;
	mul.wide.u32 	%rd60, %r29, 4;
	add.s64 	%rd61, %rd2, %rd60;
	ld.global.f32 	%f126, [%rd61];
	fma.rn.f32 	%f144, %f125, %f126, %f144;
	add.s64 	%rd62, %rd1, %rd60;
	ld.global.f32 	%f127, [%rd62];
	fma.rn.f32 	%f145, %f125, %f127, %f145;
$L__BB2_13:
	ld.param.u64 	%rd69, [_Z18fusedForwardKernelPKfS0_PfS1_S0_S0_ii_param_3];
	ld.param.u64 	%rd68, [_Z18fusedForwardKernelPKfS0_PfS1_S0_S0_ii_param_2];
	max.f32 	%f128, %f144, 0f00000000;
	cvta.to.global.u64 	%rd63, %rd68;
	mul.wide.s32 	%rd64, %r1, 4;
	add.s64 	%rd65, %rd63, %rd64;
	st.global.f32 	[%rd65], %f128;
	max.f32 	%f129, %f145, 0f00000000;
	cvta.to.global.u64 	%rd66, %rd69;
	add.s64 	%rd67, %rd66, %rd64;
	st.global.f32 	[%rd67], %f129;
$L__BB2_14:
	ret;

}
	// .globl	_Z19fusedGoodnessKernelPKfS0_S0_PfS1_ii
.visible .entry _Z19fusedGoodnessKernelPKfS0_S0_PfS1_ii(
	.param .u64 .ptr .align 1 _Z19fusedGoodnessKernelPKfS0_S0_PfS1_ii_param_0,
	.param .u64 .ptr .align 1 _Z19fusedGoodnessKernelPKfS0_S0_PfS1_ii_param_1,
	.param .u64 .ptr .align 1 _Z19fusedGoodnessKernelPKfS0_S0_PfS1_ii_param_2,
	.param .u64 .ptr .align 1 _Z19fusedGoodnessKernelPKfS0_S0_PfS1_ii_param_3,
	.param .u64 .ptr .align 1 _Z19fusedGoodnessKernelPKfS0_S0_PfS1_ii_param_4,
	.param .u32 _Z19fusedGoodnessKernelPKfS0_S0_PfS1_ii_param_5,
	.param .u32 _Z19fusedGoodnessKernelPKfS0_S0_PfS1_ii_param_6
)
{
	.reg .pred 	%p<10>;
	.reg .b32 	%r<23>;
	.reg .b32 	%f<21>;
	.reg .b64 	%rd<16>;
	// demoted variable
	.shared .align 4 .b8 _ZZ19fusedGoodnessKernelPKfS0_S0_PfS1_iiE5s_pos[1024];
	// demoted variable
	.shared .align 4 .b8 _ZZ19fusedGoodnessKernelPKfS0_S0_PfS1_iiE5s_neg[1024];
	ld.param.u64 	%rd1, [_Z19fusedGoodnessKernelPKfS0_S0_PfS1_ii_param_0];
	ld.param.u64 	%rd2, [_Z19fusedGoodnessKernelPKfS0_S0_PfS1_ii_param_1];
	ld.param.u64 	%rd3, [_Z19fusedGoodnessKernelPKfS0_S0_PfS1_ii_param_2];
	ld.param.u64 	%rd4, [_Z19fusedGoodnessKernelPKfS0_S0_PfS1_ii_param_3];
	ld.param.u64 	%rd5, [_Z19fusedGoodnessKernelPKfS0_S0_PfS1_ii_param_4];
	ld.param.u32 	%r8, [_Z19fusedGoodnessKernelPKfS0_S0_PfS1_ii_param_5];
	ld.param.u32 	%r9, [_Z19fusedGoodnessKernelPKfS0_S0_PfS1_ii_param_6];
	mov.u32 	%r10, %ctaid.x;
	mov.u32 	%r11, %ntid.x;
	mul.lo.s32 	%r12, %r10, %r11;
	mov.u32 	%r1, %tid.x;
	add.s32 	%r2, %r12, %r1;
	sub.s32 	%r13, %r8, %r12;
	min.u32 	%r3, %r11, %r13;
	setp.ge.u32 	%p1, %r1, %r3;
	setp.ge.s32 	%p2, %r2, %r8;
	mov.f32 	%f19, 0f00000000;
	or.pred  	%p3, %p2, %p1;
	mov.f32 	%f20, %f19;
	@%p3 bra 	$L__BB3_2;
	cvta.to.global.u64 	%rd6, %rd3;
	cvta.to.global.u64 	%rd7, %rd1;
	cvta.to.global.u64 	%rd8, %rd2;
	mad.lo.s32 	%r14, %r9, %r8, %r2;
	mul.wide.s32 	%rd9, %r14, 4;
	add.s64 	%rd10, %rd6, %rd9;
	ld.global.f32 	%f6, [%rd10];
	mul.wide.s32 	%rd11, %r2, 4;
	add.s64 	%rd12, %rd7, %rd11;
	ld.global.f32 	%f7, [%rd12];
	mul.f32 	%f19, %f6, %f7;
	add.s64 	%rd13, %rd8, %rd11;
	ld.global.f32 	%f8, [%rd13];
	mul.f32 	%f20, %f6, %f8;
$L__BB3_2:
	shl.b32 	%r15, %r1, 2;
	mov.u32 	%r16, _ZZ19fusedGoodnessKernelPKfS0_S0_PfS1_iiE5s_pos;
	add.s32 	%r4, %r16, %r15;
	st.shared.f32 	[%r4], %f19;
	mov.u32 	%r17, _ZZ19fusedGoodnessKernelPKfS0_S0_PfS1_iiE5s_neg;
	add.s32 	%r5, %r17, %r15;
	st.shared.f32 	[%r5], %f20;
	bar.sync 	0;
	setp.lt.u32 	%p4, %r3, 2;
	@%p4 bra 	$L__BB3_7;
	mov.u32 	%r22, %r3;
$L__BB3_4:
	shr.u32 	%r7, %r22, 1;
	setp.ge.u32 	%p5, %r1, %r7;
	add.s32 	%r18, %r7, %r1;
	setp.ge.u32 	%p6, %r18, %r3;
	or.pred  	%p7, %p5, %p6;
	@%p7 bra 	$L__BB3_6;
	shl.b32 	%r19, %r7, 2;
	add.s32 	%r20, %r4, %r19;
	ld.shared.f32 	%f9, [%r20];
	ld.shared.f32 	%f10, [%r4];
	add.f32 	%f11, %f9, %f10;
	st.shared.f32 	[%r4], %f11;
	add.s32 	%r21, %r5, %r19;
	ld.shared.f32 	%f12, [%r21];
	ld.shared.f32 	%f13, [%r5];
	add.f32 	%f14, %f12, %f13;
	st.shared.f32 	[%r5], %f14;
$L__BB3_6:
	bar.sync 	0;
	setp.gt.u32 	%p8, %r22, 3;
	mov.u32 	%r22, %r7;
	@%p8 bra 	$L__BB3_4;
$L__BB3_7:
	setp.ne.s32 	%p9, %r1, 0;
	@%p9 bra 	$L__BB3_9;
	ld.shared.f32 	%f15, [_ZZ19fusedGoodnessKernelPKfS0_S0_PfS1_iiE5s_pos];
	cvta.to.global.u64 	%rd14, %rd4;
	atom.global.add.f32 	%f16, [%rd14], %f15;
	ld.shared.f32 	%f17, [_ZZ19fusedGoodnessKernelPKfS0_S0_PfS1_iiE5s_neg];
	cvta.to.global.u64 	%rd15, %rd5;
	atom.global.add.f32 	%f18, [%rd15], %f17;
$L__BB3_9:
	ret;

}
	// .globl	_Z17updateThetaKernelPfPKfS1_fii
.visible .entry _Z17updateThetaKernelPfPKfS1_fii(
	.param .u64 .ptr .align 1 _Z17updateThetaKernelPfPKfS1_fii_param_0,
	.param .u64 .ptr .align 1 _Z17updateThetaKernelPfPKfS1_fii_param_1,
	.param .u64 .ptr .align 1 _Z17updateThetaKernelPfPKfS1_fii_param_2,
	.param .f32 _Z17updateThetaKernelPfPKfS1_fii_param_3,
	.param .u32 _Z17updateThetaKernelPfPKfS1_fii_param_4,
	.param .u32 _Z17updateThetaKernelPfPKfS1_fii_param_5
)
{
	.reg .pred 	%p<4>;
	.reg .b32 	%r<8>;
	.reg .b32 	%f<7>;
	.reg .b64 	%rd<12>;

	ld.param.u64 	%rd1, [_Z17updateThetaKernelPfPKfS1_fii_param_0];
	ld.param.u64 	%rd2, [_Z17updateThetaKernelPfPKfS1_fii_param_1];
	ld.param.u64 	%rd3, [_Z17updateThetaKernelPfPKfS1_fii_param_2];
	ld.param.f32 	%f1, [_Z17updateThetaKernelPfPKfS1_fii_param_3];
	ld.param.u32 	%r2, [_Z17updateThetaKernelPfPKfS1_fii_param_4];
	ld.param.u32 	%r3, [_Z17updateThetaKernelPfPKfS1_fii_param_5];
	mov.u32 	%r4, %ctaid.x;
	mov.u32 	%r5, %ntid.x;
	mov.u32 	%r6, %tid.x;
	mad.lo.s32 	%r1, %r4, %r5, %r6;
	setp.leu.f32 	%p1, %f1, 0f00000000;
	setp.ge.s32 	%p2, %r1, %r3;
	or.pred  	%p3, %p1, %p2;
	@%p3 bra 	$L__BB4_2;
	cvta.to.global.u64 	%rd4, %rd2;
	cvta.to.global.u64 	%rd5, %rd3;
	cvta.to.global.u64 	%rd6, %rd1;
	mul.wide.s32 	%rd7, %r1, 4;
	add.s64 	%rd8, %rd4, %rd7;
	ld.global.f32 	%f2, [%rd8];
	add.s64 	%rd9, %rd5, %rd7;
	ld.global.f32 	%f3, [%rd9];
	sub.f32 	%f4, %f2, %f3;
	mad.lo.s32 	%r7, %r3, %r2, %r1;
	mul.wide.s32 	%rd10, %r7, 4;
	add.s64 	%rd11, %rd6, %rd10;
	ld.global.f32 	%f5, [%rd11];
	fma.rn.f32 	%f6, %f4, 0f3A83126F, %f5;
	st.global.f32 	[%rd11], %f6;
$L__BB4_2:
	ret;

}
	// .globl	_ZN3cub18CUB_300001_SM_10006detail11EmptyKernelIvEEvv
.visible .entry _ZN3cub18CUB_300001_SM_10006detail11EmptyKernelIvEEvv()
{


	ret;

}
	// .globl	_ZN3cub18CUB_300001_SM_10006detail8for_each13static_kernelINS2_12policy_hub_t12policy_500_tEmN6thrust24THRUST_300001_SM_1000_NS8cuda_cub20__uninitialized_fill7functorINS7_10device_ptrIfEEfEEEEvT0_T1_
.visible .entry _ZN3cub18CUB_300001_SM_10006detail8for_each13static_kernelINS2_12policy_hub_t12policy_500_tEmN6thrust24THRUST_300001_SM_1000_NS8cuda_cub20__uninitialized_fill7functorINS7_10device_ptrIfEEfEEEEvT0_T1_(
	.param .u64 _ZN3cub18CUB_300001_SM_10006detail8for_each13static_kernelINS2_12policy_hub_t12policy_500_tEmN6thrust24THRUST_300001_SM_1000_NS8cuda_cub20__uninitialized_fill7functorINS7_10device_ptrIfEEfEEEEvT0_T1__param_0,
	.param .align 8 .b8 _ZN3cub18CUB_300001_SM_10006detail8for_each13static_kernelINS2_12policy_hub_t12policy_500_tEmN6thrust24THRUST_300001_SM_1000_NS8cuda_cub20__uninitialized_fill7functorINS7_10device_ptrIfEEfEEEEvT0_T1__param_1[16]
)
.maxntid 256
{
	.reg .pred 	%p<4>;
	.reg .b16 	%rs<5>;
	.reg .b32 	%r<10>;
	.reg .b32 	%f<3>;
	.reg .b64 	%rd<16>;

	ld.param.f32 	%f2, [_ZN3cub18CUB_300001_SM_10006detail8for_each13static_kernelINS2_12policy_hub_t12policy_500_tEmN6thrust24THRUST_300001_SM_1000_NS8cuda_cub20__uninitialized_fill7functorINS7_10device_ptrIfEEfEEEEvT0_T1__param_1+8];
	ld.param.u64 	%rd4, [_ZN3cub18CUB_300001_SM_10006detail8for_each13static_kernelINS2_12policy_hub_t12policy_500_tEmN6thrust24THRUST_300001_SM_1000_NS8cuda_cub20__uninitialized_fill7functorINS7_10device_ptrIfEEfEEEEvT0_T1__param_1];
	ld.param.u64 	%rd5, [_ZN3cub18CUB_300001_SM_10006detail8for_each13static_kernelINS2_12policy_hub_t12policy_500_tEmN6thrust24THRUST_300001_SM_1000_NS8cuda_cub20__uninitialized_fill7functorINS7_10device_ptrIfEEfEEEEvT0_T1__param_0];
	mov.u32 	%r7, %ctaid.x;
	mul.wide.u32 	%rd1, %r7, 512;
	sub.s64 	%rd2, %rd5, %rd1;
	setp.lt.u64 	%p1, %rd2, 512;
	@%p1 bra 	$L__BB6_2;
	mov.u32 	%r9, %tid.x;
	cvta.to.global.u64 	%rd11, %rd4;
	cvt.u64.u32 	%rd12, %r9;
	add.s64 	%rd13, %rd1, %rd12;
	shl.b64 	%rd14, %rd13, 2;
	add.s64 	%rd15, %rd11, %rd14;
	st.global.f32 	[%rd15], %f2;
	st.global.f32 	[%rd15+1024], %f2;
	bra.uni 	$L__BB6_6;
$L__BB6_2:
	cvta.to.global.u64 	%rd6, %rd4;
	mov.u32 	%r1, %tid.x;
	cvt.u64.u32 	%rd7, %r1;
	setp.le.u64 	%p2, %rd2, %rd7;
	add.s64 	%rd8, %rd1, %rd7;
	shl.b64 	%rd9, %rd8, 2;
	add.s64 	%rd3, %rd6, %rd9;
	@%p2 bra 	$L__BB6_4;
	st.global.f32 	[%rd3], %f2;
$L__BB6_4:
	add.s32 	%r8, %r1, 256;
	cvt.u64.u32 	%rd10, %r8;
	setp.le.u64 	%p3, %rd2, %rd10;
	@%p3 bra 	$L__BB6_6;
	st.global.f32 	[%rd3+1024], %f2;
$L__BB6_6:
	ret;

}
	// .globl	_ZN3cub18CUB_300001_SM_10006detail8for_each13static_kernelINS2_12policy_hub_t12policy_500_tEmN6thrust24THRUST_300001_SM_1000_NS8cuda_cub20__uninitialized_fill7functorINS7_10device_ptrIiEEiEEEEvT0_T1_
.visible .entry _ZN3cub18CUB_300001_SM_10006detail8for_each13static_kernelINS2_12policy_hub_t12policy_500_tEmN6thrust24THRUST_300001_SM_1000_NS8cuda_cub20__uninitialized_fill7functorINS7_10device_ptrIiEEiEEEEvT0_T1_(
	.param .u64 _ZN3cub18CUB_300001_SM_10006detail8for_each13static_kernelINS2_12policy_hub_t12policy_500_tEmN6thrust24THRUST_300001_SM_1000_NS8cuda_cub20__uninitialized_fill7functorINS7_10device_ptrIiEEiEEEEvT0_T1__param_0,
	.param .align 8 .b8 _ZN3cub18CUB_300001_SM_10006detail8for_each13static_kernelINS2_12policy_hub_t12policy_500_tEmN6thrust24THRUST_300001_SM_1000_NS8cuda_cub20__uninitialized_fill7functorINS7_10device_ptrIiEEiEEEEvT0_T1__param_1[16]
)
.maxntid 256
{
	.reg .pred 	%p<4>;
	.reg .b16 	%rs<5>;
	.reg .b32 	%r<12>;
	.reg .b64 	%rd<16>;

	ld.param.u32 	%r3, [_ZN3cub18CUB_300001_SM_10006detail8for_each13static_kernelINS2_12policy_hub_t12policy_500_tEmN6thrust24THRUST_300001_SM_1000_NS8cuda_cub20__uninitialized_fill7functorINS7_10device_ptrIiEEiEEEEvT0_T1__param_1+8];
	ld.param.u64 	%rd4, [_ZN3cub18CUB_300001_SM_10006detail8for_each13static_kernelINS2_12policy_hub_t12policy_500_tEmN6thrust24THRUST_300001_SM_1000_NS8cuda_cub20__uninitialized_fill7functorINS7_10device_ptrIiEEiEEEEvT0_T1__param_1];
	ld.param.u64 	%rd5, [_ZN3cub18CUB_300001_SM_10006detail8for_each13static_kernelINS2_12policy_hub_t12policy_500_tEmN6thrust24THRUST_300001_SM_1000_NS8cuda_cub20__uninitialized_fill7functorINS7_10device_ptrIiEEiEEEEvT0_T1__param_0];
	mov.u32 	%r9, %ctaid.x;
	mul.wide.u32 	%rd1, %r9, 512;
	sub.s64 	%rd2, %rd5, %rd1;
	setp.lt.u64 	%p1, %rd2, 512;
	@%p1 bra 	$L__BB7_2;
	mov.u32 	%r11, %tid.x;
	cvta.to.global.u64 	%rd11, %rd4;
	cvt.u64.u32 	%rd12, %r11;
	add.s64 	%rd13, %rd1, %rd12;
	shl.b64 	%rd14, %rd13, 2;
	add.s64 	%rd15, %rd11, %rd14;
	st.global.u32 	[%rd15], %r3;
	st.global.u32 	[%rd15+1024], %r3;
	bra.uni 	$L__BB7_6;
$L__BB7_2:
	cvta.to.global.u64 	%rd6, %rd4;
	mov.u32 	%r2, %tid.x;
	cvt.u64.u32 	%rd7, %r2;
	setp.le.u64 	%p2, %rd2, %rd7;
	add.s64 	%rd8, %rd1, %rd7;
	shl.b64 	%rd9, %rd8, 2;
	add.s64 	%rd3, %rd6, %rd9;
	@%p2 bra 	$L__BB7_4;
	st.global.u32 	[%rd3], %r3;
$L__BB7_4:
	add.s32 	%r10, %r2, 256;
	cvt.u64.u32 	%rd10, %r10;
	setp.le.u64 	%p3, %rd2, %rd10;
	@%p3 bra 	$L__BB7_6;
	st.global.u32 	[%rd3+1024], %r3;
$L__BB7_6:
	ret;

}
	// .globl	_ZN3cub18CUB_300001_SM_10006detail10merge_sort30DeviceMergeSortBlockSortKernelINS2_10policy_hubIN6thrust24THRUST_300001_SM_1000_NS6detail15normal_iteratorINS6_10device_ptrIfEEEEE9Policy600ESB_NS8_INS9_IiEEEESB_SF_j10CompareAbsfiEEvbT0_T1_T2_T3_T4_PT6_PT7_T5_NS1_7vsmem_tE
.visible .entry _ZN3cub18CUB_300001_SM_10006detail10merge_sort30DeviceMergeSortBlockSortKernelINS2_10policy_hubIN6thrust24THRUST_300001_SM_1000_NS6detail15normal_iteratorINS6_10device_ptrIfEEEEE9Policy600ESB_NS8_INS9_IiEEEESB_SF_j10CompareAbsfiEEvbT0_T1_T2_T3_T4_PT6_PT7_T5_NS1_7vsmem_tE(
	.param .u8 _ZN3cub18CUB_300001_SM_10006detail10merge_sort30DeviceMergeSortBlockSortKernelINS2_10policy_hubIN6thrust24THRUST_300001_SM_1000_NS6detail15normal_iteratorINS6_10device_ptrIfEEEEE9Policy600ESB_NS8_INS9_IiEEEESB_SF_j10CompareAbsfiEEvbT0_T1_T2_T3_T4_PT6_PT7_T5_NS1_7vsmem_tE_param_0,
	.param .align 8 .b8 _ZN3cub18CUB_300001_SM_10006detail10merge_sort30DeviceMergeSortBlockSortKernelINS2_10policy_hubIN6thrust24THRUST_300001_SM_1000_NS6detail15normal_iteratorINS6_10device_ptrIfEEEEE9Policy600ESB_NS8_INS9_IiEEEESB_SF_j10CompareAbsfiEEvbT0_T1_T2_T3_T4_PT6_PT7_T5_NS1_7vsmem_tE_param_1[8],
	.param .align 8 .b8 _ZN3cub18CUB_300001_SM_10006detail10merge_sort30DeviceMergeSortBlockSortKernelINS2_10policy_hubIN6thrust24THRUST_300001_SM_1000_NS6detail15normal_iteratorINS6_10device_ptrIfEEEEE9Policy600ESB_NS8_INS9_IiEEEESB_SF_j10CompareAbsfiEEvbT0_T1_T2_T3_T4_PT6_PT7_T5_NS1_7vsmem_tE_param_2[8],
	.param .align 8 .b8 _ZN3cub18CUB_300001_SM_10006detail10merge_sort30DeviceMergeSortBlockSortKernelINS2_10policy_hubIN6thrust24THRUST_300001_SM_1000_NS6detail15normal_iteratorINS6_10device_ptrIfEEEEE9Policy600ESB_NS8_INS9_IiEEEESB_SF_j10CompareAbsfiEEvbT0_T1_T2_T3_T4_PT6_PT7_T5_NS1_7vsmem_tE_param_3[8],
	.param .align 8 .b8 _ZN3cub18CUB_300001_SM_10006detail10merge_sort30DeviceMergeSortBlockSortKernelINS2_10policy_hubIN6thrust24THRUST_300001_SM_1000_NS6detail15normal_iteratorINS6_10device_ptrIfEEEEE9Policy600ESB_NS8_INS9_IiEEEESB_SF_j10CompareAbsfiEEvbT0_T1_T2_T3_T4_PT6_PT7_T5_NS1_7vsmem_tE_param_4[8],
	.param .u32 _ZN3cub18CUB_300001_SM_10006detail10merge_sort30DeviceMergeSortBlockSortKernelINS2_10policy_hubIN6thrust24THRUST_300001_SM_1000_NS6detail15normal_iteratorINS6_10device_ptrIfEEEEE9Policy600ESB_NS8_INS9_IiEEEESB_SF_j10CompareAbsfiEEvbT0_T1_T2_T3_T4_PT6_PT7_T5_NS1_7vsmem_tE_param_5,
	.param .u64 .ptr .align 1 _ZN3cub18CUB_300001_SM_10006detail10merge_sort30DeviceMergeSortBlockSortKernelINS2_10policy_hubIN6thrust24THRUST_300001_SM_1000_NS6detail15normal_iteratorINS6_10device_ptrIfEEEEE9Policy600ESB_NS8_INS9_IiEEEESB_SF_j10CompareAbsfiEEvbT0_T1_T2_T3_T4_PT6_PT7_T5_NS1_7vsmem_tE_param_6,
	.param .u64 .ptr .align 1 _ZN3cub18CUB_300001_SM_10006detail10merge_sort30DeviceMergeSortBlockSortKernelINS2_10policy_hubIN6thrust24THRUST_300001_SM_1000_NS6detail15normal_iteratorINS6_10device_ptrIfEEEEE9Policy600ESB_NS8_INS9_IiEEEESB_SF_j10CompareAbsfiEEvbT0_T1_T2_T3_T4_PT6_PT7_T5_NS1_7vsmem_tE_param_7,
	.param .align 1 .b8 _ZN3cub18CUB_300001_SM_10006detail10merge_sort30DeviceMergeSortBlockSortKernelINS2_10policy_hubIN6thrust24THRUST_300001_SM_1000_NS6detail15normal_iteratorINS6_10device_ptrIfEEEEE9Policy600ESB_NS8_INS9_IiEEEESB_SF_j10CompareAbsfiEEvbT0_T1_T2_T3_T4_PT6_PT7_T5_NS1_7vsmem_tE_param_8[1],
	.param .align 8 .b8 _ZN3cub18CUB_300001_SM_10006detail10merge_sort30DeviceMergeSortBlockSortKernelINS2_10policy_hubIN6thrust24THRUST_300001_SM_1000_NS6detail15normal_iteratorINS6_10device_ptrIfEEEEE9Policy600ESB_NS8_INS9_IiEEEESB_SF_j10CompareAbsfiEEvbT0_T1_T2_T3_T4_PT6_PT7_T5_NS1_7vsmem_tE_param_9[8]
)
.maxntid 256
{
	.reg .pred 	%p<694>;
	.reg .b16 	%rs<4>;
	.reg .b32 	%r<2004>;
	.reg .b32 	%f<2299>;
	.reg .b64 	%rd<57>;
	// demoted variable
	.shared .align 16 .b8 _ZZN3cub18CUB_300001_SM_10006detail10merge_sort30DeviceMergeSortBlockSortKernelINS2_10policy_hubIN6thrust24THRUST_300001_SM_1000_NS6detail15normal_iteratorINS6_10device_ptrIfEEEEE9Policy600ESB_NS8_INS9_IiEEEESB_SF_j10CompareAbsfiEEvbT0_T1_T2_T3_T4_PT6_PT7_T5_NS1_7vsmem_tEE19static_temp_storage[17424];
	ld.param.u64 	%rd17, [_ZN3cub18CUB_300001_SM_10006detail10merge_sort30DeviceMergeSortBlockSortKernelINS2_10policy_hubIN6thrust24THRUST_300001_SM_1000_NS6detail15normal_iteratorINS6_10device_ptrIfEEEEE9Policy600ESB_NS8_INS9_IiEEEESB_SF_j10CompareAbsfiEEvbT0_T1_T2_T3_T4_PT6_PT7_T5_NS1_7vsmem_tE_param_4];
	ld.param.u64 	%rd18, [_ZN3cub18CUB_300001_SM_10006detail10merge_sort30DeviceMergeSortBlockSortKernelINS2_10policy_hubIN6thrust24THRUST_300001_SM_1000_NS6detail15normal_iteratorINS6_10device_ptrIfEEEEE9Policy600ESB_NS8_INS9_IiEEEESB_SF_j10CompareAbsfiEEvbT0_T1_T2_T3_T4_PT6_PT7_T5_NS1_7vsmem_tE_param_3];
	ld.param.u64 	%rd19, [_ZN3cub18CUB_300001_SM_10006detail10merge_sort30DeviceMergeSortBlockSortKernelINS2_10policy_hubIN6thrust24THRUST_300001_SM_1000_NS6detail15normal_iteratorINS6_10device_ptrIfEEEEE9Policy600ESB_NS8_INS9_IiEEEESB_SF_j10CompareAbsfiEEvbT0_T1_T2_T3_T4_PT6_PT7_T5_NS1_7vsmem_tE_param_2];
	ld.param.u64 	%rd20, [_ZN3cub18CUB_300001_SM_10006detail10merge_sort30DeviceMergeSortBlockSortKernelINS2_10policy_hubIN6thrust24THRUST_300001_SM_1000_NS6detail15normal_iteratorINS6_10device_ptrIfEEEEE9Policy600ESB_NS8_INS9_IiEEEESB_SF_j10CompareAbsfiEEvbT0_T1_T2_T3_T4_PT6_PT7_T5_NS1_7vsmem_tE_param_1];
	ld.param.u32 	%r900, [_ZN3cub18CUB_300001_SM_10006detail10merge_sort30DeviceMergeSortBlockSortKernelINS2_10policy_hubIN6thrust24THRUST_300001_SM_1000_NS6detail15normal_iteratorINS6_10device_ptrIfEEEEE9Policy600ESB_NS8_INS9_IiEEEESB_SF_j10CompareAbsfiEEvbT0_T1_T2_T3_T4_PT6_PT7_T5_NS1_7vsmem_tE_param_5];
	cvta.to.global.u64 	%rd1, %rd20;
	cvta.to.global.u64 	%rd2, %rd19;
	cvta.to.global.u64 	%rd3, %rd18;
	cvta.to.global.u64 	%rd4, %rd17;
	mov.u32 	%r901, %ctaid.x;
	mov.u32 	%r902, %nctaid.x;
	mul.lo.s32 	%r1, %r901, 4352;
	add.s32 	%r903, %r902, -1;
	setp.ge.u32 	%p69, %r901, %r903;
	@%p69 bra 	$L__BB8_380;
	// begin inline asm
	griddepcontrol.wait;
	// end inline asm
	cvt.u64.u32 	%rd37, %r1;
	mov.u32 	%r2, %tid.x;
	and.b32  	%r3, %r2, 31;
	and.b32  	%r1134, %r2, 992;
	mul.lo.s32 	%r4, %r1134, 17;
	or.b32  	%r1135, %r4, %r3;
	cvt.u64.u32 	%rd38, %r1135;
	add.s64 	%rd5, %rd38, %rd37;
	shl.b64 	%rd39, %rd5, 2;
	add.s64 	%rd40, %rd2, %rd39;
	ld.global.u32 	%r1136, [%rd40];
	ld.global.u32 	%r1137, [%rd40+128];
	ld.global.u32 	%r1138, [%rd40+256];
	ld.global.u32 	%r1139, [%rd40+384];
	ld.global.u32 	%r1140, [%rd40+512];
	ld.global.u32 	%r1141, [%rd40+640];
	ld.global.u32 	%r1142, [%rd40+768];
	ld.global.u32 	%r1143, [%rd40+896];
	ld.global.u32 	%r1144, [%rd40+1024];
	ld.global.u32 	%r1145, [%rd40+1152];
	ld.global.u32 	%r1146, [%rd40+1280];
	ld.global.u32 	%r1147, [%rd40+1408];
	ld.global.u32 	%r1148, [%rd40+1536];
	ld.global.u32 	%r1149, [%rd40+1664];
	ld.global.u32 	%r1150, [%rd40+1792];
	ld.global.u32 	%r1151, [%rd40+1920];
	ld.global.u32 	%r1152, [%rd40+2048];
	// begin inline asm
	mov.u32 %r1131, %laneid;
	// end inline asm
	shr.u32 	%r1153, %r2, 5;
	mad.lo.s32 	%r1154, %r1153, 544, %r1131;
	shl.b32 	%r1155, %r1154, 2;
	mov.u32 	%r1156, _ZZN3cub18CUB_300001_SM_10006detail10merge_sort30DeviceMergeSortBlockSortKernelINS2_10policy_hubIN6thrust24THRUST_300001_SM_1000_NS6detail15normal_iteratorINS6_10device_ptrIfEEEEE9Policy600ESB_NS8_INS9_IiEEEESB_SF_j10CompareAbsfiEEvbT0_T1_T2_T3_T4_PT6_PT7_T5_NS1_7vsmem_tEE19static_temp_storage;
	add.s32 	%r5, %r1156, %r1155;
	st.shared.u32 	[%r5], %r1136;
	st.shared.u32 	[%r5+128], %r1137;
	st.shared.u32 	[%r5+256], %r1138;
	st.shared.u32 	[%r5+384], %r1139;
	st.shared.u32 	[%r5+512], %r1140;
	st.shared.u32 	[%r5+640], %r1141;
	st.shared.u32 	[%r5+768], %r1142;
	st.shared.u32 	[%r5+896], %r1143;
	st.shared.u32 	[%r5+1024], %r1144;
	st.shared.u32 	[%r5+1152], %r1145;
	st.shared.u32 	[%r5+1280], %r1146;
	st.shared.u32 	[%r5+1408], %r1147;
	st.shared.u32 	[%r5+1536], %r1148;
	st.shared.u32 	[%r5+1664], %r1149;
	st.shared.u32 	[%r5+1792], %r1150;
	st.shared.u32 	[%r5+1920], %r1151;
	st.shared.u32 	[%r5+2048], %r1152;
	bar.warp.sync 	-1;
	shl.b32 	%r1157, %r1131, 6;
	add.s32 	%r6, %r5, %r1157;
	ld.shared.u32 	%r1419, [%r6];
	ld.shared.u32 	%r8, [%r6+4];
	ld.shared.u32 	%r1389, [%r6+8];
	ld.shared.u32 	%r10, [%r6+12];
	ld.shared.u32 	%r1391, [%r6+16];
	ld.shared.u32 	%r12, [%r6+20];
	ld.shared.u32 	%r1393, [%r6+24];
	ld.shared.u32 	%r14, [%r6+28];
	ld.shared.u32 	%r1395, [%r6+32];
	ld.shared.u32 	%r16, [%r6+36];
	ld.shared.u32 	%r1397, [%r6+40];
	ld.shared.u32 	%r18, [%r6+44];
	ld.shared.u32 	%r1399, [%r6+48];
	ld.shared.u32 	%r20, [%r6+52];
	ld.shared.u32 	%r1401, [%r6+56];
	ld.shared.u32 	%r22, [%r6+60];
	ld.shared.u32 	%r23, [%r6+64];
	bar.sync 	0;
	add.s64 	%rd41, %rd1, %rd39;
	ld.global.f32 	%f1234, [%rd41];
	ld.global.f32 	%f1235, [%rd41+128];
	ld.global.f32 	%f1236, [%rd41+256];
	ld.global.f32 	%f1237, [%rd41+384];
	ld.global.f32 	%f1238, [%rd41+512];
	ld.global.f32 	%f1239, [%rd41+640];
	ld.global.f32 	%f1240, [%rd41+768];
	ld.global.f32 	%f1241, [%rd41+896];
	ld.global.f32 	%f1242, [%rd41+1024];
	ld.global.f32 	%f1243, [%rd41+1152];
	ld.global.f32 	%f1244, [%rd41+1280];
	ld.global.f32 	%f1245, [%rd41+1408];
	ld.global.f32 	%f1246, [%rd41+1536];
	ld.global.f32 	%f1247, [%rd41+1664];
	ld.global.f32 	%f1248, [%rd41+1792];
	ld.global.f32 	%f1249, [%rd41+1920];
	ld.global.f32 	%f1250, [%rd41+2048];
	st.shared.f32 	[%r5], %f1234;
	st.shared.f32 	[%r5+128], %f1235;
	st.shared.f32 	[%r5+256], %f1236;
	st.shared.f32 	[%r5+384], %f1237;
	st.shared.f32 	[%r5+512], %f1238;
	st.shared.f32 	[%r5+640], %f1239;
	st.shared.f32 	[%r5+768], %f1240;
	st.shared.f32 	[%r5+896], %f1241;
	st.shared.f32 	[%r5+1024], %f1242;
	st.shared.f32 	[%r5+1152], %f1243;
	st.shared.f32 	[%r5+1280], %f1244;
	st.shared.f32 	[%r5+1408], %f1245;
	st.shared.f32 	[%r5+1536], %f1246;
	st.shared.f32 	[%r5+1664], %f1247;
	st.shared.f32 	[%r5+1792], %f1248;
	st.shared.f32 	[%r5+1920], %f1249;
	st.shared.f32 	[%r5+2048], %f1250;
	bar.warp.sync 	-1;
	ld.shared.f32 	%f1628, [%r6];
	ld.shared.f32 	%f2, [%r6+4];
	ld.shared.f32 	%f1598, [%r6+8];
	ld.shared.f32 	%f4, [%r6+12];
	ld.shared.f32 	%f1600, [%r6+16];
	ld.shared.f32 	%f6, [%r6+20];
	ld.shared.f32 	%f1602, [%r6+24];
	ld.shared.f32 	%f8, [%r6+28];
	ld.shared.f32 	%f1604, [%r6+32];
	ld.shared.f32 	%f10, [%r6+36];
	ld.shared.f32 	%f1606, [%r6+40];
	ld.shared.f32 	%f12, [%r6+44];
	ld.shared.f32 	%f1608, [%r6+48];
	ld.shared.f32 	%f14, [%r6+52];
	ld.shared.f32 	%f1610, [%r6+56];
	ld.shared.f32 	%f16, [%r6+60];
	ld.shared.f32 	%f17, [%r6+64];
	bar.sync 	0;
	// begin inline asm
	griddepcontrol.launch_dependents;
	// end inline asm
	abs.f32 	%f1251, %f2;
	abs.f32 	%f1252, %f1628;
	setp.leu.f32 	%p434, %f1251, %f1252;
	mov.u32 	%r1403, %r8;
	mov.f32 	%f1612, %f2;
	@%p434 bra 	$L__BB8_3;
	mov.u32 	%r1403, %r1419;
	mov.u32 	%r1419, %r8;
	mov.f32 	%f1612, %f1628;
	mov.f32 	%f1628, %f2;
$L__BB8_3:
	abs.f32 	%f1253, %f4;
	abs.f32 	%f1254, %f1598;
	setp.leu.f32 	%p435, %f1253, %f1254;
	mov.u32 	%r1405, %r10;
	mov.f32 	%f1614, %f4;
	@%p435 bra 	$L__BB8_5;
	mov.u32 	%r1405, %r1389;
	mov.u32 	%r1389, %r10;
	mov.f32 	%f1614, %f1598;
	mov.f32 	%f1598, %f4;
$L__BB8_5:
	abs.f32 	%f1255, %f6;
	abs.f32 	%f1256, %f1600;
	setp.leu.f32 	%p436, %f1255, %f1256;
	mov.u32 	%r1407, %r12;
	mov.f32 	%f1616, %f6;
	@%p436 bra 	$L__BB8_7;
	mov.u32 	%r1407, %r1391;
	mov.u32 	%r1391, %r12;
	mov.f32 	%f1616, %f1600;
	mov.f32 	%f1600, %f6;
$L__BB8_7:
	abs.f32 	%f1257, %f8;
	abs.f32 	%f1258, %f1602;
	setp.leu.f32 	%p437, %f1257, %f1258;
	mov.u32 	%r1409, %r14;
	mov.f32 	%f1618, %f8;
	@%p437 bra 	$L__BB8_9;
	mov.u32 	%r1409, %r1393;
	mov.u32 	%r1393, %r14;
	mov.f32 	%f1618, %f1602;
	mov.f32 	%f1602, %f8;
$L__BB8_9:
	abs.f32 	%f1259, %f10;
	abs.f32 	%f1260, %f1604;
	setp.leu.f32 	%p438, %f1259, %f1260;
	mov.u32 	%r1411, %r16;
	mov.f32 	%f1620, %f10;
	@%p438 bra 	$L__BB8_11;
	mov.u32 	%r1411, %r1395;
	mov.u32 	%r1395, %r16;
	mov.f32 	%f1620, %f1604;
	mov.f32 	%f1604, %f10;
$L__BB8_11:
	abs.f32 	%f1261, %f12;
	abs.f32 	%f1262, %f1606;
	setp.leu.f32 	%p439, %f1261, %f1262;
	mov.u32 	%r1413, %r18;
	mov.f32 	%f1622, %f12;
	@%p439 bra 	$L__BB8_13;
	mov.u32 	%r1413, %r1397;
	mov.u32 	%r1397, %r18;
	mov.f32 	%f1622, %f1606;
	mov.f32 	%f1606, %f12;
$L__BB8_13:
	abs.f32 	%f1263, %f14;
	abs.f32 	%f1264, %f1608;
	setp.leu.f32 	%p440, %f1263, %f1264;
	mov.u32 	%r1415, %r20;
	mov.f32 	%f1624, %f14;
	@%p440 bra 	$L__BB8_15;
	mov.u32 	%r1415, %r1399;
	mov.u32 	%r1399, %r20;
	mov.f32 	%f1624, %f1608;
	mov.f32 	%f1608, %f14;
$L__BB8_15:
	abs.f32 	%f1265, %f16;
	abs.f32 	%f1266, %f1610;
	setp.leu.f32 	%p441, %f1265, %f1266;
	mov.u32 	%r1417, %r22;
	mov.f32 	%f1626, %f16;
	@%p441 bra 	$L__BB8_17;
	mov.u32 	%r1417, %r1401;
	mov.u32 	%r1401, %r22;
	mov.f32 	%f1626, %f1610;
	mov.f32 	%f1610, %f16;
$L__BB8_17:
	abs.f32 	%f1267, %f1598;
	abs.f32 	%f1268, %f1612;
	setp.leu.f32 	%p442, %f1267, %f1268;
	mov.u32 	%r1421, %r1389;
	mov.f32 	%f1630, %f1598;
	@%p442 bra 	$L__BB8_19;
	mov.u32 	%r1421, %r1403;
	mov.u32 	%r1403, %r1389;
	mov.f32 	%f1630, %f1612;
	mov.f32 	%f1612, %f1598;
$L__BB8_19:
	abs.f32 	%f1269, %f1600;
	abs.f32 	%f1270, %f1614;
	setp.leu.f32 	%p443, %f1269, %f1270;
	mov.u32 	%r1423, %r1391;
	mov.f32 	%f1632, %f1600;
	@%p443 bra 	$L__BB8_21;
	mov.u32 	%r1423, %r1405;
	mov.u32 	%r1405, %r1391;
	mov.f32 	%f1632, %f1614;
	mov.f32 	%f1614, %f1600;
$L__BB8_21:
	abs.f32 	%f1271, %f1602;
	abs.f32 	%f1272, %f1616;
	setp.leu.f32 	%p444, %f1271, %f1272;
	mov.u32 	%r1425, %r1393;
	mov.f32 	%f1634, %f1602;
	@%p444 bra 	$L__BB8_23;
	mov.u32 	%r1425, %r1407;
	mov.u32 	%r1407, %r1393;
	mov.f32 	%f1634, %f1616;
	mov.f32 	%f1616, %f1602;
$L__BB8_23:
	abs.f32 	%f1273, %f1604;
	abs.f32 	%f1274, %f1618;
	setp.leu.f32 	%p445, %f1273, %f1274;
	mov.u32 	%r1427, %r1395;
	mov.f32 	%f1636, %f1604;
	@%p445 bra 	$L__BB8_25;
	mov.u32 	%r1427, %r1409;
	mov.u32 	%r1409, %r1395;
	mov.f32 	%f1636, %f1618;
	mov.f32 	%f1618, %f1604;
$L__BB8_25:
	abs.f32 	%f1275, %f1606;
	abs.f32 	%f1276, %f1620;
	setp.leu.f32 	%p446, %f1275, %f1276;
	mov.u32 	%r1429, %r1397;
	mov.f32 	%f1638, %f1606;
	@%p446 bra 	$L__BB8_27;
	mov.u32 	%r1429, %r1411;
	mov.u32 	%r1411, %r1397;
	mov.f32 	%f1638, %f1620;
	mov.f32 	%f1620, %f1606;
$L__BB8_27:
	abs.f32 	%f1277, %f1608;
	abs.f32 	%f1278, %f1622;
	setp.leu.f32 	%p447, %f1277, %f1278;
	mov.u32 	%r1431, %r1399;
	mov.f32 	%f1640, %f1608;
	@%p447 bra 	$L__BB8_29;
	mov.u32 	%r1431, %r1413;
	mov.u32 	%r1413, %r1399;
	mov.f32 	%f1640, %f1622;
	mov.f32 	%f1622, %f1608;
$L__BB8_29:
	abs.f32 	%f1279, %f1610;
	abs.f32 	%f1280, %f1624;
	setp.leu.f32 	%p448, %f1279, %f1280;
	mov.u32 	%r1433, %r1401;
	mov.f32 	%f1642, %f1610;
	@%p448 bra 	$L__BB8_31;
	mov.u32 	%r1433, %r1415;
	mov.u32 	%r1415, %r1401;
	mov.f32 	%f1642, %f1624;
	mov.f32 	%f1624, %f1610;
$L__BB8_31:
	abs.f32 	%f1281, %f17;
	abs.f32 	%f1282, %f1626;
	setp.leu.f32 	%p449, %f1281, %f1282;
	mov.u32 	%r1416, %r23;
	mov.f32 	%f1625, %f17;
	@%p449 bra 	$L__BB8_33;
	mov.u32 	%r1416, %r1417;
	mov.u32 	%r1417, %r23;
	mov.f32 	%f1625, %f1626;
	mov.f32 	%f1626, %f17;
$L__BB8_33:
	abs.f32 	%f1283, %f1612;
	abs.f32 	%f1284, %f1628;
	setp.leu.f32 	%p450, %f1283, %f1284;
	mov.u32 	%r1435, %r1403;
	mov.f32 	%f1644, %f1612;
	@%p450 bra 	$L__BB8_35;
	mov.u32 	%r1435, %r1419;
	mov.u32 	%r1419, %r1403;
	mov.f32 	%f1644, %f1628;
	mov.f32 	%f1628, %f1612;
$L__BB8_35:
	abs.f32 	%f1285, %f1614;
	abs.f32 	%f1286, %f1630;
	setp.leu.f32 	%p451, %f1285, %f1286;
	mov.u32 	%r1437, %r1405;
	mov.f32 	%f1646, %f1614;
	@%p451 bra 	$L__BB8_37;
	mov.u32 	%r1437, %r1421;
	mov.u32 	%r1421, %r1405;
	mov.f32 	%f1646, %f1630;
	mov.f32 	%f1630, %f1614;
$L__BB8_37:
	abs.f32 	%f1287, %f1616;
	abs.f32 	%f1288, %f1632;
	setp.leu.f32 	%p452, %f1287, %f1288;
	mov.u32 	%r1439, %r1407;
	mov.f32 	%f1648, %f1616;
	@%p452 bra 	$L__BB8_39;
	mov.u32 	%r1439, %r1423;
	mov.u32 	%r1423, %r1407;
	mov.f32 	%f1648, %f1632;
	mov.f32 	%f1632, %f1616;
$L__BB8_39:
	abs.f32 	%f1289, %f1618;
	abs.f32 	%f1290, %f1634;
	setp.leu.f32 	%p453, %f1289, %f1290;
	mov.u32 	%r1441, %r1409;
	mov.f32 	%f1650, %f1618;
	@%p453 bra 	$L__BB8_41;
	mov.u32 	%r1441, %r1425;
	mov.u32 	%r1425, %r1409;
	mov.f32 	%f1650, %f1634;
	mov.f32 	%f1634, %f1618;
$L__BB8_41:
	abs.f32 	%f1291, %f1620;
	abs.f32 	%f1292, %f1636;
	setp.leu.f32 	%p454, %f1291, %f1292;
	mov.u32 	%r1443, %r1411;
	mov.f32 	%f1652, %f1620;
	@%p454 bra 	$L__BB8_43;
	mov.u32 	%r1443, %r1427;
	mov.u32 	%r1427, %r1411;
	mov.f32 	%f1652, %f1636;
	mov.f32 	%f1636, %f1620;
$L__BB8_43:
	abs.f32 	%f1293, %f1622;
	abs.f32 	%f1294, %f1638;
	setp.leu.f32 	%p455, %f1293, %f1294;
	mov.u32 	%r1445, %r1413;
	mov.f32 	%f1654, %f1622;
	@%p455 bra 	$L__BB8_45;
	mov.u32 	%r1445, %r1429;
	mov.u32 	%r1429, %r1413;
	mov.f32 	%f1654, %f1638;
	mov.f32 	%f1638, %f1622;
$L__BB8_45:
	abs.f32 	%f1295, %f1624;
	abs.f32 	%f1296, %f1640;
	setp.leu.f32 	%p456, %f1295, %f1296;
	mov.u32 	%r1447, %r1415;
	mov.f32 	%f1656, %f1624;
	@%p456 bra 	$L__BB8_47;
	mov.u32 	%r1447, %r1431;
	mov.u32 	%r1431, %r1415;
	mov.f32 	%f1656, %f1640;
	mov.f32 	%f1640, %f1624;
$L__BB8_47:
	abs.f32 	%f1297, %f1626;
	abs.f32 	%f1298, %f1642;
	setp.leu.f32 	%p457, %f1297, %f1298;
	mov.u32 	%r1449, %r1417;
	mov.f32 	%f1658, %f1626;
	@%p457 bra 	$L__BB8_49;
	mov.u32 	%r1449, %r1433;
	mov.u32 	%r1433, %r1417;
	mov.f32 	%f1658, %f1642;
	mov.f32 	%f1642, %f1626;
$L__BB8_49:
	abs.f32 	%f1299, %f1630;
	abs.f32 	%f1300, %f1644;
	setp.leu.f32 	%p458, %f1299, %f1300;
	mov.u32 	%r1453, %r1421;
	mov.f32 	%f1662, %f1630;
	@%p458 bra 	$L__BB8_51;
	mov.u32 	%r1453, %r1435;
	mov.u32 	%r1435, %r1421;
	mov.f32 	%f1662, %f1644;
	mov.f32 	%f1644, %f1630;
$L__BB8_51:
	abs.f32 	%f1301, %f1632;
	abs.f32 	%f1302, %f1646;
	setp.leu.f32 	%p459, %f1301, %f1302;
	mov.u32 	%r1455, %r1423;
	mov.f32 	%f1664, %f1632;
	@%p459 bra 	$L__BB8_53;
	mov.u32 	%r1455, %r1437;
	mov.u32 	%r1437, %r1423;
	mov.f32 	%f1664, %f1646;
	mov.f32 	%f1646, %f1632;
$L__BB8_53:
	abs.f32 	%f1303, %f1634;
	abs.f32 	%f1304, %f1648;
	setp.leu.f32 	%p460, %f1303, %f1304;
	mov.u32 	%r1457, %r1425;
	mov.f32 	%f1666, %f1634;
	@%p460 bra 	$L__BB8_55;
	mov.u32 	%r1457, %r1439;
	mov.u32 	%r1439, %r1425;
	mov.f32 	%f1666, %f1648;
	mov.f32 	%f1648, %f1634;
$L__BB8_55:
	abs.f32 	%f1305, %f1636;
	abs.f32 	%f1306, %f1650;
	setp.leu.f32 	%p461, %f1305, %f1306;
	mov.u32 	%r1459, %r1427;
	mov.f32 	%f1668, %f1636;
	@%p461 bra 	$L__BB8_57;
	mov.u32 	%r1459, %r1441;
	mov.u32 	%r1441, %r1427;
	mov.f32 	%f1668, %f1650;
	mov.f32 	%f1650, %f1636;
$L__BB8_57:
	abs.f32 	%f1307, %f1638;
	abs.f32 	%f1308, %f1652;
	setp.leu.f32 	%p462, %f1307, %f1308;
	mov.u32 	%r1461, %r1429;
	mov.f32 	%f1670, %f1638;
	@%p462 bra 	$L__BB8_59;
	mov.u32 	%r1461, %r1443;
	mov.u32 	%r1443, %r1429;
	mov.f32 	%f1670, %f1652;
	mov.f32 	%f1652, %f1638;
$L__BB8_59:
	abs.f32 	%f1309, %f1640;
	abs.f32 	%f1310, %f1654;
	setp.leu.f32 	%p463, %f1309, %f1310;
	mov.u32 	%r1463, %r1431;
	mov.f32 	%f1672, %f1640;
	@%p463 bra 	$L__BB8_61;
	mov.u32 	%r1463, %r1445;
	mov.u32 	%r1445, %r1431;
	mov.f32 	%f1672, %f1654;
	mov.f32 	%f1654, %f1640;
$L__BB8_61:
	abs.f32 	%f1311, %f1642;
	abs.f32 	%f1312, %f1656;
	setp.leu.f32 	%p464, %f1311, %f1312;
	mov.u32 	%r1465, %r1433;
	mov.f32 	%f1674, %f1642;
	@%p464 bra 	$L__BB8_63;
	mov.u32 	%r1465, %r1447;
	mov.u32 	%r1447, %r1433;
	mov.f32 	%f1674, %f1656;
	mov.f32 	%f1656, %f1642;
$L__BB8_63:
	abs.f32 	%f1313, %f1625;
	abs.f32 	%f1314, %f1658;
	setp.leu.f32 	%p465, %f1313, %f1314;
	mov.u32 	%r1448, %r1416;
	mov.f32 	%f1657, %f1625;
	@%p465 bra 	$L__BB8_65;
	mov.u32 	%r1448, %r1449;
	mov.u32 	%r1449, %r1416;
	mov.f32 	%f1657, %f1658;
	mov.f32 	%f1658, %f1625;
$L__BB8_65:
	abs.f32 	%f1315, %f1644;
	abs.f32 	%f1316, %f1628;
	setp.leu.f32 	%p466, %f1315, %f1316;
	mov.u32 	%r1467, %r1435;
	mov.f32 	%f1676, %f1644;
	@%p466 bra 	$L__BB8_67;
	mov.u32 	%r1467, %r1419;
	mov.u32 	%r1419, %r1435;
	mov.f32 	%f1676, %f1628;
	mov.f32 	%f1628, %f1644;
$L__BB8_67:
	abs.f32 	%f1317, %f1646;
	abs.f32 	%f1318, %f1662;
	setp.leu.f32 	%p467, %f1317, %f1318;
	mov.u32 	%r1469, %r1437;
	mov.f32 	%f1678, %f1646;
	@%p467 bra 	$L__BB8_69;
	mov.u32 	%r1469, %r1453;
	mov.u32 	%r1453, %r1437;
	mov.f32 	%f1678, %f1662;
	mov.f32 	%f1662, %f1646;
$L__BB8_69:
	abs.f32 	%f1319, %f1648;
	abs.f32 	%f1320, %f1664;
	setp.leu.f32 	%p468, %f1319, %f1320;
	mov.u32 	%r1471, %r1439;
	mov.f32 	%f1680, %f1648;
	@%p468 bra 	$L__BB8_71;
	mov.u32 	%r1471, %r1455;
	mov.u32 	%r1455, %r1439;
	mov.f32 	%f1680, %f1664;
	mov.f32 	%f1664, %f1648;
$L__BB8_71:
	abs.f32 	%f1321, %f1650;
	abs.f32 	%f1322, %f1666;
	setp.leu.f32 	%p469, %f1321, %f1322;
	mov.u32 	%r1473, %r1441;
	mov.f32 	%f1682, %f1650;
	@%p469 bra 	$L__BB8_73;
	mov.u32 	%r1473, %r1457;
	mov.u32 	%r1457, %r1441;
	mov.f32 	%f1682, %f1666;
	mov.f32 	%f1666, %f1650;
$L__BB8_73:
	abs.f32 	%f1323, %f1652;
	abs.f32 	%f1324, %f1668;
	setp.leu.f32 	%p470, %f1323, %f1324;
	mov.u32 	%r1475, %r1443;
	mov.f32 	%f1684, %f1652;
	@%p470 bra 	$L__BB8_75;
	mov.u32 	%r1475, %r1459;
	mov.u32 	%r1459, %r1443;
	mov.f32 	%f1684, %f1668;
	mov.f32 	%f1668, %f1652;
$L__BB8_75:
	abs.f32 	%f1325, %f1654;
	abs.f32 	%f1326, %f1670;
	setp.leu.f32 	%p471, %f1325, %f1326;
	mov.u32 	%r1477, %r1445;
	mov.f32 	%f1686, %f1654;
	@%p471 bra 	$L__BB8_77;
	mov.u32 	%r1477, %r1461;
	mov.u32 	%r1461, %r1445;
	mov.f32 	%f1686, %f1670;
	mov.f32 	%f1670, %f1654;
$L__BB8_77:
	abs.f32 	%f1327, %f1656;
	abs.f32 	%f1328, %f1672;
	setp.leu.f32 	%p472, %f1327, %f1328;
	mov.u32 	%r1479, %r1447;
	mov.f32 	%f1688, %f1656;
	@%p472 bra 	$L__BB8_79;
	mov.u32 	%r1479, %r1463;
	mov.u32 	%r1463, %r1447;
	mov.f32 	%f1688, %f1672;
	mov.f32 	%f1672, %f1656;
$L__BB8_79:
	abs.f32 	%f1329, %f1658;
	abs.f32 	%f1330, %f1674;
	setp.leu.f32 	%p473, %f1329, %f1330;
	mov.u32 	%r1481, %r1449;
	mov.f32 	%f1690, %f1658;
	@%p473 bra 	$L__BB8_81;
	mov.u32 	%r1481, %r1465;
	mov.u32 	%r1465, %r1449;
	mov.f32 	%f1690, %f1674;
	mov.f32 	%f1674, %f1658;
$L__BB8_81:
	abs.f32 	%f1331, %f1662;
	abs.f32 	%f1332, %f1676;
	setp.leu.f32 	%p474, %f1331, %f1332;
	mov.u32 	%r1485, %r1453;
	mov.f32 	%f1694, %f1662;
	@%p474 bra 	$L__BB8_83;
	mov.u32 	%r1485, %r1467;
	mov.u32 	%r1467, %r1453;
	mov.f32 	%f1694, %f1676;
	mov.f32 	%f1676, %f1662;
$L__BB8_83:
	abs.f32 	%f1333, %f1664;
	abs.f32 	%f1334, %f1678;
	setp.leu.f32 	%p475, %f1333, %f1334;
	mov.u32 	%r1487, %r1455;
	mov.f32 	%f1696, %f1664;
	@%p475 bra 	$L__BB8_85;
	mov.u32 	%r1487, %r1469;
	mov.u32 	%r1469, %r1455;
	mov.f32 	%f1696, %f1678;
	mov.f32 	%f1678, %f1664;
$L__BB8_85:
	abs.f32 	%f1335, %f1666;
	abs.f32 	%f1336, %f1680;
	setp.leu.f32 	%p476, %f1335, %f1336;
	mov.u32 	%r1489, %r1457;
	mov.f32 	%f1698, %f1666;
	@%p476 bra 	$L__BB8_87;
	mov.u32 	%r1489, %r1471;
	mov.u32 	%r1471, %r1457;
	mov.f32 	%f1698, %f1680;
	mov.f32 	%f1680, %f1666;
$L__BB8_87:
	abs.f32 	%f1337, %f1668;
	abs.f32 	%f1338, %f1682;
	setp.leu.f32 	%p477, %f1337, %f1338;
	mov.u32 	%r1491, %r1459;
	mov.f32 	%f1700, %f1668;
	@%p477 bra 	$L__BB8_89;
	mov.u32 	%r1491, %r1473;
	mov.u32 	%r1473, %r1459;
	mov.f32 	%f1700, %f1682;
	mov.f32 	%f1682, %f1668;
$L__BB8_89:
	abs.f32 	%f1339, %f1670;
	abs.f32 	%f1340, %f1684;
	setp.leu.f32 	%p478, %f1339, %f1340;
	mov.u32 	%r1493, %r1461;
	mov.f32 	%f1702, %f1670;
	@%p478 bra 	$L__BB8_91;
	mov.u32 	%r1493, %r1475;
	mov.u32 	%r1475, %r1461;
	mov.f32 	%f1702, %f1684;
	mov.f32 	%f1684, %f1670;
$L__BB8_91:
	abs.f32 	%f1341, %f1672;
	abs.f32 	%f1342, %f1686;
	setp.leu.f32 	%p479, %f1341, %f1342;
	mov.u32 	%r1495, %r1463;
	mov.f32 	%f1704, %f1672;
	@%p479 bra 	$L__BB8_93;
	mov.u32 	%r1495, %r1477;
	mov.u32 	%r1477, %r1463;
	mov.f32 	%f1704, %f1686;
	mov.f32 	%f1686, %f1672;
$L__BB8_93:
	abs.f32 	%f1343, %f1674;
	abs.f32 	%f1344, %f1688;
	setp.leu.f32 	%p480, %f1343, %f1344;
	mov.u32 	%r1497, %r1465;
	mov.f32 	%f1706, %f1674;
	@%p480 bra 	$L__BB8_95;
	mov.u32 	%r1497, %r1479;
	mov.u32 	%r1479, %r1465;
	mov.f32 	%f1706, %f1688;
	mov.f32 	%f1688, %f1674;
$L__BB8_95:
	abs.f32 	%f1345, %f1657;
	abs.f32 	%f1346, %f1690;
	setp.leu.f32 	%p481, %f1345, %f1346;
	mov.u32 	%r1480, %r1448;
	mov.f32 	%f1689, %f1657;
	@%p481 bra 	$L__BB8_97;
	mov.u32 	%r1480, %r1481;
	mov.u32 	%r1481, %r1448;
	mov.f32 	%f1689, %f1690;
	mov.f32 	%f1690, %f1657;
$L__BB8_97:
	abs.f32 	%f1347, %f1676;
	abs.f32 	%f1348, %f1628;
	setp.leu.f32 	%p482, %f1347, %f1348;
	mov.u32 	%r1499, %r1467;
	mov.f32 	%f1708, %f1676;
	@%p482 bra 	$L__BB8_99;
	mov.u32 	%r1499, %r1419;
	mov.u32 	%r1419, %r1467;
	mov.f32 	%f1708, %f1628;
	mov.f32 	%f1628, %f1676;
$L__BB8_99:
	abs.f32 	%f1349, %f1678;
	abs.f32 	%f1350, %f1694;
	setp.leu.f32 	%p483, %f1349, %f1350;
	mov.u32 	%r1501, %r1469;
	mov.f32 	%f1710, %f1678;
	@%p483 bra 	$L__BB8_101;
	mov.u32 	%r1501, %r1485;
	mov.u32 	%r1485, %r1469;
	mov.f32 	%f1710, %f1694;
	mov.f32 	%f1694, %f1678;
$L__BB8_101:
	abs.f32 	%f1351, %f1680;
	abs.f32 	%f1352, %f1696;
	setp.leu.f32 	%p484, %f1351, %f1352;
	mov.u32 	%r1503, %r1471;
	mov.f32 	%f1712, %f1680;
	@%p484 bra 	$L__BB8_103;
	mov.u32 	%r1503, %r1487;
	mov.u32 	%r1487, %r1471;
	mov.f32 	%f1712, %f1696;
	mov.f32 	%f1696, %f1680;
$L__BB8_103:
	abs.f32 	%f1353, %f1682;
	abs.f32 	%f1354, %f1698;
	setp.leu.f32 	%p485, %f1353, %f1354;
	mov.u32 	%r1505, %r1473;
	mov.f32 	%f1714, %f1682;
	@%p485 bra 	$L__BB8_105;
	mov.u32 	%r1505, %r1489;
	mov.u32 	%r1489, %r1473;
	mov.f32 	%f1714, %f1698;
	mov.f32 	%f1698, %f1682;
$L__BB8_105:
	abs.f32 	%f1355, %f1684;
	abs.f32 	%f1356, %f1700;
	setp.leu.f32 	%p486, %f1355, %f1356;
	mov.u32 	%r1507, %r1475;
	mov.f32 	%f1716, %f1684;
	@%p486 bra 	$L__BB8_107;
	mov.u32 	%r1507, %r1491;
	mov.u32 	%r1491, %r1475;
	mov.f32 	%f1716, %f1700;
	mov.f32 	%f1700, %f1684;
$L__BB8_107:
	abs.f32 	%f1357, %f1686;
	abs.f32 	%f1358, %f1702;
	setp.leu.f32 	%p487, %f1357, %f1358;
	mov.u32 	%r1509, %r1477;
	mov.f32 	%f1718, %f1686;
	@%p487 bra 	$L__BB8_109;
	mov.u32 	%r1509, %r1493;
	mov.u32 	%r1493, %r1477;
	mov.f32 	%f1718, %f1702;
	mov.f32 	%f1702, %f1686;
$L__BB8_109:
	abs.f32 	%f1359, %f1688;
	abs.f32 	%f1360, %f1704;
	setp.leu.f32 	%p488, %f1359, %f1360;
	mov.u32 	%r1511, %r1479;
	mov.f32 	%f1720, %f1688;
	@%p488 bra 	$L__BB8_111;
	mov.u32 	%r1511, %r1495;
	mov.u32 	%r1495, %r1479;
	mov.f32 	%f1720, %f1704;
	mov.f32 	%f1704, %f1688;
$L__BB8_111:
	abs.f32 	%f1361, %f1690;
	abs.f32 	%f1362, %f1706;
	setp.leu.f32 	%p489, %f1361, %f1362;
	mov.u32 	%r1513, %r1481;
	mov.f32 	%f1722, %f1690;
	@%p489 bra 	$L__BB8_113;
	mov.u32 	%r1513, %r1497;
	mov.u32 	%r1497, %r1481;
	mov.f32 	%f1722, %f1706;
	mov.f32 	%f1706, %f1690;
$L__BB8_113:
	abs.f32 	%f1363, %f1694;
	abs.f32 	%f1364, %f1708;
	setp.leu.f32 	%p490, %f1363, %f1364;
	mov.u32 	%r1517, %r1485;
	mov.f32 	%f1726, %f1694;
	@%p490 bra 	$L__BB8_115;
	mov.u32 	%r1517, %r1499;
	mov.u32 	%r1499, %r1485;
	mov.f32 	%f1726, %f1708;
	mov.f32 	%f1708, %f1694;
$L__BB8_115:
	abs.f32 	%f1365, %f1696;
	abs.f32 	%f1366, %f1710;
	setp.leu.f32 	%p491, %f1365, %f1366;
	mov.u32 	%r1519, %r1487;
	mov.f32 	%f1728, %f1696;
	@%p491 bra 	$L__BB8_117;
	mov.u32 	%r1519, %r1501;
	mov.u32 	%r1501, %r1487;
	mov.f32 	%f1728, %f1710;
	mov.f32 	%f1710, %f1696;
$L__BB8_117:
	abs.f32 	%f1367, %f1698;
	abs.f32 	%f1368, %f1712;
	setp.leu.f32 	%p492, %f1367, %f1368;
	mov.u32 	%r1521, %r1489;
	mov.f32 	%f1730, %f1698;
	@%p492 bra 	$L__BB8_119;
	mov.u32 	%r1521, %r1503;
	mov.u32 	%r1503, %r1489;
	mov.f32 	%f1730, %f1712;
	mov.f32 	%f1712, %f1698;
$L__BB8_119:
	abs.f32 	%f1369, %f1700;
	abs.f32 	%f1370, %f1714;
	setp.leu.f32 	%p493, %f1369, %f1370;
	mov.u32 	%r1523, %r1491;
	mov.f32 	%f1732, %f1700;
	@%p493 bra 	$L__BB8_121;
	mov.u32 	%r1523, %r1505;
	mov.u32 	%r1505, %r1491;
	mov.f32 	%f1732, %f1714;
	mov.f32 	%f1714, %f1700;
$L__BB8_121:
	abs.f32 	%f1371, %f1702;
	abs.f32 	%f1372, %f1716;
	setp.leu.f32 	%p494, %f1371, %f1372;
	mov.u32 	%r1525, %r1493;
	mov.f32 	%f1734, %f1702;
	@%p494 bra 	$L__BB8_123;
	mov.u32 	%r1525, %r1507;
	mov.u32 	%r1507, %r1493;
	mov.f32 	%f1734, %f1716;
	mov.f32 	%f1716, %f1702;
$L__BB8_123:
	abs.f32 	%f1373, %f1704;
	abs.f32 	%f1374, %f1718;
	setp.leu.f32 	%p495, %f1373, %f1374;
	mov.u32 	%r1527, %r1495;
	mov.f32 	%f1736, %f1704;
	@%p495 bra 	$L__BB8_125;
	mov.u32 	%r1527, %r1509;
	mov.u32 	%r1509, %r1495;
	mov.f32 	%f1736, %f1718;
	mov.f32 	%f1718, %f1704;
$L__BB8_125:
	abs.f32 	%f1375, %f1706;
	abs.f32 	%f1376, %f1720;
	setp.leu.f32 	%p496, %f1375, %f1376;
	mov.u32 	%r1529, %r1497;
	mov.f32 	%f1738, %f1706;
	@%p496 bra 	$L__BB8_127;
	mov.u32 	%r1529, %r1511;
	mov.u32 	%r1511, %r1497;
	mov.f32 	%f1738, %f1720;
	mov.f32 	%f1720, %f1706;
$L__BB8_127:
	abs.f32 	%f1377, %f1689;
	abs.f32 	%f1378, %f1722;
	setp.leu.f32 	%p497, %f1377, %f1378;
	mov.u32 	%r1512, %r1480;
	mov.f32 	%f1721, %f1689;
	@%p497 bra 	$L__BB8_129;
	mov.u32 	%r1512, %r1513;
	mov.u32 	%r1513, %r1480;
	mov.f32 	%f1721, %f1722;
	mov.f32 	%f1722, %f1689;
$L__BB8_129:
	abs.f32 	%f1379, %f1708;
	abs.f32 	%f1380, %f1628;
	setp.leu.f32 	%p498, %f1379, %f1380;
	mov.u32 	%r1531, %r1499;
	mov.f32 	%f1740, %f1708;
	@%p498 bra 	$L__BB8_131;
	mov.u32 	%r1531, %r1419;
	mov.u32 	%r1419, %r1499;
	mov.f32 	%f1740, %f1628;
	mov.f32 	%f1628, %f1708;
$L__BB8_131:
	abs.f32 	%f1381, %f1710;
	abs.f32 	%f1382, %f1726;
	setp.leu.f32 	%p499, %f1381, %f1382;
	mov.u32 	%r1533, %r1501;
	mov.f32 	%f1742, %f1710;
	@%p499 bra 	$L__BB8_133;
	mov.u32 	%r1533, %r1517;
	mov.u32 	%r1517, %r1501;
	mov.f32 	%f1742, %f1726;
	mov.f32 	%f1726, %f1710;
$L__BB8_133:
	abs.f32 	%f1383, %f1712;
	abs.f32 	%f1384, %f1728;
	setp.leu.f32 	%p500, %f1383, %f1384;
	mov.u32 	%r1535, %r1503;
	mov.f32 	%f1744, %f1712;
	@%p500 bra 	$L__BB8_135;
	mov.u32 	%r1535, %r1519;
	mov.u32 	%r1519, %r1503;
	mov.f32 	%f1744, %f1728;
	mov.f32 	%f1728, %f1712;
$L__BB8_135:
	abs.f32 	%f1385, %f1714;
	abs.f32 	%f1386, %f1730;
	setp.leu.f32 	%p501, %f1385, %f1386;
	mov.u32 	%r1537, %r1505;
	mov.f32 	%f1746, %f1714;
	@%p501 bra 	$L__BB8_137;
	mov.u32 	%r1537, %r1521;
	mov.u32 	%r1521, %r1505;
	mov.f32 	%f1746, %f1730;
	mov.f32 	%f1730, %f1714;
$L__BB8_137:
	abs.f32 	%f1387, %f1716;
	abs.f32 	%f1388, %f1732;
	setp.leu.f32 	%p502, %f1387, %f1388;
	mov.u32 	%r1539, %r1507;
	mov.f32 	%f1748, %f1716;
	@%p502 bra 	$L__BB8_139;
	mov.u32 	%r1539, %r1523;
	mov.u32 	%r1523, %r1507;
	mov.f32 	%f1748, %f1732;
	mov.f32 	%f1732, %f1716;
$L__BB8_139:
	abs.f32 	%f1389, %f1718;
	abs.f32 	%f1390, %f1734;
	setp.leu.f32 	%p503, %f1389, %f1390;
	mov.u32 	%r1541, %r1509;
	mov.f32 	%f1750, %f1718;
	@%p503 bra 	$L__BB8_141;
	mov.u32 	%r1541, %r1525;
	mov.u32 	%r1525, %r1509;
	mov.f32 	%f1750, %f1734;
	mov.f32 	%f1734, %f1718;
$L__BB8_141:
	abs.f32 	%f1391, %f1720;
	abs.f32 	%f1392, %f1736;
	setp.leu.f32 	%p504, %f1391, %f1392;
	mov.u32 	%r1543, %r1511;
	mov.f32 	%f1752, %f1720;
	@%p504 bra 	$L__BB8_143;
	mov.u32 	%r1543, %r1527;
	mov.u32 	%r1527, %r1511;
	mov.f32 	%f1752, %f1736;
	mov.f32 	%f1736, %f1720;
$L__BB8_143:
	abs.f32 	%f1393, %f1722;
	abs.f32 	%f1394, %f1738;
	setp.leu.f32 	%p505, %f1393, %f1394;
	mov.u32 	%r1545, %r1513;
	mov.f32 	%f1754, %f1722;
	@%p505 bra 	$L__BB8_145;
	mov.u32 	%r1545, %r1529;
	mov.u32 	%r1529, %r1513;
	mov.f32 	%f1754, %f1738;
	mov.f32 	%f1738, %f1722;
$L__BB8_145:
	abs.f32 	%f1395, %f1726;
	abs.f32 	%f1396, %f1740;
	setp.leu.f32 	%p506, %f1395, %f1396;
	mov.u32 	%r1549, %r1517;
	mov.f32 	%f1758, %f1726;
	@%p506 bra 	$L__BB8_147;
	mov.u32 	%r1549, %r1531;
	mov.u32 	%r1531, %r1517;
	mov.f32 	%f1758, %f1740;
	mov.f32 	%f1740, %f1726;
$L__BB8_147:
	abs.f32 	%f1397, %f1728;
	abs.f32 	%f1398, %f1742;
	setp.leu.f32 	%p507, %f1397, %f1398;
	mov.u32 	%r1551, %r1519;
	mov.f32 	%f1760, %f1728;
	@%p507 bra 	$L__BB8_149;
	mov.u32 	%r1551, %r1533;
	mov.u32 	%r1533, %r1519;
	mov.f32 	%f1760, %f1742;
	mov.f32 	%f1742, %f1728;
$L__BB8_149:
	abs.f32 	%f1399, %f1730;
	abs.f32 	%f1400, %f1744;
	setp.leu.f32 	%p508, %f1399, %f1400;
	mov.u32 	%r1553, %r1521;
	mov.f32 	%f1762, %f1730;
	@%p508 bra 	$L__BB8_151;
	mov.u32 	%r1553, %r1535;
	mov.u32 	%r1535, %r1521;
	mov.f32 	%f1762, %f1744;
	mov.f32 	%f1744, %f1730;
$L__BB8_151:
	abs.f32 	%f1401, %f1732;
	abs.f32 	%f1402, %f1746;
	setp.leu.f32 	%p509, %f1401, %f1402;
	mov.u32 	%r1555, %r1523;
	mov.f32 	%f1764, %f1732;
	@%p509 bra 	$L__BB8_153;
	mov.u32 	%r1555, %r1537;
	mov.u32 	%r1537, %r1523;
	mov.f32 	%f1764, %f1746;
	mov.f32 	%f1746, %f1732;
$L__BB8_153:
	abs.f32 	%f1403, %f1734;
	abs.f32 	%f1404, %f1748;
	setp.leu.f32 	%p510, %f1403, %f1404;
	mov.u32 	%r1557, %r1525;
	mov.f32 	%f1766, %f1734;
	@%p510 bra 	$L__BB8_155;
	mov.u32 	%r1557, %r1539;
	mov.u32 	%r1539, %r1525;
	mov.f32 	%f1766, %f1748;
	mov.f32 	%f1748, %f1734;
$L__BB8_155:
	abs.f32 	%f1405, %f1736;
	abs.f32 	%f1406, %f1750;
	setp.leu.f32 	%p511, %f1405, %f1406;
	mov.u32 	%r1559, %r1527;
	mov.f32 	%f1768, %f1736;
	@%p511 bra 	$L__BB8_157;
	mov.u32 	%r1559, %r1541;
	mov.u32 	%r1541, %r1527;
	mov.f32 	%f1768, %f1750;
	mov.f32 	%f1750, %f1736;
$L__BB8_157:
	abs.f32 	%f1407, %f1738;
	abs.f32 	%f1408, %f1752;
	setp.leu.f32 	%p512, %f1407, %f1408;
	mov.u32 	%r1561, %r1529;
	mov.f32 	%f1770, %f1738;
	@%p512 bra 	$L__BB8_159;
	mov.u32 	%r1561, %r1543;
	mov.u32 	%r1543, %r1529;
	mov.f32 	%f1770, %f1752;
	mov.f32 	%f1752, %f1738;
$L__BB8_159:
	abs.f32 	%f1409, %f1721;
	abs.f32 	%f1410, %f1754;
	setp.leu.f32 	%p513, %f1409, %f1410;
	mov.u32 	%r1544, %r1512;
	mov.f32 	%f1753, %f1721;
	@%p513 bra 	$L__BB8_161;
	mov.u32 	%r1544, %r1545;
	mov.u32 	%r1545, %r1512;
	mov.f32 	%f1753, %f1754;
	mov.f32 	%f1754, %f1721;
$L__BB8_161:
	abs.f32 	%f1411, %f1740;
	abs.f32 	%f1412, %f1628;
	setp.leu.f32 	%p514, %f1411, %f1412;
	mov.u32 	%r1563, %r1531;
	mov.f32 	%f1772, %f1740;
	@%p514 bra 	$L__BB8_163;
	mov.u32 	%r1563, %r1419;
	mov.u32 	%r1419, %r1531;
	mov.f32 	%f1772, %f1628;
	mov.f32 	%f1628, %f1740;
$L__BB8_163:
	abs.f32 	%f1413, %f1742;
	abs.f32 	%f1414, %f1758;
	setp.leu.f32 	%p515, %f1413, %f1414;
	mov.u32 	%r1565, %r1533;
	mov.f32 	%f1774, %f1742;
	@%p515 bra 	$L__BB8_165;
	mov.u32 	%r1565, %r1549;
	mov.u32 	%r1549, %r1533;
	mov.f32 	%f1774, %f1758;
	mov.f32 	%f1758, %f1742;
$L__BB8_165:
	abs.f32 	%f1415, %f1744;
	abs.f32 	%f1416, %f1760;
	setp.leu.f32 	%p516, %f1415, %f1416;
	mov.u32 	%r1567, %r1535;
	mov.f32 	%f1776, %f1744;
	@%p516 bra 	$L__BB8_167;
	mov.u32 	%r1567, %r1551;
	mov.u32 	%r1551, %r1535;
	mov.f32 	%f1776, %f1760;
	mov.f32 	%f1760, %f1744;
$L__BB8_167:
	abs.f32 	%f1417, %f1746;
	abs.f32 	%f1418, %f1762;
	setp.leu.f32 	%p517, %f1417, %f1418;
	mov.u32 	%r1569, %r1537;
	mov.f32 	%f1778, %f1746;
	@%p517 bra 	$L__BB8_169;
	mov.u32 	%r1569, %r1553;
	mov.u32 	%r1553, %r1537;
	mov.f32 	%f1778, %f1762;
	mov.f32 	%f1762, %f1746;
$L__BB8_169:
	abs.f32 	%f1419, %f1748;
	abs.f32 	%f1420, %f1764;
	setp.leu.f32 	%p518, %f1419, %f1420;
	mov.u32 	%r1571, %r1539;
	mov.f32 	%f1780, %f1748;
	@%p518 bra 	$L__BB8_171;
	mov.u32 	%r1571, %r1555;
	mov.u32 	%r1555, %r1539;
	mov.f32 	%f1780, %f1764;
	mov.f32 	%f1764, %f1748;
$L__BB8_171:
	abs.f32 	%f1421, %f1750;
	abs.f32 	%f1422, %f1766;
	setp.leu.f32 	%p519, %f1421, %f1422;
	mov.u32 	%r1573, %r1541;
	mov.f32 	%f1782, %f1750;
	@%p519 bra 	$L__BB8_173;
	mov.u32 	%r1573, %r1557;
	mov.u32 	%r1557, %r1541;
	mov.f32 	%f1782, %f1766;
	mov.f32 	%f1766, %f1750;
$L__BB8_173:
	abs.f32 	%f1423, %f1752;
	abs.f32 	%f1424, %f1768;
	setp.leu.f32 	%p520, %f1423, %f1424;
	mov.u32 	%r1575, %r1543;
	mov.f32 	%f1784, %f1752;
	@%p520 bra 	$L__BB8_175;
	mov.u32 	%r1575, %r1559;
	mov.u32 	%r1559, %r1543;
	mov.f32 	%f1784, %f1768;
	mov.f32 	%f1768, %f1752;
$L__BB8_175:
	abs.f32 	%f1425, %f1754;
	abs.f32 	%f1426, %f1770;
	setp.leu.f32 	%p521, %f1425, %f1426;
	mov.u32 	%r1577, %r1545;
	mov.f32 	%f1786, %f1754;
	@%p521 bra 	$L__BB8_177;
	mov.u32 	%r1577, %r1561;
	mov.u32 	%r1561, %r1545;
	mov.f32 	%f1786, %f1770;
	mov.f32 	%f1770, %f1754;
$L__BB8_177:
	abs.f32 	%f1427, %f1758;
	abs.f32 	%f1428, %f1772;
	setp.leu.f32 	%p522, %f1427, %f1428;
	mov.u32 	%r1581, %r1549;
	mov.f32 	%f1790, %f1758;
	@%p522 bra 	$L__BB8_179;
	mov.u32 	%r1581, %r1563;
	mov.u32 	%r1563, %r1549;
	mov.f32 	%f1790, %f1772;
	mov.f32 	%f1772, %f1758;
$L__BB8_179:
	abs.f32 	%f1429, %f1760;
	abs.f32 	%f1430, %f1774;
	setp.leu.f32 	%p523, %f1429, %f1430;
	mov.u32 	%r1583, %r1551;
	mov.f32 	%f1792, %f1760;
	@%p523 bra 	$L__BB8_181;
	mov.u32 	%r1583, %r1565;
	mov.u32 	%r1565, %r1551;
	mov.f32 	%f1792, %f1774;
	mov.f32 	%f1774, %f1760;
$L__BB8_181:
	abs.f32 	%f1431, %f1762;
	abs.f32 	%f1432, %f1776;
	setp.leu.f32 	%p524, %f1431, %f1432;
	mov.u32 	%r1585, %r1553;
	mov.f32 	%f1794, %f1762;
	@%p524 bra 	$L__BB8_183;
	mov.u32 	%r1585, %r1567;
	mov.u32 	%r1567, %r1553;
	mov.f32 	%f1794, %f1776;
	mov.f32 	%f1776, %f1762;
$L__BB8_183:
	abs.f32 	%f1433, %f1764;
	abs.f32 	%f1434, %f1778;
	setp.leu.f32 	%p525, %f1433, %f1434;
	mov.u32 	%r1587, %r1555;
	mov.f32 	%f1796, %f1764;
	@%p525 bra 	$L__BB8_185;
	mov.u32 	%r1587, %r1569;
	mov.u32 	%r1569, %r1555;
	mov.f32 	%f1796, %f1778;
	mov.f32 	%f1778, %f1764;
$L__BB8_185:
	abs.f32 	%f1435, %f1766;
	abs.f32 	%f1436, %f1780;
	setp.leu.f32 	%p526, %f1435, %f1436;
	mov.u32 	%r1589, %r1557;
	mov.f32 	%f1798, %f1766;
	@%p526 bra 	$L__BB8_187;
	mov.u32 	%r1589, %r1571;
	mov.u32 	%r1571, %r1557;
	mov.f32 	%f1798, %f1780;
	mov.f32 	%f1780, %f1766;
$L__BB8_187:
	abs.f32 	%f1437, %f1768;
	abs.f32 	%f1438, %f1782;
	setp.leu.f32 	%p527, %f1437, %f1438;
	mov.u32 	%r1591, %r1559;
	mov.f32 	%f1800, %f1768;
	@%p527 bra 	$L__BB8_189;
	mov.u32 	%r1591, %r1573;
	mov.u32 	%r1573, %r1559;
	mov.f32 	%f1800, %f1782;
	mov.f32 	%f1782, %f1768;
$L__BB8_189:
	abs.f32 	%f1439, %f1770;
	abs.f32 	%f1440, %f1784;
	setp.leu.f32 	%p528, %f1439, %f1440;
	mov.u32 	%r1593, %r1561;
	mov.f32 	%f1802, %f1770;
	@%p528 bra 	$L__BB8_191;
	mov.u32 	%r1593, %r1575;
	mov.u32 	%r1575, %r1561;
	mov.f32 	%f1802, %f1784;
	mov.f32 	%f1784, %f1770;
$L__BB8_191:
	abs.f32 	%f1441, %f1753;
	abs.f32 	%f1442, %f1786;
	setp.leu.f32 	%p529, %f1441, %f1442;
	mov.u32 	%r1576, %r1544;
	mov.f32 	%f1785, %f1753;
	@%p529 bra 	$L__BB8_193;
	mov.u32 	%r1576, %r1577;
	mov.u32 	%r1577, %r1544;
	mov.f32 	%f1785, %f1786;
	mov.f32 	%f1786, %f1753;
$L__BB8_193:
	abs.f32 	%f1443, %f1772;
	abs.f32 	%f1444, %f1628;
	setp.leu.f32 	%p530, %f1443, %f1444;
	mov.u32 	%r1595, %r1563;
	mov.f32 	%f1804, %f1772;
	@%p530 bra 	$L__BB8_195;
	mov.u32 	%r1595, %r1419;
	mov.u32 	%r1419, %r1563;
	mov.f32 	%f1804, %f1628;
	mov.f32 	%f1628, %f1772;
$L__BB8_195:
	abs.f32 	%f1445, %f1774;
	abs.f32 	%f1446, %f1790;
	setp.leu.f32 	%p531, %f1445, %f1446;
	mov.u32 	%r1597, %r1565;
	mov.f32 	%f1806, %f1774;
	@%p531 bra 	$L__BB8_197;
	mov.u32 	%r1597, %r1581;
	mov.u32 	%r1581, %r1565;
	mov.f32 	%f1806, %f1790;
	mov.f32 	%f1790, %f1774;
$L__BB8_197:
	abs.f32 	%f1447, %f1776;
	abs.f32 	%f1448, %f1792;
	setp.leu.f32 	%p532, %f1447, %f1448;
	mov.u32 	%r1599, %r1567;
	mov.f32 	%f1808, %f1776;
	@%p532 bra 	$L__BB8_199;
	mov.u32 	%r1599, %r1583;
	mov.u32 	%r1583, %r1567;
	mov.f32 	%f1808, %f1792;
	mov.f32 	%f1792, %f1776;
$L__BB8_199:
	abs.f32 	%f1449, %f1778;
	abs.f32 	%f1450, %f1794;
	setp.leu.f32 	%p533, %f1449, %f1450;
	mov.u32 	%r1601, %r1569;
	mov.f32 	%f1810, %f1778;
	@%p533 bra 	$L__BB8_201;
	mov.u32 	%r1601, %r1585;
	mov.u32 	%r1585, %r1569;
	mov.f32 	%f1810, %f1794;
	mov.f32 	%f1794, %f1778;
$L__BB8_201:
	abs.f32 	%f1451, %f1780;
	abs.f32 	%f1452, %f1796;
	setp.leu.f32 	%p534, %f1451, %f1452;
	mov.u32 	%r1603, %r1571;
	mov.f32 	%f1812, %f1780;
	@%p534 bra 	$L__BB8_203;
	mov.u32 	%r1603, %r1587;
	mov.u32 	%r1587, %r1571;
	mov.f32 	%f1812, %f1796;
	mov.f32 	%f1796, %f1780;
$L__BB8_203:
	abs.f32 	%f1453, %f1782;
	abs.f32 	%f1454, %f1798;
	setp.leu.f32 	%p535, %f1453, %f1454;
	mov.u32 	%r1605, %r1573;
	mov.f32 	%f1814, %f1782;
	@%p535 bra 	$L__BB8_205;
	mov.u32 	%r1605, %r1589;
	mov.u32 	%r1589, %r1573;
	mov.f32 	%f1814, %f1798;
	mov.f32 	%f1798, %f1782;
$L__BB8_205:
	abs.f32 	%f1455, %f1784;
	abs.f32 	%f1456, %f1800;
	setp.leu.f32 	%p536, %f1455, %f1456;
	mov.u32 	%r1607, %r1575;
	mov.f32 	%f1816, %f1784;
	@%p536 bra 	$L__BB8_207;
	mov.u32 	%r1607, %r1591;
	mov.u32 	%r1591, %r1575;
	mov.f32 	%f1816, %f1800;
	mov.f32 	%f1800, %f1784;
$L__BB8_207:
	abs.f32 	%f1457, %f1786;
	abs.f32 	%f1458, %f1802;
	setp.leu.f32 	%p537, %f1457, %f1458;
	mov.u32 	%r1609, %r1577;
	mov.f32 	%f1818, %f1786;
	@%p537 bra 	$L__BB8_209;
	mov.u32 	%r1609, %r1593;
	mov.u32 	%r1593, %r1577;
	mov.f32 	%f1818, %f1802;
	mov.f32 	%f1802, %f1786;
$L__BB8_209:
	abs.f32 	%f1459, %f1790;
	abs.f32 	%f1460, %f1804;
	setp.leu.f32 	%p538, %f1459, %f1460;
	mov.u32 	%r1613, %r1581;
	mov.f32 	%f1822, %f1790;
	@%p538 bra 	$L__BB8_211;
	mov.u32 	%r1613, %r1595;
	mov.u32 	%r1595, %r1581;
	mov.f32 	%f1822, %f1804;
	mov.f32 	%f1804, %f1790;
$L__BB8_211:
	abs.f32 	%f1461, %f1792;
	abs.f32 	%f1462, %f1806;
	setp.leu.f32 	%p539, %f1461, %f1462;
	mov.u32 	%r1615, %r1583;
	mov.f32 	%f1824, %f1792;
	@%p539 bra 	$L__BB8_213;
	mov.u32 	%r1615, %r1597;
	mov.u32 	%r1597, %r1583;
	mov.f32 	%f1824, %f1806;
	mov.f32 	%f1806, %f1792;
$L__BB8_213:
	abs.f32 	%f1463, %f1794;
	abs.f32 	%f1464, %f1808;
	setp.leu.f32 	%p540, %f1463, %f1464;
	mov.u32 	%r1617, %r1585;
	mov.f32 	%f1826, %f1794;
	@%p540 bra 	$L__BB8_215;
	mov.u32 	%r1617, %r1599;
	mov.u32 	%r1599, %r1585;
	mov.f32 	%f1826, %f1808;
	mov.f32 	%f1808, %f1794;
$L__BB8_215:
	abs.f32 	%f1465, %f1796;
	abs.f32 	%f1466, %f1810;
	setp.leu.f32 	%p541, %f1465, %f1466;
	mov.u32 	%r1619, %r1587;
	mov.f32 	%f1828, %f1796;
	@%p541 bra 	$L__BB8_217;
	mov.u32 	%r1619, %r1601;
	mov.u32 	%r1601, %r1587;
	mov.f32 	%f1828, %f1810;
	mov.f32 	%f1810, %f1796;
$L__BB8_217:
	abs.f32 	%f1467, %f1798;
	abs.f32 	%f1468, %f1812;
	setp.leu.f32 	%p542, %f1467, %f1468;
	mov.u32 	%r1621, %r1589;
	mov.f32 	%f1830, %f1798;
	@%p542 bra 	$L__BB8_219;
	mov.u32 	%r1621, %r1603;
	mov.u32 	%r1603, %r1589;
	mov.f32 	%f1830, %f1812;
	mov.f32 	%f1812, %f1798;
$L__BB8_219:
	abs.f32 	%f1469, %f1800;
	abs.f32 	%f1470, %f1814;
	setp.leu.f32 	%p543, %f1469, %f1470;
	mov.u32 	%r1623, %r1591;
	mov.f32 	%f1832, %f1800;
	@%p543 bra 	$L__BB8_221;
	mov.u32 	%r1623, %r1605;
	mov.u32 	%r1605, %r1591;
	mov.f32 	%f1832, %f1814;
	mov.f32 	%f1814, %f1800;
$L__BB8_221:
	abs.f32 	%f1471, %f1802;
	abs.f32 	%f1472, %f1816;
	setp.leu.f32 	%p544, %f1471, %f1472;
	mov.u32 	%r1625, %r1593;
	mov.f32 	%f1834, %f1802;
	@%p544 bra 	$L__BB8_223;
	mov.u32 	%r1625, %r1607;
	mov.u32 	%r1607, %r1593;
	mov.f32 	%f1834, %f1816;
	mov.f32 	%f1816, %f1802;
$L__BB8_223:
	abs.f32 	%f1473, %f1785;
	abs.f32 	%f1474, %f1818;
	setp.leu.f32 	%p545, %f1473, %f1474;
	mov.u32 	%r1608, %r1576;
	mov.f32 	%f1817, %f1785;
	@%p545 bra 	$L__BB8_225;
	mov.u32 	%r1608, %r1609;
	mov.u32 	%r1609, %r1576;
	mov.f32 	%f1817, %f1818;
	mov.f32 	%f1818, %f1785;
$L__BB8_225:
	abs.f32 	%f1475, %f1804;
	abs.f32 	%f1476, %f1628;
	setp.leu.f32 	%p546, %f1475, %f1476;
	mov.u32 	%r1627, %r1595;
	mov.f32 	%f1836, %f1804;
	@%p546 bra 	$L__BB8_227;
	mov.u32 	%r1627, %r1419;
	mov.u32 	%r1419, %r1595;
	mov.f32 	%f1836, %f1628;
	mov.f32 	%f1628, %f1804;
$L__BB8_227:
	abs.f32 	%f1477, %f1806;
	abs.f32 	%f1478, %f1822;
	setp.leu.f32 	%p547, %f1477, %f1478;
	mov.u32 	%r1629, %r1597;
	mov.f32 	%f1838, %f1806;
	@%p547 bra 	$L__BB8_229;
	mov.u32 	%r1629, %r1613;
	mov.u32 	%r1613, %r1597;
	mov.f32 	%f1838, %f1822;
	mov.f32 	%f1822, %f1806;
$L__BB8_229:
	abs.f32 	%f1479, %f1808;
	abs.f32 	%f1480, %f1824;
	setp.leu.f32 	%p548, %f1479, %f1480;
	mov.u32 	%r1631, %r1599;
	mov.f32 	%f1840, %f1808;
	@%p548 bra 	$L__BB8_231;
	mov.u32 	%r1631, %r1615;
	mov.u32 	%r1615, %r1599;
	mov.f32 	%f1840, %f1824;
	mov.f32 	%f1824, %f1808;
$L__BB8_231:
	abs.f32 	%f1481, %f1810;
	abs.f32 	%f1482, %f1826;
	setp.leu.f32 	%p549, %f1481, %f1482;
	mov.u32 	%r1633, %r1601;
	mov.f32 	%f1842, %f1810;
	@%p549 bra 	$L__BB8_233;
	mov.u32 	%r1633, %r1617;
	mov.u32 	%r1617, %r1601;
	mov.f32 	%f1842, %f1826;
	mov.f32 	%f1826, %f1810;
$L__BB8_233:
	abs.f32 	%f1483, %f1812;
	abs.f32 	%f1484, %f1828;
	setp.leu.f32 	%p550, %f1483, %f1484;
	mov.u32 	%r1635, %r1603;
	mov.f32 	%f1844, %f1812;
	@%p550 bra 	$L__BB8_235;
	mov.u32 	%r1635, %r1619;
	mov.u32 	%r1619, %r1603;
	mov.f32 	%f1844, %f1828;
	mov.f32 	%f1828, %f1812;
$L__BB8_235:
	abs.f32 	%f1485, %f1814;
	abs.f32 	%f1486, %f1830;
	setp.leu.f32 	%p551, %f1485, %f1486;
	mov.u32 	%r1637, %r1605;
	mov.f32 	%f1846, %f1814;
	@%p551 bra 	$L__BB8_237;
	mov.u32 	%r1637, %r1621;
	mov.u32 	%r1621, %r1605;
	mov.f32 	%f1846, %f1830;
	mov.f32 	%f1830, %f1814;
$L__BB8_237:
	abs.f32 	%f1487, %f1816;
	abs.f32 	%f1488, %f1832;
	setp.leu.f32 	%p552, %f1487, %f1488;
	mov.u32 	%r1639, %r1607;
	mov.f32 	%f1848, %f1816;
	@%p552 bra 	$L__BB8_239;
	mov.u32 	%r1639, %r1623;
	mov.u32 	%r1623, %r1607;
	mov.f32 	%f1848, %f1832;
	mov.f32 	%f1832, %f1816;
$L__BB8_239:
	abs.f32 	%f1489, %f1818;
	abs.f32 	%f1490, %f1834;
	setp.leu.f32 	%p553, %f1489, %f1490;
	mov.u32 	%r1641, %r1609;
	mov.f32 	%f1850, %f1818;
	@%p553 bra 	$L__BB8_241;
	mov.u32 	%r1641, %r1625;
	mov.u32 	%r1625, %r1609;
	mov.f32 	%f1850, %f1834;
	mov.f32 	%f1834, %f1818;
$L__BB8_241:
	abs.f32 	%f1491, %f1822;
	abs.f32 	%f1492, %f1836;
	setp.leu.f32 	%p554, %f1491, %f1492;
	mov.u32 	%r1645, %r1613;
	mov.f32 	%f1854, %f1822;
	@%p554 bra 	$L__BB8_243;
	mov.u32 	%r1645, %r1627;
	mov.u32 	%r1627, %r1613;
	mov.f32 	%f1854, %f1836;
	mov.f32 	%f1836, %f1822;
$L__BB8_243:
	abs.f32 	%f1493, %f1824;
	abs.f32 	%f1494, %f1838;
	setp.leu.f32 	%p555, %f1493, %f1494;
	mov.u32 	%r1647, %r1615;
	mov.f32 	%f1856, %f1824;
	@%p555 bra 	$L__BB8_245;
	mov.u32 	%r1647, %r1629;
	mov.u32 	%r1629, %r1615;
	mov.f32 	%f1856, %f1838;
	mov.f32 	%f1838, %f1824;
$L__BB8_245:
	abs.f32 	%f1495, %f1826;
	abs.f32 	%f1496, %f1840;
	setp.leu.f32 	%p556, %f1495, %f1496;
	mov.u32 	%r1649, %r1617;
	mov.f32 	%f1858, %f1826;
	@%p556 bra 	$L__BB8_247;
	mov.u32 	%r1649, %r1631;
	mov.u32 	%r1631, %r1617;
	mov.f32 	%f1858, %f1840;
	mov.f32 	%f1840, %f1826;
$L__BB8_247:
	abs.f32 	%f1497, %f1828;
	abs.f32 	%f1498, %f1842;
	setp.leu.f32 	%p557, %f1497, %f1498;
	mov.u32 	%r1651, %r1619;
	mov.f32 	%f1860, %f1828;
	@%p557 bra 	$L__BB8_249;
	mov.u32 	%r1651, %r1633;
	mov.u32 	%r1633, %r1619;
	mov.f32 	%f1860, %f1842;
	mov.f32 	%f1842, %f1828;
$L__BB8_249:
	abs.f32 	%f1499, %f1830;
	abs.f32 	%f1500, %f1844;
	setp.leu.f32 	%p558, %f1499, %f1500;
	mov.u32 	%r1653, %r1621;
	mov.f32 	%f1862, %f1830;
	@%p558 bra 	$L__BB8_251;
	mov.u32 	%r1653, %r1635;
	mov.u32 	%r1635, %r1621;
	mov.f32 	%f1862, %f1844;
	mov.f32 	%f1844, %f1830;
$L__BB8_251:
	abs.f32 	%f1501, %f1832;
	abs.f32 	%f1502, %f1846;
	setp.leu.f32 	%p559, %f1501, %f1502;
	mov.u32 	%r1655, %r1623;
	mov.f32 	%f1864, %f1832;
	@%p559 bra 	$L__BB8_253;
	mov.u32 	%r1655, %r1637;
	mov.u32 	%r1637, %r1623;
	mov.f32 	%f1864, %f1846;
	mov.f32 	%f1846, %f1832;
$L__BB8_253:
	abs.f32 	%f1503, %f1834;
	abs.f32 	%f1504, %f1848;
	setp.leu.f32 	%p560, %f1503, %f1504;
	mov.u32 	%r1657, %r1625;
	mov.f32 	%f1866, %f1834;
	@%p560 bra 	$L__BB8_255;
	mov.u32 	%r1657, %r1639;
	mov.u32 	%r1639, %r1625;
	mov.f32 	%f1866, %f1848;
	mov.f32 	%f1848, %f1834;
$L__BB8_255:
	abs.f32 	%f1505, %f1817;
	abs.f32 	%f1506, %f1850;
	setp.leu.f32 	%p561, %f1505, %f1506;
	mov.u32 	%r1658, %r1608;
	mov.f32 	%f1867, %f1817;
	@%p561 bra 	$L__BB8_257;
	mov.u32 	%r1658, %r1641;
	mov.u32 	%r1641, %r1608;
	mov.f32 	%f1867, %f1850;
	mov.f32 	%f1850, %f1817;
$L__BB8_257:
	abs.f32 	%f1507, %f1836;
	abs.f32 	%f1508, %f1628;
	setp.leu.f32 	%p562, %f1507, %f1508;
	mov.u32 	%r1673, %r1627;
	mov.f32 	%f1882, %f1836;
	@%p562 bra 	$L__BB8_259;
	mov.u32 	%r1673, %r1419;
	mov.u32 	%r1419, %r1627;
	mov.f32 	%f1882, %f1628;
	mov.f32 	%f1628, %f1836;
$L__BB8_259:
	abs.f32 	%f1509, %f1838;
	abs.f32 	%f1510, %f1854;
	setp.leu.f32 	%p563, %f1509, %f1510;
	mov.u32 	%r1671, %r1629;
	mov.f32 	%f1880, %f1838;
	@%p563 bra 	$L__BB8_261;
	mov.u32 	%r1671, %r1645;
	mov.u32 	%r1645, %r1629;
	mov.f32 	%f1880, %f1854;
	mov.f32 	%f1854, %f1838;
$L__BB8_261:
	abs.f32 	%f1511, %f1840;
	abs.f32 	%f1512, %f1856;
	setp.leu.f32 	%p564, %f1511, %f1512;
	mov.u32 	%r1669, %r1631;
	mov.f32 	%f1878, %f1840;
	@%p564 bra 	$L__BB8_263;
	mov.u32 	%r1669, %r1647;
	mov.u32 	%r1647, %r1631;
	mov.f32 	%f1878, %f1856;
	mov.f32 	%f1856, %f1840;
$L__BB8_263:
	abs.f32 	%f1513, %f1842;
	abs.f32 	%f1514, %f1858;
	setp.leu.f32 	%p565, %f1513, %f1514;
	mov.u32 	%r1667, %r1633;
	mov.f32 	%f1876, %f1842;
	@%p565 bra 	$L__BB8_265;
	mov.u32 	%r1667, %r1649;
	mov.u32 	%r1649, %r1633;
	mov.f32 	%f1876, %f1858;
	mov.f32 	%f1858, %f1842;
$L__BB8_265:
	abs.f32 	%f1515, %f1844;
	abs.f32 	%f1516, %f1860;
	setp.leu.f32 	%p566, %f1515, %f1516;
	mov.u32 	%r1665, %r1635;
	mov.f32 	%f1874, %f1844;
	@%p566 bra 	$L__BB8_267;
	mov.u32 	%r1665, %r1651;
	mov.u32 	%r1651, %r1635;
	mov.f32 	%f1874, %f1860;
	mov.f32 	%f1860, %f1844;
$L__BB8_267:
	abs.f32 	%f1517, %f1846;
	abs.f32 	%f1518, %f1862;
	setp.leu.f32 	%p567, %f1517, %f1518;
	mov.u32 	%r1663, %r1637;
	mov.f32 	%f1872, %f1846;
	@%p567 bra 	$L__BB8_269;
	mov.u32 	%r1663, %r1653;
	mov.u32 	%r1653, %r1637;
	mov.f32 	%f1872, %f1862;
	mov.f32 	%f1862, %f1846;
$L__BB8_269:
	abs.f32 	%f1519, %f1848;
	abs.f32 	%f1520, %f1864;
	setp.leu.f32 	%p568, %f1519, %f1520;
	mov.u32 	%r1661, %r1639;
	mov.f32 	%f1870, %f1848;
	@%p568 bra 	$L__BB8_271;
	mov.u32 	%r1661, %r1655;
	mov.u32 	%r1655, %r1639;
	mov.f32 	%f1870, %f1864;
	mov.f32 	%f1864, %f1848;
$L__BB8_271:
	abs.f32 	%f1521, %f1850;
	abs.f32 	%f1522, %f1866;
	setp.leu.f32 	%p569, %f1521, %f1522;
	mov.u32 	%r1659, %r1641;
	mov.f32 	%f1868, %f1850;
	@%p569 bra 	$L__BB8_273;
	mov.u32 	%r1659, %r1657;
	mov.u32 	%r1657, %r1641;
	mov.f32 	%f1868, %f1866;
	mov.f32 	%f1866, %f1850;
$L__BB8_273:
	mad.lo.s32 	%r296, %r2, 68, %r1156;
	mov.b32 	%r1675, 2;
$L__BB8_274:
	mov.u32 	%r314, %r1675;
	bar.sync 	0;
	add.s32 	%r1160, %r314, -1;
	shr.u32 	%r1161, %r314, 1;
	st.shared.f32 	[%r296], %f1628;
	st.shared.f32 	[%r296+4], %f1882;
	st.shared.f32 	[%r296+8], %f1854;
	st.shared.f32 	[%r296+12], %f1880;
	st.shared.f32 	[%r296+16], %f1856;
	st.shared.f32 	[%r296+20], %f1878;
	st.shared.f32 	[%r296+24], %f1858;
	st.shared.f32 	[%r296+28], %f1876;
	st.shared.f32 	[%r296+32], %f1860;
	st.shared.f32 	[%r296+36], %f1874;
	st.shared.f32 	[%r296+40], %f1862;
	st.shared.f32 	[%r296+44], %f1872;
	st.shared.f32 	[%r296+48], %f1864;
	st.shared.f32 	[%r296+52], %f1870;
	st.shared.f32 	[%r296+56], %f1866;
	st.shared.f32 	[%r296+60], %f1868;
	st.shared.f32 	[%r296+64], %f1867;
	bar.sync 	0;
	neg.s32 	%r1162, %r314;
	and.b32  	%r1163, %r2, %r1162;
	mul.lo.s32 	%r1164, %r1163, 17;
	mul.lo.s32 	%r1165, %r1161, 17;
	and.b32  	%r1166, %r1160, %r2;
	mul.lo.s32 	%r1167, %r1166, 17;
	min.u32 	%r315, %r1167, 4352;
	min.u32 	%r316, %r1164, 4352;
	add.s32 	%r1168, %r316, %r1165;
	min.u32 	%r317, %r1168, 4352;
	add.s32 	%r1169, %r317, %r1165;
	min.u32 	%r318, %r1169, 4352;
	sub.s32 	%r1170, %r317, %r316;
	sub.s32 	%r1171, %r318, %r317;
	setp.lt.s32 	%p570, %r315, %r1171;
	sub.s32 	%r1172, %r315, %r1171;
	selp.b32 	%r1678, 0, %r1172, %p570;
	min.s32 	%r1676, %r1170, %r315;
	setp.ge.s32 	%p571, %r1678, %r1676;
	@%p571 bra 	$L__BB8_277;
	add.s32 	%r321, %r317, %r315;
$L__BB8_276:
	sub.s32 	%r1173, %r1676, %r1678;
	shr.u32 	%r1174, %r1173, 31;
	add.s32 	%r1175, %r1173, %r1174;
	shr.s32 	%r1176, %r1175, 1;
	add.s32 	%r1177, %r1176, %r1678;
	add.s32 	%r1178, %r1177, %r316;
	shl.b32 	%r1179, %r1178, 2;
	mov.u32 	%r1180, _ZZN3cub18CUB_300001_SM_10006detail10merge_sort30DeviceMergeSortBlockSortKernelINS2_10policy_hubIN6thrust24THRUST_300001_SM_1000_NS6detail15normal_iteratorINS6_10device_ptrIfEEEEE9Policy600ESB_NS8_INS9_IiEEEESB_SF_j10CompareAbsfiEEvbT0_T1_T2_T3_T4_PT6_PT7_T5_NS1_7vsmem_tEE19static_temp_storage;
	add.s32 	%r1181, %r1180, %r1179;
	ld.shared.f32 	%f1523, [%r1181];
	not.b32 	%r1182, %r1177;
	add.s32 	%r1183, %r321, %r1182;
	shl.b32 	%r1184, %r1183, 2;
	add.s32 	%r1185, %r1180, %r1184;
	ld.shared.f32 	%f1524, [%r1185];
	abs.f32 	%f1525, %f1524;
	abs.f32 	%f1526, %f1523;
	setp.leu.f32 	%p572, %f1525, %f1526;
	add.s32 	%r1186, %r1177, 1;
	selp.b32 	%r1678, %r1186, %r1678, %p572;
	selp.b32 	%r1676, %r1676, %r1177, %p572;
	setp.lt.s32 	%p573, %r1678, %r1676;
	@%p573 bra 	$L__BB8_276;
$L__BB8_277:
	add.s32 	%r327, %r1678, %r316;
	add.s32 	%r1187, %r317, %r315;
	sub.s32 	%r328, %r1187, %r1678;
	shl.b32 	%r1188, %r327, 2;
	mov.u32 	%r1189, _ZZN3cub18CUB_300001_SM_10006detail10merge_sort30DeviceMergeSortBlockSortKernelINS2_10policy_hubIN6thrust24THRUST_300001_SM_1000_NS6detail15normal_iteratorINS6_10device_ptrIfEEEEE9Policy600ESB_NS8_INS9_IiEEEESB_SF_j10CompareAbsfiEEvbT0_T1_T2_T3_T4_PT6_PT7_T5_NS1_7vsmem_tEE19static_temp_storage;
	add.s32 	%r329, %r1189, %r1188;
	ld.shared.f32 	%f1886, [%r329];
	shl.b32 	%r1190, %r328, 2;
	add.s32 	%r330, %r1189, %r1190;
	ld.shared.f32 	%f1885, [%r330];
	setp.ge.s32 	%p575, %r328, %r318;
	mov.pred 	%p660, 0;
	@%p575 bra 	$L__BB8_280;
	setp.ge.s32 	%p577, %r327, %r317;
	mov.pred 	%p660, -1;
	@%p577 bra 	$L__BB8_280;
	abs.f32 	%f1527, %f1885;
	abs.f32 	%f1528, %f1886;
	setp.gt.f32 	%p660, %f1527, %f1528;
$L__BB8_280:
	selp.f32 	%f1628, %f1885, %f1886, %p660;
	selp.u32 	%r1191, 1, 0, %p660;
	add.s32 	%r331, %r328, %r1191;
	not.pred 	%p578, %p660;
	selp.u32 	%r1192, 1, 0, %p578;
	add.s32 	%r332, %r327, %r1192;
	selp.b32 	%r333, %r328, %r327, %p660;
	@%p578 bra 	$L__BB8_282;
	ld.shared.f32 	%f1885, [%r330+4];
	bra.uni 	$L__BB8_283;
$L__BB8_282:
	ld.shared.f32 	%f1886, [%r329+4];
$L__BB8_283:
	setp.ge.s32 	%p580, %r331, %r318;
	mov.pred 	%p661, 0;
	@%p580 bra 	$L__BB8_286;
	setp.ge.s32 	%p582, %r332, %r317;
	mov.pred 	%p661, -1;
	@%p582 bra 	$L__BB8_286;
	abs.f32 	%f1529, %f1885;
	abs.f32 	%f1530, %f1886;
	setp.gt.f32 	%p661, %f1529, %f1530;
$L__BB8_286:
	selp.f32 	%f1882, %f1885, %f1886, %p661;
	selp.u32 	%r1193, 1, 0, %p661;
	add.s32 	%r334, %r331, %r1193;
	not.pred 	%p583, %p661;
	selp.u32 	%r1194, 1, 0, %p583;
	add.s32 	%r335, %r332, %r1194;
	selp.b32 	%r336, %r331, %r332, %p661;
	@%p661 bra 	$L__BB8_288;
	shl.b32 	%r1195, %r335, 2;
	add.s32 	%r1197, %r1189, %r1195;
	ld.shared.f32 	%f1886, [%r1197];
	bra.uni 	$L__BB8_289;
$L__BB8_288:
	shl.b32 	%r1198, %r334, 2;
	add.s32 	%r1200, %r1189, %r1198;
	ld.shared.f32 	%f1885, [%r1200];
$L__BB8_289:
	setp.ge.s32 	%p585, %r334, %r318;
	mov.pred 	%p662, 0;
	@%p585 bra 	$L__BB8_292;
	setp.ge.s32 	%p587, %r335, %r317;
	mov.pred 	%p662, -1;
	@%p587 bra 	$L__BB8_292;
	abs.f32 	%f1531, %f1885;
	abs.f32 	%f1532, %f1886;
	setp.gt.f32 	%p662, %f1531, %f1532;
$L__BB8_292:
	selp.f32 	%f1854, %f1885, %f1886, %p662;
	selp.u32 	%r1201, 1, 0, %p662;
	add.s32 	%r337, %r334, %r1201;
	not.pred 	%p588, %p662;
	selp.u32 	%r1202, 1, 0, %p588;
	add.s32 	%r338, %r335, %r1202;
	selp.b32 	%r339, %r334, %r335, %p662;
	@%p662 bra 	$L__BB8_294;
	shl.b32 	%r1203, %r338, 2;
	add.s32 	%r1205, %r1189, %r1203;
	ld.shared.f32 	%f1886, [%r1205];
	bra.uni 	$L__BB8_295;
$L__BB8_294:
	shl.b32 	%r1206, %r337, 2;
	add.s32 	%r1208, %r1189, %r1206;
	ld.shared.f32 	%f1885, [%r1208];
$L__BB8_295:
	setp.ge.s32 	%p590, %r337, %r318;
	mov.pred 	%p663, 0;
	@%p590 bra 	$L__BB8_298;
	setp.ge.s32 	%p592, %r338, %r317;
	mov.pred 	%p663, -1;
	@%p592 bra 	$L__BB8_298;
	abs.f32 	%f1533, %f1885;
	abs.f32 	%f1534, %f1886;
	setp.gt.f32 	%p663, %f1533, %f1534;
$L__BB8_298:
	selp.f32 	%f1880, %f1885, %f1886, %p663;
	selp.u32 	%r1209, 1, 0, %p663;
	add.s32 	%r340, %r337, %r1209;
	not.pred 	%p593, %p663;
	selp.u32 	%r1210, 1, 0, %p593;
	add.s32 	%r341, %r338, %r1210;
	selp.b32 	%r342, %r337, %r338, %p663;
	@%p663 bra 	$L__BB8_300;
	shl.b32 	%r1211, %r341, 2;
	add.s32 	%r1213, %r1189, %r1211;
	ld.shared.f32 	%f1886, [%r1213];
	bra.uni 	$L__BB8_301;
$L__BB8_300:
	shl.b32 	%r1214, %r340, 2;
	add.s32 	%r1216, %r1189, %r1214;
	ld.shared.f32 	%f1885, [%r1216];
$L__BB8_301:
	setp.ge.s32 	%p595, %r340, %r318;
	mov.pred 	%p664, 0;
	@%p595 bra 	$L__BB8_304;
	setp.ge.s32 	%p597, %r341, %r317;
	mov.pred 	%p664, -1;
	@%p597 bra 	$L__BB8_304;
	abs.f32 	%f1535, %f1885;
	abs.f32 	%f1536, %f1886;
	setp.gt.f32 	%p664, %f1535, %f1536;
$L__BB8_304:
	selp.f32 	%f1856, %f1885, %f1886, %p664;
	selp.u32 	%r1217, 1, 0, %p664;
	add.s32 	%r343, %r340, %r1217;
	not.pred 	%p598, %p664;
	selp.u32 	%r1218, 1, 0, %p598;
	add.s32 	%r344, %r341, %r1218;
	selp.b32 	%r345, %r340, %r341, %p664;
	@%p664 bra 	$L__BB8_306;
	shl.b32 	%r1219, %r344, 2;
	add.s32 	%r1221, %r1189, %r1219;
	ld.shared.f32 	%f1886, [%r1221];
	bra.uni 	$L__BB8_307;
$L__BB8_306:
	shl.b32 	%r1222, %r343, 2;
	add.s32 	%r1224, %r1189, %r1222;
	ld.shared.f32 	%f1885, [%r1224];
$L__BB8_307:
	setp.ge.s32 	%p600, %r343, %r318;
	mov.pred 	%p665, 0;
	@%p600 bra 	$L__BB8_310;
	setp.ge.s32 	%p602, %r344, %r317;
	mov.pred 	%p665, -1;
	@%p602 bra 	$L__BB8_310;
	abs.f32 	%f1537, %f1885;
	abs.f32 	%f1538, %f1886;
	setp.gt.f32 	%p665, %f1537, %f1538;
$L__BB8_310:
	selp.f32 	%f1878, %f1885, %f1886, %p665;
	selp.u32 	%r1225, 1, 0, %p665;
	add.s32 	%r346, %r343, %r1225;
	not.pred 	%p603, %p665;
	selp.u32 	%r1226, 1, 0, %p603;
	add.s32 	%r347, %r344, %r1226;
	selp.b32 	%r348, %r343, %r344, %p665;
	@%p665 bra 	$L__BB8_312;
	shl.b32 	%r1227, %r347, 2;
	add.s32 	%r1229, %r1189, %r1227;
	ld.shared.f32 	%f1886, [%r1229];
	bra.uni 	$L__BB8_313;
$L__BB8_312:
	shl.b32 	%r1230, %r346, 2;
	add.s32 	%r1232, %r1189, %r1230;
	ld.shared.f32 	%f1885, [%r1232];
$L__BB8_313:
	setp.ge.s32 	%p605, %r346, %r318;
	mov.pred 	%p666, 0;
	@%p605 bra 	$L__BB8_316;
	setp.ge.s32 	%p607, %r347, %r317;
	mov.pred 	%p666, -1;
	@%p607 bra 	$L__BB8_316;
	abs.f32 	%f1539, %f1885;
	abs.f32 	%f1540, %f1886;
	setp.gt.f32 	%p666, %f1539, %f1540;
$L__BB8_316:
	selp.f32 	%f1858, %f1885, %f1886, %p666;
	selp.u32 	%r1233, 1, 0, %p666;
	add.s32 	%r349, %r346, %r1233;
	not.pred 	%p608, %p666;
	selp.u32 	%r1234, 1, 0, %p608;
	add.s32 	%r350, %r347, %r1234;
	selp.b32 	%r351, %r346, %r347, %p666;
	@%p666 bra 	$L__BB8_318;
	shl.b32 	%r1235, %r350, 2;
	add.s32 	%r1237, %r1189, %r1235;
	ld.shared.f32 	%f1886, [%r1237];
	bra.uni 	$L__BB8_319;
$L__BB8_318:
	shl.b32 	%r1238, %r349, 2;
	add.s32 	%r1240, %r1189, %r1238;
	ld.shared.f32 	%f1885, [%r1240];
$L__BB8_319:
	setp.ge.s32 	%p610, %r349, %r318;
	mov.pred 	%p667, 0;
	@%p610 bra 	$L__BB8_322;
	setp.ge.s32 	%p612, %r350, %r317;
	mov.pred 	%p667, -1;
	@%p612 bra 	$L__BB8_322;
	abs.f32 	%f1541, %f1885;
	abs.f32 	%f1542, %f1886;
	setp.gt.f32 	%p667, %f1541, %f1542;
$L__BB8_322:
	selp.f32 	%f1876, %f1885, %f1886, %p667;
	selp.u32 	%r1241, 1, 0, %p667;
	add.s32 	%r352, %r349, %r1241;
	not.pred 	%p613, %p667;
	selp.u32 	%r1242, 1, 0, %p613;
	add.s32 	%r353, %r350, %r1242;
	selp.b32 	%r354, %r349, %r350, %p667;
	@%p667 bra 	$L__BB8_324;
	shl.b32 	%r1243, %r353, 2;
	add.s32 	%r1245, %r1189, %r1243;
	ld.shared.f32 	%f1886, [%r1245];
	bra.uni 	$L__BB8_325;
$L__BB8_324:
	shl.b32 	%r1246, %r352, 2;
	add.s32 	%r1248, %r1189, %r1246;
	ld.shared.f32 	%f1885, [%r1248];
$L__BB8_325:
	setp.ge.s32 	%p615, %r352, %r318;
	mov.pred 	%p668, 0;
	@%p615 bra 	$L__BB8_328;
	setp.ge.s32 	%p617, %r353, %r317;
	mov.pred 	%p668, -1;
	@%p617 bra 	$L__BB8_328;
	abs.f32 	%f1543, %f1885;
	abs.f32 	%f1544, %f1886;
	setp.gt.f32 	%p668, %f1543, %f1544;
$L__BB8_328:
	selp.f32 	%f1860, %f1885, %f1886, %p668;
	selp.u32 	%r1249, 1, 0, %p668;
	add.s32 	%r355, %r352, %r1249;
	not.pred 	%p618, %p668;
	selp.u32 	%r1250, 1, 0, %p618;
	add.s32 	%r356, %r353, %r1250;
	selp.b32 	%r357, %r352, %r353, %p668;
	@%p668 bra 	$L__BB8_330;
	shl.b32 	%r1251, %r356, 2;
	add.s32 	%r1253, %r1189, %r1251;
	ld.shared.f32 	%f1886, [%r1253];
	bra.uni 	$L__BB8_331;
$L__BB8_330:
	shl.b32 	%r1254, %r355, 2;
	add.s32 	%r1256, %r1189, %r1254;
	ld.shared.f32 	%f1885, [%r1256];
$L__BB8_331:
	setp.ge.s32 	%p620, %r355, %r318;
	mov.pred 	%p669, 0;
	@%p620 bra 	$L__BB8_334;
	setp.ge.s32 	%p622, %r356, %r317;
	mov.pred 	%p669, -1;
	@%p622 bra 	$L__BB8_334;
	abs.f32 	%f1545, %f1885;
	abs.f32 	%f1546, %f1886;
	setp.gt.f32 	%p669, %f1545, %f1546;
$L__BB8_334:
	selp.f32 	%f1874, %f1885, %f1886, %p669;
	selp.u32 	%r1257, 1, 0, %p669;
	add.s32 	%r358, %r355, %r1257;
	not.pred 	%p623, %p669;
	selp.u32 	%r1258, 1, 0, %p623;
	add.s32 	%r359, %r356, %r1258;
	selp.b32 	%r360, %r355, %r356, %p669;
	@%p669 bra 	$L__BB8_336;
	shl.b32 	%r1259, %r359, 2;
	add.s32 	%r1261, %r1189, %r1259;
	ld.shared.f32 	%f1886, [%r1261];
	bra.uni 	$L__BB8_337;
$L__BB8_336:
	shl.b32 	%r1262, %r358, 2;
	add.s32 	%r1264, %r1189, %r1262;
	ld.shared.f32 	%f1885, [%r1264];
$L__BB8_337:
	setp.ge.s32 	%p625, %r358, %r318;
	mov.pred 	%p670, 0;
	@%p625 bra 	$L__BB8_340;
	setp.ge.s32 	%p627, %r359, %r317;
	mov.pred 	%p670, -1;
	@%p627 bra 	$L__BB8_340;
	abs.f32 	%f1547, %f1885;
	abs.f32 	%f1548, %f1886;
	setp.gt.f32 	%p670, %f1547, %f1548;
$L__BB8_340:
	selp.f32 	%f1862, %f1885, %f1886, %p670;
	selp.u32 	%r1265, 1, 0, %p670;
	add.s32 	%r361, %r358, %r1265;
	not.pred 	%p628, %p670;
	selp.u32 	%r1266, 1, 0, %p628;
	add.s32 	%r362, %r359, %r1266;
	selp.b32 	%r363, %r358, %r359, %p670;
	@%p670 bra 	$L__BB8_342;
	shl.b32 	%r1267, %r362, 2;
	add.s32 	%r1269, %r1189, %r1267;
	ld.shared.f32 	%f1886, [%r1269];
	bra.uni 	$L__BB8_343;
$L__BB8_342:
	shl.b32 	%r1270, %r361, 2;
	add.s32 	%r1272, %r1189, %r1270;
	ld.shared.f32 	%f1885, [%r1272];
$L__BB8_343:
	setp.ge.s32 	%p630, %r361, %r318;
	mov.pred 	%p671, 0;
	@%p630 bra 	$L__BB8_346;
	setp.ge.s32 	%p632, %r362, %r317;
	mov.pred 	%p671, -1;
	@%p632 bra 	$L__BB8_346;
	abs.f32 	%f1549, %f1885;
	abs.f32 	%f1550, %f1886;
	setp.gt.f32 	%p671, %f1549, %f1550;
$L__BB8_346:
	selp.f32 	%f1872, %f1885, %f1886, %p671;
	selp.u32 	%r1273, 1, 0, %p671;
	add.s32 	%r364, %r361, %r1273;
	not.pred 	%p633, %p671;
	selp.u32 	%r1274, 1, 0, %p633;
	add.s32 	%r365, %r362, %r1274;
	selp.b32 	%r366, %r361, %r362, %p671;
	@%p671 bra 	$L__BB8_348;
	shl.b32 	%r1275, %r365, 2;
	add.s32 	%r1277, %r1189, %r1275;
	ld.shared.f32 	%f1886, [%r1277];
	bra.uni 	$L__BB8_349;
$L__BB8_348:
	shl.b32 	%r1278, %r364, 2;
	add.s32 	%r1280, %r1189, %r1278;
	ld.shared.f32 	%f1885, [%r1280];
$L__BB8_349:
	setp.ge.s32 	%p635, %r364, %r318;
	mov.pred 	%p672, 0;
	@%p635 bra 	$L__BB8_352;
	setp.ge.s32 	%p637, %r365, %r317;
	mov.pred 	%p672, -1;
	@%p637 bra 	$L__BB8_352;
	abs.f32 	%f1551, %f1885;
	abs.f32 	%f1552, %f1886;
	setp.gt.f32 	%p672, %f1551, %f1552;
$L__BB8_352:
	selp.f32 	%f1864, %f1885, %f1886, %p672;
	selp.u32 	%r1281, 1, 0, %p672;
	add.s32 	%r367, %r364, %r1281;
	not.pred 	%p638, %p672;
	selp.u32 	%r1282, 1, 0, %p638;
	add.s32 	%r368, %r365, %r1282;
	selp.b32 	%r369, %r364, %r365, %p672;
	@%p672 bra 	$L__BB8_354;
	shl.b32 	%r1283, %r368, 2;
	mov.u32 	%r1284, _ZZN3cub18CUB_300001_SM_10006detail10merge_sort30DeviceMergeSortBlockSortKernelINS2_10policy_hubIN6thrust24THRUST_300001_SM_1000_NS6detail15normal_iteratorINS6_10device_ptrIfEEEEE9Policy600ESB_NS8_INS9_IiEEEESB_SF_j10CompareAbsfiEEvbT0_T1_T2_T3_T4_PT6_PT7_T5_NS1_7vsmem_tEE19static_temp_storage;
	add.s32 	%r1285, %r1284, %r1283;
	ld.shared.f32 	%f1886, [%r1285];
	bra.uni 	$L__BB8_355;
$L__BB8_354:
	shl.b32 	%r1286, %r367, 2;
	mov.u32 	%r1287, _ZZN3cub18CUB_300001_SM_10006detail10merge_sort30DeviceMergeSortBlockSortKernelINS2_10policy_hubIN6thrust24THRUST_300001_SM_1000_NS6detail15normal_iteratorINS6_10device_ptrIfEEEEE9Policy600ESB_NS8_INS9_IiEEEESB_SF_j10CompareAbsfiEEvbT0_T1_T2_T3_T4_PT6_PT7_T5_NS1_7vsmem_tEE19static_temp_storage;
	add.s32 	%r1288, %r1287, %r1286;
	ld.shared.f32 	%f1885, [%r1288];
$L__BB8_355:
	setp.ge.s32 	%p640, %r367, %r318;
	mov.pred 	%p673, 0;
	@%p640 bra 	$L__BB8_358;
	setp.ge.s32 	%p642, %r368, %r317;
	mov.pred 	%p673, -1;
	@%p642 bra 	$L__BB8_358;
	abs.f32 	%f1553, %f1885;
	abs.f32 	%f1554, %f1886;
	setp.gt.f32 	%p673, %f1553, %f1554;
$L__BB8_358:
	selp.f32 	%f1870, %f1885, %f1886, %p673;
	selp.u32 	%r1289, 1, 0, %p673;
	add.s32 	%r370, %r367, %r1289;
	not.pred 	%p643, %p673;
	selp.u32 	%r1290, 1, 0, %p643;
	add.s32 	%r371, %r368, %r1290;
	selp.b32 	%r372, %r367, %r368, %p673;
	@%p673 bra 	$L__BB8_360;
	shl.b32 	%r1291, %r371, 2;
	mov.u32 	%r1292, _ZZN3cub18CUB_300001_SM_10006detail10merge_sort30DeviceMergeSortBlockSortKernelINS2_10policy_hubIN6thrust24THRUST_300001_SM_1000_NS6detail15normal_iteratorINS6_10device_ptrIfEEEEE9Policy600ESB_NS8_INS9_IiEEEESB_SF_j10CompareAbsfiEEvbT0_T1_T2_T3_T4_PT6_PT7_T5_NS1_7vsmem_tEE19static_temp_storage;
	add.s32 	%r1293, %r1292, %r1291;
	ld.shared.f32 	%f1886, [%r1293];
	bra.uni 	$L__BB8_361;
$L__BB8_360:
	shl.b32 	%r1294, %r370, 2;
	mov.u32 	%r1295, _ZZN3cub18CUB_300001_SM_10006detail10merge_sort30DeviceMergeSortBlockSortKernelINS2_10policy_hubIN6thrust24THRUST_300001_SM_1000_NS6detail15normal_iteratorINS6_10device_ptrIfEEEEE9Policy600ESB_NS8_INS9_IiEEEESB_SF_j10CompareAbsfiEEvbT0_T1_T2_T3_T4_PT6_PT7_T5_NS1_7vsmem_tEE19static_temp_storage;
	add.s32 	%r1296, %r1295, %r1294;
	ld.shared.f32 	%f1885, [%r1296];
$L__BB8_361:
	setp.ge.s32 	%p645, %r370, %r318;
	mov.pred 	%p674, 0;
	@%p645 bra 	$L__BB8_364;
	setp.ge.s32 	%p647, %r371, %r317;
	mov.pred 	%p674, -1;
	@%p647 bra 	$L__BB8_364;
	abs.f32 	%f1555, %f1885;
	abs.f32 	%f1556, %f1886;
	setp.gt.f32 	%p674, %f1555, %f1556;
$L__BB8_364:
	selp.f32 	%f1866, %f1885, %f1886, %p674;
	selp.u32 	%r1297, 1, 0, %p674;
	add.s32 	%r373, %r370, %r1297;
	not.pred 	%p648, %p674;
	selp.u32 	%r1298, 1, 0, %p648;
	add.s32 	%r374, %r371, %r1298;
	selp.b32 	%r375, %r370, %r371, %p674;
	@%p674 bra 	$L__BB8_366;
	shl.b32 	%r1299, %r374, 2;
	mov.u32 	%r1300, _ZZN3cub18CUB_300001_SM_10006detail10merge_sort30DeviceMergeSortBlockSortKernelINS2_10policy_hubIN6thrust24THRUST_300001_SM_1000_NS6detail15normal_iteratorINS6_10device_ptrIfEEEEE9Policy600ESB_NS8_INS9_IiEEEESB_SF_j10CompareAbsfiEEvbT0_T1_T2_T3_T4_PT6_PT7_T5_NS1_7vsmem_tEE19static_temp_storage;
	add.s32 	%r1301, %r1300, %r1299;
	ld.shared.f32 	%f1886, [%r1301];
	bra.uni 	$L__BB8_367;
$L__BB8_366:
	shl.b32 	%r1302, %r373, 2;
	mov.u32 	%r1303, _ZZN3cub18CUB_300001_SM_10006detail10merge_sort30DeviceMergeSortBlockSortKernelINS2_10policy_hubIN6thrust24THRUST_300001_SM_1000_NS6detail15normal_iteratorINS6_10device_ptrIfEEEEE9Policy600ESB_NS8_INS9_IiEEEESB_SF_j10CompareAbsfiEEvbT0_T1_T2_T3_T4_PT6_PT7_T5_NS1_7vsmem_tEE19static_temp_storage;
	add.s32 	%r1304, %r1303, %r1302;
	ld.shared.f32 	%f1885, [%r1304];
$L__BB8_367:
	setp.ge.s32 	%p650, %r373, %r318;
	mov.pred 	%p675, 0;
	@%p650 bra 	$L__BB8_370;
	setp.ge.s32 	%p652, %r374, %r317;
	mov.pred 	%p675, -1;
	@%p652 bra 	$L__BB8_370;
	abs.f32 	%f1557, %f1885;
	abs.f32 	%f1558, %f1886;
	setp.gt.f32 	%p675, %f1557, %f1558;
$L__BB8_370:
	selp.f32 	%f1868, %f1885, %f1886, %p675;
	selp.u32 	%r1305, 1, 0, %p675;
	add.s32 	%r376, %r373, %r1305;
	not.pred 	%p653, %p675;
	selp.u32 	%r1306, 1, 0, %p653;
	add.s32 	%r377, %r374, %r1306;
	selp.b32 	%r378, %r373, %r374, %p675;
	@%p675 bra 	$L__BB8_372;
	shl.b32 	%r1307, %r377, 2;
	mov.u32 	%r1308, _ZZN3cub18CUB_300001_SM_10006detail10merge_sort30DeviceMergeSortBlockSortKernelINS2_10policy_hubIN6thrust24THRUST_300001_SM_1000_NS6detail15normal_iteratorINS6_10device_ptrIfEEEEE9Policy600ESB_NS8_INS9_IiEEEESB_SF_j10CompareAbsfiEEvbT0_T1_T2_T3_T4_PT6_PT7_T5_NS1_7vsmem_tEE19static_temp_storage;
	add.s32 	%r1309, %r1308, %r1307;
	ld.shared.f32 	%f1886, [%r1309];
	bra.uni 	$L__BB8_373;
$L__BB8_372:
	shl.b32 	%r1310, %r376, 2;
	mov.u32 	%r1311, _ZZN3cub18CUB_300001_SM_10006detail10merge_sort30DeviceMergeSortBlockSortKernelINS2_10policy_hubIN6thrust24THRUST_300001_SM_1000_NS6detail15normal_iteratorINS6_10device_ptrIfEEEEE9Policy600ESB_NS8_INS9_IiEEEESB_SF_j10CompareAbsfiEEvbT0_T1_T2_T3_T4_PT6_PT7_T5_NS1_7vsmem_tEE19static_temp_storage;
	add.s32 	%r1312, %r1311, %r1310;
	ld.shared.f32 	%f1885, [%r1312];
$L__BB8_373:
	setp.ge.s32 	%p655, %r376, %r318;
	mov.pred 	%p676, 0;
	@%p655 bra 	$L__BB8_376;
	setp.ge.s32 	%p657, %r377, %r317;
	mov.pred 	%p676, -1;
	@%p657 bra 	$L__BB8_376;
	abs.f32 	%f1559, %f1885;
	abs.f32 	%f1560, %f1886;
	setp.gt.f32 	%p676, %f1559, %f1560;
$L__BB8_376:
	selp.f32 	%f1867, %f1885, %f1886, %p676;
	selp.b32 	%r1313, %r376, %r377, %p676;
	bar.sync 	0;
	st.shared.u32 	[%r296], %r1419;
	st.shared.u32 	[%r296+4], %r1673;
	st.shared.u32 	[%r296+8], %r1645;
	st.shared.u32 	[%r296+12], %r1671;
	st.shared.u32 	[%r296+16], %r1647;
	st.shared.u32 	[%r296+20], %r1669;
	st.shared.u32 	[%r296+24], %r1649;
	st.shared.u32 	[%r296+28], %r1667;
	st.shared.u32 	[%r296+32], %r1651;
	st.shared.u32 	[%r296+36], %r1665;
	st.shared.u32 	[%r296+40], %r1653;
	st.shared.u32 	[%r296+44], %r1663;
	st.shared.u32 	[%r296+48], %r1655;
	st.shared.u32 	[%r296+52], %r1661;
	st.shared.u32 	[%r296+56], %r1657;
	st.shared.u32 	[%r296+60], %r1659;
	st.shared.u32 	[%r296+64], %r1658;
	bar.sync 	0;
	shl.b32 	%r1314, %r333, 2;
	mov.u32 	%r1315, _ZZN3cub18CUB_300001_SM_10006detail10merge_sort30DeviceMergeSortBlockSortKernelINS2_10policy_hubIN6thrust24THRUST_300001_SM_1000_NS6detail15normal_iteratorINS6_10device_ptrIfEEEEE9Policy600ESB_NS8_INS9_IiEEEESB_SF_j10CompareAbsfiEEvbT0_T1_T2_T3_T4_PT6_PT7_T5_NS1_7vsmem_tEE19static_temp_storage;
	add.s32 	%r1316, %r1315, %r1314;
	ld.shared.u32 	%r1419, [%r1316];
	shl.b32 	%r1317, %r336, 2;
	add.s32 	%r1318, %r1315, %r1317;
	ld.shared.u32 	%r1673, [%r1318];
	shl.b32 	%r1319, %r339, 2;
	add.s32 	%r1320, %r1315, %r1319;
	ld.shared.u32 	%r1645, [%r1320];
	shl.b32 	%r1321, %r342, 2;
	add.s32 	%r1322, %r1315, %r1321;
	ld.shared.u32 	%r1671, [%r1322];
	shl.b32 	%r1323, %r345, 2;
	add.s32 	%r1324, %r1315, %r1323;
	ld.shared.u32 	%r1647, [%r1324];
	shl.b32 	%r1325, %r348, 2;
	add.s32 	%r1326, %r1315, %r1325;
	ld.shared.u32 	%r1669, [%r1326];
	shl.b32 	%r1327, %r351, 2;
	add.s32 	%r1328, %r1315, %r1327;
	ld.shared.u32 	%r1649, [%r1328];
	shl.b32 	%r1329, %r354, 2;
	add.s32 	%r1330, %r1315, %r1329;
	ld.shared.u32 	%r1667, [%r1330];
	shl.b32 	%r1331, %r357, 2;
	add.s32 	%r1332, %r1315, %r1331;
	ld.shared.u32 	%r1651, [%r1332];
	shl.b32 	%r1333, %r360, 2;
	add.s32 	%r1334, %r1315, %r1333;
	ld.shared.u32 	%r1665, [%r1334];
	shl.b32 	%r1335, %r363, 2;
	add.s32 	%r1336, %r1315, %r1335;
	ld.shared.u32 	%r1653, [%r1336];
	shl.b32 	%r1337, %r366, 2;
	add.s32 	%r1338, %r1315, %r1337;
	ld.shared.u32 	%r1663, [%r1338];
	shl.b32 	%r1339, %r369, 2;
	add.s32 	%r1340, %r1315, %r1339;
	ld.shared.u32 	%r1655, [%r1340];
	shl.b32 	%r1341, %r372, 2;
	add.s32 	%r1342, %r1315, %r1341;
	ld.shared.u32 	%r1661, [%r1342];
	shl.b32 	%r1343, %r375, 2;
	add.s32 	%r1344, %r1315, %r1343;
	ld.shared.u32 	%r1657, [%r1344];
	shl.b32 	%r1345, %r378, 2;
	add.s32 	%r1346, %r1315, %r1345;
	ld.shared.u32 	%r1659, [%r1346];
	shl.b32 	%r1347, %r1313, 2;
	add.s32 	%r1348, %r1315, %r1347;
	ld.shared.u32 	%r1658, [%r1348];
	shl.b32 	%r1675, %r314, 1;
	setp.lt.u32 	%p658, %r314, 129;
	@%p658 bra 	$L__BB8_274;
	ld.param.s8 	%rs3, [_ZN3cub18CUB_300001_SM_10006detail10merge_sort30DeviceMergeSortBlockSortKernelINS2_10policy_hubIN6thrust24THRUST_300001_SM_1000_NS6detail15normal_iteratorINS6_10device_ptrIfEEEEE9Policy600ESB_NS8_INS9_IiEEEESB_SF_j10CompareAbsfiEEvbT0_T1_T2_T3_T4_PT6_PT7_T5_NS1_7vsmem_tE_param_0];
	bar.sync 	0;
	setp.eq.s16 	%p659, %rs3, 0;
	@%p659 bra 	$L__BB8_379;
	st.shared.f32 	[%r6], %f1628;
	st.shared.f32 	[%r6+4], %f1882;
	st.shared.f32 	[%r6+8], %f1854;
	st.shared.f32 	[%r6+12], %f1880;
	st.shared.f32 	[%r6+16], %f1856;
	st.shared.f32 	[%r6+20], %f1878;
	st.shared.f32 	[%r6+24], %f1858;
	st.shared.f32 	[%r6+28], %f1876;
	st.shared.f32 	[%r6+32], %f1860;
	st.shared.f32 	[%r6+36], %f1874;
	st.shared.f32 	[%r6+40], %f1862;
	st.shared.f32 	[%r6+44], %f1872;
	st.shared.f32 	[%r6+48], %f1864;
	st.shared.f32 	[%r6+52], %f1870;
	st.shared.f32 	[%r6+56], %f1866;
	st.shared.f32 	[%r6+60], %f1868;
	st.shared.f32 	[%r6+64], %f1867;
	bar.warp.sync 	-1;
	ld.shared.f32 	%f1561, [%r5];
	ld.shared.f32 	%f1562, [%r5+128];
	ld.shared.f32 	%f1563, [%r5+256];
	ld.shared.f32 	%f1564, [%r5+384];
	ld.shared.f32 	%f1565, [%r5+512];
	ld.shared.f32 	%f1566, [%r5+640];
	ld.shared.f32 	%f1567, [%r5+768];
	ld.shared.f32 	%f1568, [%r5+896];
	ld.shared.f32 	%f1569, [%r5+1024];
	ld.shared.f32 	%f1570, [%r5+1152];
	ld.shared.f32 	%f1571, [%r5+1280];
	ld.shared.f32 	%f1572, [%r5+1408];
	ld.shared.f32 	%f1573, [%r5+1536];
	ld.shared.f32 	%f1574, [%r5+1664];
	ld.shared.f32 	%f1575, [%r5+1792];
	ld.shared.f32 	%f1576, [%r5+1920];
	ld.shared.f32 	%f1577, [%r5+2048];
	cvt.u64.u32 	%rd42, %r4;
	mov.u32 	%r1349, %ctaid.x;
	mul.lo.s32 	%r1350, %r1349, 4352;
	or.b32  	%r1351, %r3, %r1350;
	cvt.u64.u32 	%rd43, %r1351;
	add.s64 	%rd44, %rd43, %rd42;
	shl.b64 	%rd45, %rd44, 2;
	add.s64 	%rd46, %rd3, %rd45;
	st.global.f32 	[%rd46], %f1561;
	st.global.f32 	[%rd46+128], %f1562;
	st.global.f32 	[%rd46+256], %f1563;
	st.global.f32 	[%rd46+384], %f1564;
	st.global.f32 	[%rd46+512], %f1565;
	st.global.f32 	[%rd46+640], %f1566;
	st.global.f32 	[%rd46+768], %f1567;
	st.global.f32 	[%rd46+896], %f1568;
	st.global.f32 	[%rd46+1024], %f1569;
	st.global.f32 	[%rd46+1152], %f1570;
	st.global.f32 	[%rd46+1280], %f1571;
	st.global.f32 	[%rd46+1408], %f1572;
	st.global.f32 	[%rd46+1536], %f1573;
	st.global.f32 	[%rd46+1664], %f1574;
	st.global.f32 	[%rd46+1792], %f1575;
	st.global.f32 	[%rd46+1920], %f1576;
	st.global.f32 	[%rd46+2048], %f1577;
	bar.sync 	0;
	st.shared.u32 	[%r6], %r1419;
	st.shared.u32 	[%r6+4], %r1673;
	st.shared.u32 	[%r6+8], %r1645;
	st.shared.u32 	[%r6+12], %r1671;
	st.shared.u32 	[%r6+16], %r1647;
	st.shared.u32 	[%r6+20], %r1669;
	st.shared.u32 	[%r6+24], %r1649;
	st.shared.u32 	[%r6+28], %r1667;
	st.shared.u32 	[%r6+32], %r1651;
	st.shared.u32 	[%r6+36], %r1665;
	st.shared.u32 	[%r6+40], %r1653;
	st.shared.u32 	[%r6+44], %r1663;
	st.shared.u32 	[%r6+48], %r1655;
	st.shared.u32 	[%r6+52], %r1661;
	st.shared.u32 	[%r6+56], %r1657;
	st.shared.u32 	[%r6+60], %r1659;
	st.shared.u32 	[%r6+64], %r1658;
	bar.warp.sync 	-1;
	ld.shared.u32 	%r1352, [%r5];
	ld.shared.u32 	%r1353, [%r5+128];
	ld.shared.u32 	%r1354, [%r5+256];
	ld.shared.u32 	%r1355, [%r5+384];
	ld.shared.u32 	%r1356, [%r5+512];
	ld.shared.u32 	%r1357, [%r5+640];
	ld.shared.u32 	%r1358, [%r5+768];
	ld.shared.u32 	%r1359, [%r5+896];
	ld.shared.u32 	%r1360, [%r5+1024];
	ld.shared.u32 	%r1361, [%r5+1152];
	ld.shared.u32 	%r1362, [%r5+1280];
	ld.shared.u32 	%r1363, [%r5+1408];
	ld.shared.u32 	%r1364, [%r5+1536];
	ld.shared.u32 	%r1365, [%r5+1664];
	ld.shared.u32 	%r1366, [%r5+1792];
	ld.shared.u32 	%r1367, [%r5+1920];
	ld.shared.u32 	%r1368, [%r5+2048];
	add.s64 	%rd47, %rd4, %rd45;
	st.global.u32 	[%rd47], %r1352;
	st.global.u32 	[%rd47+128], %r1353;
	st.global.u32 	[%rd47+256], %r1354;
	st.global.u32 	[%rd47+384], %r1355;
	st.global.u32 	[%rd47+512], %r1356;
	st.global.u32 	[%rd47+640], %r1357;
	st.global.u32 	[%rd47+768], %r1358;
	st.global.u32 	[%rd47+896], %r1359;
	st.global.u32 	[%rd47+1024], %r1360;
	st.global.u32 	[%rd47+1152], %r1361;
	st.global.u32 	[%rd47+1280], %r1362;
	st.global.u32 	[%rd47+1408], %r1363;
	st.global.u32 	[%rd47+1536], %r1364;
	st.global.u32 	[%rd47+1664], %r1365;
	st.global.u32 	[%rd47+1792], %r1366;
	st.global.u32 	[%rd47+1920], %r1367;
	st.global.u32 	[%rd47+2048], %r1368;
	bra.uni 	$L__BB8_1015;
$L__BB8_379:
	ld.param.u64 	%rd56, [_ZN3cub18CUB_300001_SM_10006detail10merge_sort30DeviceMergeSortBlockSortKernelINS2_10policy_hubIN6thrust24THRUST_300001_SM_1000_NS6detail15normal_iteratorINS6_10device_ptrIfEEEEE9Policy600ESB_NS8_INS9_IiEEEESB_SF_j10CompareAbsfiEEvbT0_T1_T2_T3_T4_PT6_PT7_T5_NS1_7vsmem_tE_param_7];
	ld.param.u64 	%rd54, [_ZN3cub18CUB_300001_SM_10006detail10merge_sort30DeviceMergeSortBlockSortKernelINS2_10policy_hubIN6thrust24THRUST_300001_SM_1000_NS6detail15normal_iteratorINS6_10device_ptrIfEEEEE9Policy600ESB_NS8_INS9_IiEEEESB_SF_j10CompareAbsfiEEvbT0_T1_T2_T3_T4_PT6_PT7_T5_NS1_7vsmem_tE_param_6];
	st.shared.f32 	[%r6], %f1628;
	st.shared.f32 	[%r6+4], %f1882;
	st.shared.f32 	[%r6+8], %f1854;
	st.shared.f32 	[%r6+12], %f1880;
	st.shared.f32 	[%r6+16], %f1856;
	st.shared.f32 	[%r6+20], %f1878;
	st.shared.f32 	[%r6+24], %f1858;
	st.shared.f32 	[%r6+28], %f1876;
	st.shared.f32 	[%r6+32], %f1860;
	st.shared.f32 	[%r6+36], %f1874;
	st.shared.f32 	[%r6+40], %f1862;
	st.shared.f32 	[%r6+44], %f1872;
	st.shared.f32 	[%r6+48], %f1864;
	st.shared.f32 	[%r6+52], %f1870;
	st.shared.f32 	[%r6+56], %f1866;
	st.shared.f32 	[%r6+60], %f1868;
	st.shared.f32 	[%r6+64], %f1867;
	bar.warp.sync 	-1;
	ld.shared.f32 	%f1578, [%r5];
	ld.shared.f32 	%f1579, [%r5+128];
	ld.shared.f32 	%f1580, [%r5+256];
	ld.shared.f32 	%f1581, [%r5+384];
	ld.shared.f32 	%f1582, [%r5+512];
	ld.shared.f32 	%f1583, [%r5+640];
	ld.shared.f32 	%f1584, [%r5+768];
	ld.shared.f32 	%f1585, [%r5+896];
	ld.shared.f32 	%f1586, [%r5+1024];
	ld.shared.f32 	%f1587, [%r5+1152];
	ld.shared.f32 	%f1588, [%r5+1280];
	ld.shared.f32 	%f1589, [%r5+1408];
	ld.shared.f32 	%f1590, [%r5+1536];
	ld.shared.f32 	%f1591, [%r5+1664];
	ld.shared.f32 	%f1592, [%r5+1792];
	ld.shared.f32 	%f1593, [%r5+1920];
	ld.shared.f32 	%f1594, [%r5+2048];
	cvta.to.global.u64 	%rd48, %rd54;
	add.s64 	%rd50, %rd48, %rd39;
	st.global.f32 	[%rd50], %f1578;
	st.global.f32 	[%rd50+128], %f1579;
	st.global.f32 	[%rd50+256], %f1580;
	st.global.f32 	[%rd50+384], %f1581;
	st.global.f32 	[%rd50+512], %f1582;
	st.global.f32 	[%rd50+640], %f1583;
	st.global.f32 	[%rd50+768], %f1584;
	st.global.f32 	[%rd50+896], %f1585;
	st.global.f32 	[%rd50+1024], %f1586;
	st.global.f32 	[%rd50+1152], %f1587;
	st.global.f32 	[%rd50+1280], %f1588;
	st.global.f32 	[%rd50+1408], %f1589;
	st.global.f32 	[%rd50+1536], %f1590;
	st.global.f32 	[%rd50+1664], %f1591;
	st.global.f32 	[%rd50+1792], %f1592;
	st.global.f32 	[%rd50+1920], %f1593;
	st.global.f32 	[%rd50+2048], %f1594;
	bar.sync 	0;
	st.shared.u32 	[%r6], %r1419;
	st.shared.u32 	[%r6+4], %r1673;
	st.shared.u32 	[%r6+8], %r1645;
	st.shared.u32 	[%r6+12], %r1671;
	st.shared.u32 	[%r6+16], %r1647;
	st.shared.u32 	[%r6+20], %r1669;
	st.shared.u32 	[%r6+24], %r1649;
	st.shared.u32 	[%r6+28], %r1667;
	st.shared.u32 	[%r6+32], %r1651;
	st.shared.u32 	[%r6+36], %r1665;
	st.shared.u32 	[%r6+40], %r1653;
	st.shared.u32 	[%r6+44], %r1663;
	st.shared.u32 	[%r6+48], %r1655;
	st.shared.u32 	[%r6+52], %r1661;
	st.shared.u32 	[%r6+56], %r1657;
	st.shared.u32 	[%r6+60], %r1659;
	st.shared.u32 	[%r6+64], %r1658;
	bar.warp.sync 	-1;
	ld.shared.u32 	%r1369, [%r5];
	ld.shared.u32 	%r1370, [%r5+128];
	ld.shared.u32 	%r1371, [%r5+256];
	ld.shared.u32 	%r1372, [%r5+384];
	ld.shared.u32 	%r1373, [%r5+512];
	ld.shared.u32 	%r1374, [%r5+640];
	ld.shared.u32 	%r1375, [%r5+768];
	ld.shared.u32 	%r1376, [%r5+896];
	ld.shared.u32 	%r1377, [%r5+1024];
	ld.shared.u32 	%r1378, [%r5+1152];
	ld.shared.u32 	%r1379, [%r5+1280];
	ld.shared.u32 	%r1380, [%r5+1408];
	ld.shared.u32 	%r1381, [%r5+1536];
	ld.shared.u32 	%r1382, [%r5+1664];
	ld.shared.u32 	%r1383, [%r5+1792];
	ld.shared.u32 	%r1384, [%r5+1920];
	ld.shared.u32 	%r1385, [%r5+2048];
	cvta.to.global.u64 	%rd51, %rd56;
	add.s64 	%rd52, %rd51, %rd39;
	st.global.u32 	[%rd52], %r1369;
	st.global.u32 	[%rd52+128], %r1370;
	st.global.u32 	[%rd52+256], %r1371;
	st.global.u32 	[%rd52+384], %r1372;
	st.global.u32 	[%rd52+512], %r1373;
	st.global.u32 	[%rd52+640], %r1374;
	st.global.u32 	[%rd52+768], %r1375;
	st.global.u32 	[%rd52+896], %r1376;
	st.global.u32 	[%rd52+1024], %r1377;
	st.global.u32 	[%rd52+1152], %r1378;
	st.global.u32 	[%rd52+1280], %r1379;
	st.global.u32 	[%rd52+1408], %r1380;
	st.global.u32 	[%rd52+1536], %r1381;
	st.global.u32 	[%rd52+1664], %r1382;
	st.global.u32 	[%rd52+1792], %r1383;
	st.global.u32 	[%rd52+1920], %r1384;
	st.global.u32 	[%rd52+2048], %r1385;
	bra.uni 	$L__BB8_1015;
$L__BB8_380:
	sub.s32 	%r904, %r900, %r1;
	min.s32 	%r397, %r904, 4352;
	// begin inline asm
	griddepcontrol.wait;
	// end inline asm
	cvt.u64.u32 	%rd6, %r1;
	mul.wide.u32 	%rd21, %r1, 4;
	add.s64 	%rd22, %rd2, %rd21;
	mov.u32 	%r398, %tid.x;
	ld.global.u32 	%r1695, [%rd22];
	and.b32  	%r905, %r398, 31;
	and.b32  	%r906, %r398, 992;
	mul.lo.s32 	%r907, %r906, 17;
	or.b32  	%r400, %r907, %r905;
	setp.ge.s32 	%p70, %r400, %r397;
	shl.b32 	%r401, %r400, 2;
	cvt.u64.u32 	%rd23, %r401;
	add.s64 	%rd7, %rd22, %rd23;
	mov.u32 	%r1679, %r1695;
	@%p70 bra 	$L__BB8_382;
	ld.global.u32 	%r1679, [%rd7];
$L__BB8_382:
	add.s32 	%r404, %r400, 32;
	setp.ge.s32 	%p71, %r404, %r397;
	mov.u32 	%r1680, %r1695;
	@%p71 bra 	$L__BB8_384;
	ld.global.u32 	%r1680, [%rd7+128];
$L__BB8_384:
	add.s32 	%r407, %r400, 64;
	setp.ge.s32 	%p72, %r407, %r397;
	mov.u32 	%r1681, %r1695;
	@%p72 bra 	$L__BB8_386;
	ld.global.u32 	%r1681, [%rd7+256];
$L__BB8_386:
	add.s32 	%r410, %r400, 96;
	setp.ge.s32 	%p73, %r410, %r397;
	mov.u32 	%r1682, %r1695;
	@%p73 bra 	$L__BB8_388;
	ld.global.u32 	%r1682, [%rd7+384];
$L__BB8_388:
	add.s32 	%r413, %r400, 128;
	setp.ge.s32 	%p74, %r413, %r397;
	mov.u32 	%r1683, %r1695;
	@%p74 bra 	$L__BB8_390;
	ld.global.u32 	%r1683, [%rd7+512];
$L__BB8_390:
	add.s32 	%r416, %r400, 160;
	setp.ge.s32 	%p75, %r416, %r397;
	mov.u32 	%r1684, %r1695;
	@%p75 bra 	$L__BB8_392;
	ld.global.u32 	%r1684, [%rd7+640];
$L__BB8_392:
	add.s32 	%r419, %r400, 192;
	setp.ge.s32 	%p76, %r419, %r397;
	mov.u32 	%r1685, %r1695;
	@%p76 bra 	$L__BB8_394;
	ld.global.u32 	%r1685, [%rd7+768];
$L__BB8_394:
	add.s32 	%r422, %r400, 224;
	setp.ge.s32 	%p77, %r422, %r397;
	mov.u32 	%r1686, %r1695;
	@%p77 bra 	$L__BB8_396;
	ld.global.u32 	%r1686, [%rd7+896];
$L__BB8_396:
	add.s32 	%r425, %r400, 256;
	setp.ge.s32 	%p78, %r425, %r397;
	mov.u32 	%r1687, %r1695;
	@%p78 bra 	$L__BB8_398;
	ld.global.u32 	%r1687, [%rd7+1024];
$L__BB8_398:
	add.s32 	%r428, %r400, 288;
	setp.ge.s32 	%p79, %r428, %r397;
	mov.u32 	%r1688, %r1695;
	@%p79 bra 	$L__BB8_400;
	ld.global.u32 	%r1688, [%rd7+1152];
$L__BB8_400:
	add.s32 	%r431, %r400, 320;
	setp.ge.s32 	%p80, %r431, %r397;
	mov.u32 	%r1689, %r1695;
	@%p80 bra 	$L__BB8_402;
	ld.global.u32 	%r1689, [%rd7+1280];
$L__BB8_402:
	add.s32 	%r434, %r400, 352;
	setp.ge.s32 	%p81, %r434, %r397;
	mov.u32 	%r1690, %r1695;
	@%p81 bra 	$L__BB8_404;
	ld.global.u32 	%r1690, [%rd7+1408];
$L__BB8_404:
	add.s32 	%r437, %r400, 384;
	setp.ge.s32 	%p82, %r437, %r397;
	mov.u32 	%r1691, %r1695;
	@%p82 bra 	$L__BB8_406;
	ld.global.u32 	%r1691, [%rd7+1536];
$L__BB8_406:
	add.s32 	%r440, %r400, 416;
	setp.ge.s32 	%p83, %r440, %r397;
	mov.u32 	%r1692, %r1695;
	@%p83 bra 	$L__BB8_408;
	ld.global.u32 	%r1692, [%rd7+1664];
$L__BB8_408:
	add.s32 	%r443, %r400, 448;
	setp.ge.s32 	%p84, %r443, %r397;
	mov.u32 	%r1693, %r1695;
	@%p84 bra 	$L__BB8_410;
	ld.global.u32 	%r1693, [%rd7+1792];
$L__BB8_410:
	add.s32 	%r446, %r400, 480;
	setp.ge.s32 	%p85, %r446, %r397;
	mov.u32 	%r1694, %r1695;
	@%p85 bra 	$L__BB8_412;
	ld.global.u32 	%r1694, [%rd7+1920];
$L__BB8_412:
	add.s32 	%r449, %r400, 512;
	setp.ge.s32 	%p86, %r449, %r397;
	@%p86 bra 	$L__BB8_414;
	ld.global.u32 	%r1695, [%rd7+2048];
$L__BB8_414:
	setp.ge.s32 	%p87, %r400, %r397;
	// begin inline asm
	mov.u32 %r908, %laneid;
	// end inline asm
	shr.u32 	%r909, %r398, 5;
	mad.lo.s32 	%r910, %r909, 544, %r908;
	shl.b32 	%r911, %r910, 2;
	mov.u32 	%r912, _ZZN3cub18CUB_300001_SM_10006detail10merge_sort30DeviceMergeSortBlockSortKernelINS2_10policy_hubIN6thrust24THRUST_300001_SM_1000_NS6detail15normal_iteratorINS6_10device_ptrIfEEEEE9Policy600ESB_NS8_INS9_IiEEEESB_SF_j10CompareAbsfiEEvbT0_T1_T2_T3_T4_PT6_PT7_T5_NS1_7vsmem_tEE19static_temp_storage;
	add.s32 	%r452, %r912, %r911;
	st.shared.u32 	[%r452], %r1679;
	st.shared.u32 	[%r452+128], %r1680;
	st.shared.u32 	[%r452+256], %r1681;
	st.shared.u32 	[%r452+384], %r1682;
	st.shared.u32 	[%r452+512], %r1683;
	st.shared.u32 	[%r452+640], %r1684;
	st.shared.u32 	[%r452+768], %r1685;
	st.shared.u32 	[%r452+896], %r1686;
	st.shared.u32 	[%r452+1024], %r1687;
	st.shared.u32 	[%r452+1152], %r1688;
	st.shared.u32 	[%r452+1280], %r1689;
	st.shared.u32 	[%r452+1408], %r1690;
	st.shared.u32 	[%r452+1536], %r1691;
	st.shared.u32 	[%r452+1664], %r1692;
	st.shared.u32 	[%r452+1792], %r1693;
	st.shared.u32 	[%r452+1920], %r1694;
	st.shared.u32 	[%r452+2048], %r1695;
	bar.warp.sync 	-1;
	shl.b32 	%r913, %r908, 6;
	add.s32 	%r453, %r452, %r913;
	ld.shared.u32 	%r1966, [%r453];
	ld.shared.u32 	%r1953, [%r453+4];
	ld.shared.u32 	%r1968, [%r453+8];
	ld.shared.u32 	%r1699, [%r453+12];
	ld.shared.u32 	%r1970, [%r453+16];
	ld.shared.u32 	%r1701, [%r453+20];
	ld.shared.u32 	%r1972, [%r453+24];
	ld.shared.u32 	%r1703, [%r453+28];
	ld.shared.u32 	%r1974, [%r453+32];
	ld.shared.u32 	%r1705, [%r453+36];
	ld.shared.u32 	%r1976, [%r453+40];
	ld.shared.u32 	%r1707, [%r453+44];
	ld.shared.u32 	%r1978, [%r453+48];
	ld.shared.u32 	%r1709, [%r453+52];
	ld.shared.u32 	%r1997, [%r453+56];
	ld.shared.u32 	%r1981, [%r453+60];
	ld.shared.u32 	%r1727, [%r453+64];
	bar.sync 	0;
	shl.b64 	%rd25, %rd6, 2;
	add.s64 	%rd26, %rd1, %rd25;
	ld.global.f32 	%f1932, [%rd26];
	add.s64 	%rd8, %rd26, %rd23;
	mov.f32 	%f1916, %f1932;
	@%p87 bra 	$L__BB8_416;
	ld.global.f32 	%f1916, [%rd8];
$L__BB8_416:
	setp.ge.s32 	%p88, %r404, %r397;
	mov.f32 	%f1917, %f1932;
	@%p88 bra 	$L__BB8_418;
	ld.global.f32 	%f1917, [%rd8+128];
$L__BB8_418:
	setp.ge.s32 	%p89, %r407, %r397;
	mov.f32 	%f1918, %f1932;
	@%p89 bra 	$L__BB8_420;
	ld.global.f32 	%f1918, [%rd8+256];
$L__BB8_420:
	setp.ge.s32 	%p90, %r410, %r397;
	mov.f32 	%f1919, %f1932;
	@%p90 bra 	$L__BB8_422;
	ld.global.f32 	%f1919, [%rd8+384];
$L__BB8_422:
	setp.ge.s32 	%p91, %r413, %r397;
	mov.f32 	%f1920, %f1932;
	@%p91 bra 	$L__BB8_424;
	ld.global.f32 	%f1920, [%rd8+512];
$L__BB8_424:
	setp.ge.s32 	%p92, %r416, %r397;
	mov.f32 	%f1921, %f1932;
	@%p92 bra 	$L__BB8_426;
	ld.global.f32 	%f1921, [%rd8+640];
$L__BB8_426:
	setp.ge.s32 	%p93, %r419, %r397;
	mov.f32 	%f1922, %f1932;
	@%p93 bra 	$L__BB8_428;
	ld.global.f32 	%f1922, [%rd8+768];
$L__BB8_428:
	setp.ge.s32 	%p94, %r422, %r397;
	mov.f32 	%f1923, %f1932;
	@%p94 bra 	$L__BB8_430;
	ld.global.f32 	%f1923, [%rd8+896];
$L__BB8_430:
	setp.ge.s32 	%p95, %r425, %r397;
	mov.f32 	%f1924, %f1932;
	@%p95 bra 	$L__BB8_432;
	ld.global.f32 	%f1924, [%rd8+1024];
$L__BB8_432:
	setp.ge.s32 	%p96, %r428, %r397;
	mov.f32 	%f1925, %f1932;
	@%p96 bra 	$L__BB8_434;
	ld.global.f32 	%f1925, [%rd8+1152];
$L__BB8_434:
	setp.ge.s32 	%p97, %r431, %r397;
	mov.f32 	%f1926, %f1932;
	@%p97 bra 	$L__BB8_436;
	ld.global.f32 	%f1926, [%rd8+1280];
$L__BB8_436:
	setp.ge.s32 	%p98, %r434, %r397;
	mov.f32 	%f1927, %f1932;
	@%p98 bra 	$L__BB8_438;
	ld.global.f32 	%f1927, [%rd8+1408];
$L__BB8_438:
	setp.ge.s32 	%p99, %r437, %r397;
	mov.f32 	%f1928, %f1932;
	@%p99 bra 	$L__BB8_440;
	ld.global.f32 	%f1928, [%rd8+1536];
$L__BB8_440:
	setp.ge.s32 	%p100, %r440, %r397;
	mov.f32 	%f1929, %f1932;
	@%p100 bra 	$L__BB8_442;
	ld.global.f32 	%f1929, [%rd8+1664];
$L__BB8_442:
	setp.ge.s32 	%p101, %r443, %r397;
	mov.f32 	%f1930, %f1932;
	@%p101 bra 	$L__BB8_444;
	ld.global.f32 	%f1930, [%rd8+1792];
$L__BB8_444:
	setp.ge.s32 	%p102, %r446, %r397;
	mov.f32 	%f1931, %f1932;
	@%p102 bra 	$L__BB8_446;
	ld.global.f32 	%f1931, [%rd8+1920];
$L__BB8_446:
	setp.ge.s32 	%p103, %r449, %r397;
	@%p103 bra 	$L__BB8_448;
	ld.global.f32 	%f1932, [%rd8+2048];
$L__BB8_448:
	st.shared.f32 	[%r452], %f1916;
	st.shared.f32 	[%r452+128], %f1917;
	st.shared.f32 	[%r452+256], %f1918;
	st.shared.f32 	[%r452+384], %f1919;
	st.shared.f32 	[%r452+512], %f1920;
	st.shared.f32 	[%r452+640], %f1921;
	st.shared.f32 	[%r452+768], %f1922;
	st.shared.f32 	[%r452+896], %f1923;
	st.shared.f32 	[%r452+1024], %f1924;
	st.shared.f32 	[%r452+1152], %f1925;
	st.shared.f32 	[%r452+1280], %f1926;
	st.shared.f32 	[%r452+1408], %f1927;
	st.shared.f32 	[%r452+1536], %f1928;
	st.shared.f32 	[%r452+1664], %f1929;
	st.shared.f32 	[%r452+1792], %f1930;
	st.shared.f32 	[%r452+1920], %f1931;
	st.shared.f32 	[%r452+2048], %f1932;
	bar.warp.sync 	-1;
	ld.shared.f32 	%f1996, [%r453];
	ld.shared.f32 	%f426, [%r453+4];
	ld.shared.f32 	%f427, [%r453+8];
	ld.shared.f32 	%f428, [%r453+12];
	ld.shared.f32 	%f429, [%r453+16];
	ld.shared.f32 	%f430, [%r453+20];
	ld.shared.f32 	%f431, [%r453+24];
	ld.shared.f32 	%f432, [%r453+28];
	ld.shared.f32 	%f433, [%r453+32];
	ld.shared.f32 	%f434, [%r453+36];
	ld.shared.f32 	%f435, [%r453+40];
	ld.shared.f32 	%f436, [%r453+44];
	ld.shared.f32 	%f437, [%r453+48];
	ld.shared.f32 	%f438, [%r453+52];
	ld.shared.f32 	%f439, [%r453+56];
	ld.shared.f32 	%f440, [%r453+60];
	ld.shared.f32 	%f441, [%r453+64];
	bar.sync 	0;
	// begin inline asm
	griddepcontrol.launch_dependents;
	// end inline asm
	mul.lo.s32 	%r471, %r398, 17;
	add.s32 	%r914, %r471, 1;
	setp.ge.u32 	%p104, %r914, %r397;
	mov.f32 	%f2248, %f1996;
	mov.f32 	%f1935, %f1996;
	@%p104 bra 	$L__BB8_451;
	abs.f32 	%f894, %f1996;
	abs.f32 	%f895, %f426;
	setp.leu.f32 	%p105, %f894, %f895;
	mov.f32 	%f2248, %f426;
	@%p105 bra 	$L__BB8_451;
	mov.f32 	%f1935, %f426;
$L__BB8_451:
	add.s32 	%r915, %r471, 2;
	setp.ge.u32 	%p106, %r915, %r397;
	mov.f32 	%f1937, %f1935;
	@%p106 bra 	$L__BB8_454;
	abs.f32 	%f896, %f1935;
	abs.f32 	%f897, %f427;
	setp.leu.f32 	%p107, %f896, %f897;
	mov.f32 	%f1935, %f427;
	@%p107 bra 	$L__BB8_454;
	mov.f32 	%f1937, %f427;
$L__BB8_454:
	add.s32 	%r916, %r471, 3;
	setp.ge.u32 	%p108, %r916, %r397;
	mov.f32 	%f1939, %f1937;
	@%p108 bra 	$L__BB8_457;
	abs.f32 	%f898, %f1937;
	abs.f32 	%f899, %f428;
	setp.leu.f32 	%p109, %f898, %f899;
	mov.f32 	%f1937, %f428;
	@%p109 bra 	$L__BB8_457;
	mov.f32 	%f1939, %f428;
$L__BB8_457:
	add.s32 	%r917, %r471, 4;
	setp.ge.u32 	%p110, %r917, %r397;
	mov.f32 	%f1941, %f1939;
	@%p110 bra 	$L__BB8_460;
	abs.f32 	%f900, %f1939;
	abs.f32 	%f901, %f429;
	setp.leu.f32 	%p111, %f900, %f901;
	mov.f32 	%f1939, %f429;
	@%p111 bra 	$L__BB8_460;
	mov.f32 	%f1941, %f429;
$L__BB8_460:
	add.s32 	%r918, %r471, 5;
	setp.ge.u32 	%p112, %r918, %r397;
	mov.f32 	%f1943, %f1941;
	@%p112 bra 	$L__BB8_463;
	abs.f32 	%f902, %f1941;
	abs.f32 	%f903, %f430;
	setp.leu.f32 	%p113, %f902, %f903;
	mov.f32 	%f1941, %f430;
	@%p113 bra 	$L__BB8_463;
	mov.f32 	%f1943, %f430;
$L__BB8_463:
	add.s32 	%r919, %r471, 6;
	setp.ge.u32 	%p114, %r919, %r397;
	mov.f32 	%f1945, %f1943;
	@%p114 bra 	$L__BB8_466;
	abs.f32 	%f904, %f1943;
	abs.f32 	%f905, %f431;
	setp.leu.f32 	%p115, %f904, %f905;
	mov.f32 	%f1943, %f431;
	@%p115 bra 	$L__BB8_466;
	mov.f32 	%f1945, %f431;
$L__BB8_466:
	add.s32 	%r920, %r471, 7;
	setp.ge.u32 	%p116, %r920, %r397;
	mov.f32 	%f1947, %f1945;
	@%p116 bra 	$L__BB8_469;
	abs.f32 	%f906, %f1945;
	abs.f32 	%f907, %f432;
	setp.leu.f32 	%p117, %f906, %f907;
	mov.f32 	%f1945, %f432;
	@%p117 bra 	$L__BB8_469;
	mov.f32 	%f1947, %f432;
$L__BB8_469:
	add.s32 	%r921, %r471, 8;
	setp.ge.u32 	%p118, %r921, %r397;
	mov.f32 	%f1949, %f1947;
	@%p118 bra 	$L__BB8_472;
	abs.f32 	%f908, %f1947;
	abs.f32 	%f909, %f433;
	setp.leu.f32 	%p119, %f908, %f909;
	mov.f32 	%f1947, %f433;
	@%p119 bra 	$L__BB8_472;
	mov.f32 	%f1949, %f433;
$L__BB8_472:
	add.s32 	%r922, %r471, 9;
	setp.ge.u32 	%p120, %r922, %r397;
	mov.f32 	%f1951, %f1949;
	@%p120 bra 	$L__BB8_475;
	abs.f32 	%f910, %f1949;
	abs.f32 	%f911, %f434;
	setp.leu.f32 	%p121, %f910, %f911;
	mov.f32 	%f1949, %f434;
	@%p121 bra 	$L__BB8_475;
	mov.f32 	%f1951, %f434;
$L__BB8_475:
	add.s32 	%r923, %r471, 10;
	setp.ge.u32 	%p122, %r923, %r397;
	mov.f32 	%f1953, %f1951;
	@%p122 bra 	$L__BB8_478;
	abs.f32 	%f912, %f1951;
	abs.f32 	%f913, %f435;
	setp.leu.f32 	%p123, %f912, %f913;
	mov.f32 	%f1951, %f435;
	@%p123 bra 	$L__BB8_478;
	mov.f32 	%f1953, %f435;
$L__BB8_478:
	add.s32 	%r924, %r471, 11;
	setp.ge.u32 	%p124, %r924, %r397;
	mov.f32 	%f1955, %f1953;
	@%p124 bra 	$L__BB8_481;
	abs.f32 	%f914, %f1953;
	abs.f32 	%f915, %f436;
	setp.leu.f32 	%p125, %f914, %f915;
	mov.f32 	%f1953, %f436;
	@%p125 bra 	$L__BB8_481;
	mov.f32 	%f1955, %f436;
$L__BB8_481:
	add.s32 	%r925, %r471, 12;
	setp.ge.u32 	%p126, %r925, %r397;
	mov.f32 	%f1957, %f1955;
	@%p126 bra 	$L__BB8_484;
	abs.f32 	%f916, %f1955;
	abs.f32 	%f917, %f437;
	setp.leu.f32 	%p127, %f916, %f917;
	mov.f32 	%f1955, %f437;
	@%p127 bra 	$L__BB8_484;
	mov.f32 	%f1957, %f437;
$L__BB8_484:
	add.s32 	%r926, %r471, 13;
	setp.ge.u32 	%p128, %r926, %r397;
	mov.f32 	%f1959, %f1957;
	@%p128 bra 	$L__BB8_487;
	abs.f32 	%f918, %f1957;
	abs.f32 	%f919, %f438;
	setp.leu.f32 	%p129, %f918, %f919;
	mov.f32 	%f1957, %f438;
	@%p129 bra 	$L__BB8_487;
	mov.f32 	%f1959, %f438;
$L__BB8_487:
	add.s32 	%r927, %r471, 14;
	setp.ge.u32 	%p130, %r927, %r397;
	mov.f32 	%f1961, %f1959;
	@%p130 bra 	$L__BB8_490;
	abs.f32 	%f920, %f1959;
	abs.f32 	%f921, %f439;
	setp.leu.f32 	%p131, %f920, %f921;
	mov.f32 	%f1959, %f439;
	@%p131 bra 	$L__BB8_490;
	mov.f32 	%f1961, %f439;
$L__BB8_490:
	add.s32 	%r928, %r471, 15;
	setp.ge.u32 	%p132, %r928, %r397;
	mov.f32 	%f1962, %f1961;
	@%p132 bra 	$L__BB8_493;
	abs.f32 	%f922, %f1961;
	abs.f32 	%f923, %f440;
	setp.leu.f32 	%p133, %f922, %f923;
	mov.f32 	%f1961, %f440;
	@%p133 bra 	$L__BB8_493;
	mov.f32 	%f1962, %f440;
$L__BB8_493:
	add.s32 	%r929, %r471, 16;
	setp.lt.u32 	%p134, %r929, %r397;
	selp.f32 	%f2233, %f441, %f1962, %p134;
	setp.ge.u32 	%p135, %r471, %r397;
	@%p135 bra 	$L__BB8_766;
	abs.f32 	%f924, %f2248;
	abs.f32 	%f925, %f1996;
	setp.leu.f32 	%p136, %f924, %f925;
	mov.f32 	%f1980, %f2248;
	mov.u32 	%r1696, %r1966;
	@%p136 bra 	$L__BB8_496;
	mov.f32 	%f1980, %f1996;
	mov.f32 	%f1996, %f2248;
	mov.u32 	%r1696, %r1953;
	mov.u32 	%r1953, %r1966;
$L__BB8_496:
	abs.f32 	%f926, %f1937;
	abs.f32 	%f927, %f1935;
	setp.leu.f32 	%p137, %f926, %f927;
	mov.f32 	%f1982, %f1937;
	mov.u32 	%r1713, %r1968;
	@%p137 bra 	$L__BB8_498;
	mov.f32 	%f1982, %f1935;
	mov.f32 	%f1935, %f1937;
	mov.u32 	%r1713, %r1699;
	mov.u32 	%r1699, %r1968;
$L__BB8_498:
	abs.f32 	%f928, %f1941;
	abs.f32 	%f929, %f1939;
	setp.leu.f32 	%p138, %f928, %f929;
	mov.f32 	%f1984, %f1941;
	mov.u32 	%r1715, %r1970;
	@%p138 bra 	$L__BB8_500;
	mov.f32 	%f1984, %f1939;
	mov.f32 	%f1939, %f1941;
	mov.u32 	%r1715, %r1701;
	mov.u32 	%r1701, %r1970;
$L__BB8_500:
	abs.f32 	%f930, %f1945;
	abs.f32 	%f931, %f1943;
	setp.leu.f32 	%p139, %f930, %f931;
	mov.f32 	%f1986, %f1945;
	mov.u32 	%r1717, %r1972;
	@%p139 bra 	$L__BB8_502;
	mov.f32 	%f1986, %f1943;
	mov.f32 	%f1943, %f1945;
	mov.u32 	%r1717, %r1703;
	mov.u32 	%r1703, %r1972;
$L__BB8_502:
	abs.f32 	%f932, %f1949;
	abs.f32 	%f933, %f1947;
	setp.leu.f32 	%p140, %f932, %f933;
	mov.f32 	%f1988, %f1949;
	mov.u32 	%r1719, %r1974;
	@%p140 bra 	$L__BB8_504;
	mov.f32 	%f1988, %f1947;
	mov.f32 	%f1947, %f1949;
	mov.u32 	%r1719, %r1705;
	mov.u32 	%r1705, %r1974;
$L__BB8_504:
	abs.f32 	%f934, %f1953;
	abs.f32 	%f935, %f1951;
	setp.leu.f32 	%p141, %f934, %f935;
	mov.f32 	%f1990, %f1953;
	mov.u32 	%r1721, %r1976;
	@%p141 bra 	$L__BB8_506;
	mov.f32 	%f1990, %f1951;
	mov.f32 	%f1951, %f1953;
	mov.u32 	%r1721, %r1707;
	mov.u32 	%r1707, %r1976;
$L__BB8_506:
	abs.f32 	%f936, %f1957;
	abs.f32 	%f937, %f1955;
	setp.leu.f32 	%p142, %f936, %f937;
	mov.f32 	%f1992, %f1957;
	mov.u32 	%r1723, %r1978;
	@%p142 bra 	$L__BB8_508;
	mov.f32 	%f1992, %f1955;
	mov.f32 	%f1955, %f1957;
	mov.u32 	%r1723, %r1709;
	mov.u32 	%r1709, %r1978;
$L__BB8_508:
	abs.f32 	%f938, %f1961;
	abs.f32 	%f939, %f1959;
	setp.leu.f32 	%p143, %f938, %f939;
	mov.f32 	%f1994, %f1961;
	mov.u32 	%r1725, %r1997;
	@%p143 bra 	$L__BB8_510;
	mov.f32 	%f1994, %f1959;
	mov.f32 	%f1959, %f1961;
	mov.u32 	%r1725, %r1981;
	mov.u32 	%r1981, %r1997;
$L__BB8_510:
	abs.f32 	%f940, %f1935;
	abs.f32 	%f941, %f1980;
	setp.leu.f32 	%p144, %f940, %f941;
	mov.f32 	%f1998, %f1935;
	mov.u32 	%r1729, %r1953;
	@%p144 bra 	$L__BB8_512;
	mov.f32 	%f1998, %f1980;
	mov.f32 	%f1980, %f1935;
	mov.u32 	%r1729, %r1713;
	mov.u32 	%r1713, %r1953;
$L__BB8_512:
	abs.f32 	%f942, %f1939;
	abs.f32 	%f943, %f1982;
	setp.leu.f32 	%p145, %f942, %f943;
	mov.f32 	%f2000, %f1939;
	mov.u32 	%r1731, %r1699;
	@%p145 bra 	$L__BB8_514;
	mov.f32 	%f2000, %f1982;
	mov.f32 	%f1982, %f1939;
	mov.u32 	%r1731, %r1715;
	mov.u32 	%r1715, %r1699;
$L__BB8_514:
	abs.f32 	%f944, %f1943;
	abs.f32 	%f945, %f1984;
	setp.leu.f32 	%p146, %f944, %f945;
	mov.f32 	%f2002, %f1943;
	mov.u32 	%r1733, %r1701;
	@%p146 bra 	$L__BB8_516;
	mov.f32 	%f2002, %f1984;
	mov.f32 	%f1984, %f1943;
	mov.u32 	%r1733, %r1717;
	mov.u32 	%r1717, %r1701;
$L__BB8_516:
	abs.f32 	%f946, %f1947;
	abs.f32 	%f947, %f1986;
	setp.leu.f32 	%p147, %f946, %f947;
	mov.f32 	%f2004, %f1947;
	mov.u32 	%r1735, %r1703;
	@%p147 bra 	$L__BB8_518;
	mov.f32 	%f2004, %f1986;
	mov.f32 	%f1986, %f1947;
	mov.u32 	%r1735, %r1719;
	mov.u32 	%r1719, %r1703;
$L__BB8_518:
	abs.f32 	%f948, %f1951;
	abs.f32 	%f949, %f1988;
	setp.leu.f32 	%p148, %f948, %f949;
	mov.f32 	%f2006, %f1951;
	mov.u32 	%r1737, %r1705;
	@%p148 bra 	$L__BB8_520;
	mov.f32 	%f2006, %f1988;
	mov.f32 	%f1988, %f1951;
	mov.u32 	%r1737, %r1721;
	mov.u32 	%r1721, %r1705;
$L__BB8_520:
	abs.f32 	%f950, %f1955;
	abs.f32 	%f951, %f1990;
	setp.leu.f32 	%p149, %f950, %f951;
	mov.f32 	%f2008, %f1955;
	mov.u32 	%r1739, %r1707;
	@%p149 bra 	$L__BB8_522;
	mov.f32 	%f2008, %f1990;
	mov.f32 	%f1990, %f1955;
	mov.u32 	%r1739, %r1723;
	mov.u32 	%r1723, %r1707;
$L__BB8_522:
	abs.f32 	%f952, %f1959;
	abs.f32 	%f953, %f1992;
	setp.leu.f32 	%p150, %f952, %f953;
	mov.f32 	%f2010, %f1959;
	mov.u32 	%r1741, %r1709;
	@%p150 bra 	$L__BB8_524;
	mov.f32 	%f2010, %f1992;
	mov.f32 	%f1992, %f1959;
	mov.u32 	%r1741, %r1725;
	mov.u32 	%r1725, %r1709;
$L__BB8_524:
	abs.f32 	%f954, %f2233;
	abs.f32 	%f955, %f1994;
	setp.leu.f32 	%p151, %f954, %f955;
	mov.f32 	%f1993, %f2233;
	mov.u32 	%r1743, %r1981;
	@%p151 bra 	$L__BB8_526;
	mov.f32 	%f1993, %f1994;
	mov.f32 	%f1994, %f2233;
	mov.u32 	%r1743, %r1727;
	mov.u32 	%r1727, %r1981;
$L__BB8_526:
	abs.f32 	%f956, %f1980;
	abs.f32 	%f957, %f1996;
	setp.leu.f32 	%p152, %f956, %f957;
	mov.f32 	%f2012, %f1980;
	mov.u32 	%r1728, %r1696;
	@%p152 bra 	$L__BB8_528;
	mov.f32 	%f2012, %f1996;
	mov.f32 	%f1996, %f1980;
	mov.u32 	%r1728, %r1729;
	mov.u32 	%r1729, %r1696;
$L__BB8_528:
	abs.f32 	%f958, %f1982;
	abs.f32 	%f959, %f1998;
	setp.leu.f32 	%p153, %f958, %f959;
	mov.f32 	%f2014, %f1982;
	mov.u32 	%r1745, %r1713;
	@%p153 bra 	$L__BB8_530;
	mov.f32 	%f2014, %f1998;
	mov.f32 	%f1998, %f1982;
	mov.u32 	%r1745, %r1731;
	mov.u32 	%r1731, %r1713;
$L__BB8_530:
	abs.f32 	%f960, %f1984;
	abs.f32 	%f961, %f2000;
	setp.leu.f32 	%p154, %f960, %f961;
	mov.f32 	%f2016, %f1984;
	mov.u32 	%r1747, %r1715;
	@%p154 bra 	$L__BB8_532;
	mov.f32 	%f2016, %f2000;
	mov.f32 	%f2000, %f1984;
	mov.u32 	%r1747, %r1733;
	mov.u32 	%r1733, %r1715;
$L__BB8_532:
	abs.f32 	%f962, %f1986;
	abs.f32 	%f963, %f2002;
	setp.leu.f32 	%p155, %f962, %f963;
	mov.f32 	%f2018, %f1986;
	mov.u32 	%r1749, %r1717;
	@%p155 bra 	$L__BB8_534;
	mov.f32 	%f2018, %f2002;
	mov.f32 	%f2002, %f1986;
	mov.u32 	%r1749, %r1735;
	mov.u32 	%r1735, %r1717;
$L__BB8_534:
	abs.f32 	%f964, %f1988;
	abs.f32 	%f965, %f2004;
	setp.leu.f32 	%p156, %f964, %f965;
	mov.f32 	%f2020, %f1988;
	mov.u32 	%r1751, %r1719;
	@%p156 bra 	$L__BB8_536;
	mov.f32 	%f2020, %f2004;
	mov.f32 	%f2004, %f1988;
	mov.u32 	%r1751, %r1737;
	mov.u32 	%r1737, %r1719;
$L__BB8_536:
	abs.f32 	%f966, %f1990;
	abs.f32 	%f967, %f2006;
	setp.leu.f32 	%p157, %f966, %f967;
	mov.f32 	%f2022, %f1990;
	mov.u32 	%r1753, %r1721;
	@%p157 bra 	$L__BB8_538;
	mov.f32 	%f2022, %f2006;
	mov.f32 	%f2006, %f1990;
	mov.u32 	%r1753, %r1739;
	mov.u32 	%r1739, %r1721;
$L__BB8_538:
	abs.f32 	%f968, %f1992;
	abs.f32 	%f969, %f2008;
	setp.leu.f32 	%p158, %f968, %f969;
	mov.f32 	%f2024, %f1992;
	mov.u32 	%r1755, %r1723;
	@%p158 bra 	$L__BB8_540;
	mov.f32 	%f2024, %f2008;
	mov.f32 	%f2008, %f1992;
	mov.u32 	%r1755, %r1741;
	mov.u32 	%r1741, %r1723;
$L__BB8_540:
	abs.f32 	%f970, %f1994;
	abs.f32 	%f971, %f2010;
	setp.leu.f32 	%p159, %f970, %f971;
	mov.f32 	%f2026, %f1994;
	mov.u32 	%r1757, %r1725;
	@%p159 bra 	$L__BB8_542;
	mov.f32 	%f2026, %f2010;
	mov.f32 	%f2010, %f1994;
	mov.u32 	%r1757, %r1743;
	mov.u32 	%r1743, %r1725;
$L__BB8_542:
	abs.f32 	%f972, %f1998;
	abs.f32 	%f973, %f2012;
	setp.leu.f32 	%p160, %f972, %f973;
	mov.f32 	%f2030, %f1998;
	mov.u32 	%r1761, %r1729;
	@%p160 bra 	$L__BB8_544;
	mov.f32 	%f2030, %f2012;
	mov.f32 	%f2012, %f1998;
	mov.u32 	%r1761, %r1745;
	mov.u32 	%r1745, %r1729;
$L__BB8_544:
	abs.f32 	%f974, %f2000;
	abs.f32 	%f975, %f2014;
	setp.leu.f32 	%p161, %f974, %f975;
	mov.f32 	%f2032, %f2000;
	mov.u32 	%r1763, %r1731;
	@%p161 bra 	$L__BB8_546;
	mov.f32 	%f2032, %f2014;
	mov.f32 	%f2014, %f2000;
	mov.u32 	%r1763, %r1747;
	mov.u32 	%r1747, %r1731;
$L__BB8_546:
	abs.f32 	%f976, %f2002;
	abs.f32 	%f977, %f2016;
	setp.leu.f32 	%p162, %f976, %f977;
	mov.f32 	%f2034, %f2002;
	mov.u32 	%r1765, %r1733;
	@%p162 bra 	$L__BB8_548;
	mov.f32 	%f2034, %f2016;
	mov.f32 	%f2016, %f2002;
	mov.u32 	%r1765, %r1749;
	mov.u32 	%r1749, %r1733;
$L__BB8_548:
	abs.f32 	%f978, %f2004;
	abs.f32 	%f979, %f2018;
	setp.leu.f32 	%p163, %f978, %f979;
	mov.f32 	%f2036, %f2004;
	mov.u32 	%r1767, %r1735;
	@%p163 bra 	$L__BB8_550;
	mov.f32 	%f2036, %f2018;
	mov.f32 	%f2018, %f2004;
	mov.u32 	%r1767, %r1751;
	mov.u32 	%r1751, %r1735;
$L__BB8_550:
	abs.f32 	%f980, %f2006;
	abs.f32 	%f981, %f2020;
	setp.leu.f32 	%p164, %f980, %f981;
	mov.f32 	%f2038, %f2006;
	mov.u32 	%r1769, %r1737;
	@%p164 bra 	$L__BB8_552;
	mov.f32 	%f2038, %f2020;
	mov.f32 	%f2020, %f2006;
	mov.u32 	%r1769, %r1753;
	mov.u32 	%r1753, %r1737;
$L__BB8_552:
	abs.f32 	%f982, %f2008;
	abs.f32 	%f983, %f2022;
	setp.leu.f32 	%p165, %f982, %f983;
	mov.f32 	%f2040, %f2008;
	mov.u32 	%r1771, %r1739;
	@%p165 bra 	$L__BB8_554;
	mov.f32 	%f2040, %f2022;
	mov.f32 	%f2022, %f2008;
	mov.u32 	%r1771, %r1755;
	mov.u32 	%r1755, %r1739;
$L__BB8_554:
	abs.f32 	%f984, %f2010;
	abs.f32 	%f985, %f2024;
	setp.leu.f32 	%p166, %f984, %f985;
	mov.f32 	%f2042, %f2010;
	mov.u32 	%r1773, %r1741;
	@%p166 bra 	$L__BB8_556;
	mov.f32 	%f2042, %f2024;
	mov.f32 	%f2024, %f2010;
	mov.u32 	%r1773, %r1757;
	mov.u32 	%r1757, %r1741;
$L__BB8_556:
	abs.f32 	%f986, %f1993;
	abs.f32 	%f987, %f2026;
	setp.leu.f32 	%p167, %f986, %f987;
	mov.f32 	%f2025, %f1993;
	mov.u32 	%r1775, %r1743;
	@%p167 bra 	$L__BB8_558;
	mov.f32 	%f2025, %f2026;
	mov.f32 	%f2026, %f1993;
	mov.u32 	%r1775, %r1727;
	mov.u32 	%r1727, %r1743;
$L__BB8_558:
	abs.f32 	%f988, %f2012;
	abs.f32 	%f989, %f1996;
	setp.leu.f32 	%p168, %f988, %f989;
	mov.f32 	%f2044, %f2012;
	mov.u32 	%r1760, %r1728;
	@%p168 bra 	$L__BB8_560;
	mov.f32 	%f2044, %f1996;
	mov.f32 	%f1996, %f2012;
	mov.u32 	%r1760, %r1761;
	mov.u32 	%r1761, %r1728;
$L__BB8_560:
	abs.f32 	%f990, %f2014;
	abs.f32 	%f991, %f2030;
	setp.leu.f32 	%p169, %f990, %f991;
	mov.f32 	%f2046, %f2014;
	mov.u32 	%r1777, %r1745;
	@%p169 bra 	$L__BB8_562;
	mov.f32 	%f2046, %f2030;
	mov.f32 	%f2030, %f2014;
	mov.u32 	%r1777, %r1763;
	mov.u32 	%r1763, %r1745;
$L__BB8_562:
	abs.f32 	%f992, %f2016;
	abs.f32 	%f993, %f2032;
	setp.leu.f32 	%p170, %f992, %f993;
	mov.f32 	%f2048, %f2016;
	mov.u32 	%r1779, %r1747;
	@%p170 bra 	$L__BB8_564;
	mov.f32 	%f2048, %f2032;
	mov.f32 	%f2032, %f2016;
	mov.u32 	%r1779, %r1765;
	mov.u32 	%r1765, %r1747;
$L__BB8_564:
	abs.f32 	%f994, %f2018;
	abs.f32 	%f995, %f2034;
	setp.leu.f32 	%p171, %f994, %f995;
	mov.f32 	%f2050, %f2018;
	mov.u32 	%r1781, %r1749;
	@%p171 bra 	$L__BB8_566;
	mov.f32 	%f2050, %f2034;
	mov.f32 	%f2034, %f2018;
	mov.u32 	%r1781, %r1767;
	mov.u32 	%r1767, %r1749;
$L__BB8_566:
	abs.f32 	%f996, %f2020;
	abs.f32 	%f997, %f2036;
	setp.leu.f32 	%p172, %f996, %f997;
	mov.f32 	%f2052, %f2020;
	mov.u32 	%r1783, %r1751;
	@%p172 bra 	$L__BB8_568;
	mov.f32 	%f2052, %f2036;
	mov.f32 	%f2036, %f2020;
	mov.u32 	%r1783, %r1769;
	mov.u32 	%r1769, %r1751;
$L__BB8_568:
	abs.f32 	%f998, %f2022;
	abs.f32 	%f999, %f2038;
	setp.leu.f32 	%p173, %f998, %f999;
	mov.f32 	%f2054, %f2022;
	mov.u32 	%r1785, %r1753;
	@%p173 bra 	$L__BB8_570;
	mov.f32 	%f2054, %f2038;
	mov.f32 	%f2038, %f2022;
	mov.u32 	%r1785, %r1771;
	mov.u32 	%r1771, %r1753;
$L__BB8_570:
	abs.f32 	%f1000, %f2024;
	abs.f32 	%f1001, %f2040;
	setp.leu.f32 	%p174, %f1000, %f1001;
	mov.f32 	%f2056, %f2024;
	mov.u32 	%r1787, %r1755;
	@%p174 bra 	$L__BB8_572;
	mov.f32 	%f2056, %f2040;
	mov.f32 	%f2040, %f2024;
	mov.u32 	%r1787, %r1773;
	mov.u32 	%r1773, %r1755;
$L__BB8_572:
	abs.f32 	%f1002, %f2026;
	abs.f32 	%f1003, %f2042;
	setp.leu.f32 	%p175, %f1002, %f1003;
	mov.f32 	%f2058, %f2026;
	mov.u32 	%r1789, %r1757;
	@%p175 bra 	$L__BB8_574;
	mov.f32 	%f2058, %f2042;
	mov.f32 	%f2042, %f2026;
	mov.u32 	%r1789, %r1775;
	mov.u32 	%r1775, %r1757;
$L__BB8_574:
	abs.f32 	%f1004, %f2030;
	abs.f32 	%f1005, %f2044;
	setp.leu.f32 	%p176, %f1004, %f1005;
	mov.f32 	%f2062, %f2030;
	mov.u32 	%r1793, %r1761;
	@%p176 bra 	$L__BB8_576;
	mov.f32 	%f2062, %f2044;
	mov.f32 	%f2044, %f2030;
	mov.u32 	%r1793, %r1777;
	mov.u32 	%r1777, %r1761;
$L__BB8_576:
	abs.f32 	%f1006, %f2032;
	abs.f32 	%f1007, %f2046;
	setp.leu.f32 	%p177, %f1006, %f1007;
	mov.f32 	%f2064, %f2032;
	mov.u32 	%r1795, %r1763;
	@%p177 bra 	$L__BB8_578;
	mov.f32 	%f2064, %f2046;
	mov.f32 	%f2046, %f2032;
	mov.u32 	%r1795, %r1779;
	mov.u32 	%r1779, %r1763;
$L__BB8_578:
	abs.f32 	%f1008, %f2034;
	abs.f32 	%f1009, %f2048;
	setp.leu.f32 	%p178, %f1008, %f1009;
	mov.f32 	%f2066, %f2034;
	mov.u32 	%r1797, %r1765;
	@%p178 bra 	$L__BB8_580;
	mov.f32 	%f2066, %f2048;
	mov.f32 	%f2048, %f2034;
	mov.u32 	%r1797, %r1781;
	mov.u32 	%r1781, %r1765;
$L__BB8_580:
	abs.f32 	%f1010, %f2036;
	abs.f32 	%f1011, %f2050;
	setp.leu.f32 	%p179, %f1010, %f1011;
	mov.f32 	%f2068, %f2036;
	mov.u32 	%r1799, %r1767;
	@%p179 bra 	$L__BB8_582;
	mov.f32 	%f2068, %f2050;
	mov.f32 	%f2050, %f2036;
	mov.u32 	%r1799, %r1783;
	mov.u32 	%r1783, %r1767;
$L__BB8_582:
	abs.f32 	%f1012, %f2038;
	abs.f32 	%f1013, %f2052;
	setp.leu.f32 	%p180, %f1012, %f1013;
	mov.f32 	%f2070, %f2038;
	mov.u32 	%r1801, %r1769;
	@%p180 bra 	$L__BB8_584;
	mov.f32 	%f2070, %f2052;
	mov.f32 	%f2052, %f2038;
	mov.u32 	%r1801, %r1785;
	mov.u32 	%r1785, %r1769;
$L__BB8_584:
	abs.f32 	%f1014, %f2040;
	abs.f32 	%f1015, %f2054;
	setp.leu.f32 	%p181, %f1014, %f1015;
	mov.f32 	%f2072, %f2040;
	mov.u32 	%r1803, %r1771;
	@%p181 bra 	$L__BB8_586;
	mov.f32 	%f2072, %f2054;
	mov.f32 	%f2054, %f2040;
	mov.u32 	%r1803, %r1787;
	mov.u32 	%r1787, %r1771;
$L__BB8_586:
	abs.f32 	%f1016, %f2042;
	abs.f32 	%f1017, %f2056;
	setp.leu.f32 	%p182, %f1016, %f1017;
	mov.f32 	%f2074, %f2042;
	mov.u32 	%r1805, %r1773;
	@%p182 bra 	$L__BB8_588;
	mov.f32 	%f2074, %f2056;
	mov.f32 	%f2056, %f2042;
	mov.u32 	%r1805, %r1789;
	mov.u32 	%r1789, %r1773;
$L__BB8_588:
	abs.f32 	%f1018, %f2025;
	abs.f32 	%f1019, %f2058;
	setp.leu.f32 	%p183, %f1018, %f1019;
	mov.f32 	%f2057, %f2025;
	mov.u32 	%r1807, %r1775;
	@%p183 bra 	$L__BB8_590;
	mov.f32 	%f2057, %f2058;
	mov.f32 	%f2058, %f2025;
	mov.u32 	%r1807, %r1727;
	mov.u32 	%r1727, %r1775;
$L__BB8_590:
	abs.f32 	%f1020, %f2044;
	abs.f32 	%f1021, %f1996;
	setp.leu.f32 	%p184, %f1020, %f1021;
	mov.f32 	%f2076, %f2044;
	mov.u32 	%r1792, %r1760;
	@%p184 bra 	$L__BB8_592;
	mov.f32 	%f2076, %f1996;
	mov.f32 	%f1996, %f2044;
	mov.u32 	%r1792, %r1793;
	mov.u32 	%r1793, %r1760;
$L__BB8_592:
	abs.f32 	%f1022, %f2046;
	abs.f32 	%f1023, %f2062;
	setp.leu.f32 	%p185, %f1022, %f1023;
	mov.f32 	%f2078, %f2046;
	mov.u32 	%r1809, %r1777;
	@%p185 bra 	$L__BB8_594;
	mov.f32 	%f2078, %f2062;
	mov.f32 	%f2062, %f2046;
	mov.u32 	%r1809, %r1795;
	mov.u32 	%r1795, %r1777;
$L__BB8_594:
	abs.f32 	%f1024, %f2048;
	abs.f32 	%f1025, %f2064;
	setp.leu.f32 	%p186, %f1024, %f1025;
	mov.f32 	%f2080, %f2048;
	mov.u32 	%r1811, %r1779;
	@%p186 bra 	$L__BB8_596;
	mov.f32 	%f2080, %f2064;
	mov.f32 	%f2064, %f2048;
	mov.u32 	%r1811, %r1797;
	mov.u32 	%r1797, %r1779;
$L__BB8_596:
	abs.f32 	%f1026, %f2050;
	abs.f32 	%f1027, %f2066;
	setp.leu.f32 	%p187, %f1026, %f1027;
	mov.f32 	%f2082, %f2050;
	mov.u32 	%r1813, %r1781;
	@%p187 bra 	$L__BB8_598;
	mov.f32 	%f2082, %f2066;
	mov.f32 	%f2066, %f2050;
	mov.u32 	%r1813, %r1799;
	mov.u32 	%r1799, %r1781;
$L__BB8_598:
	abs.f32 	%f1028, %f2052;
	abs.f32 	%f1029, %f2068;
	setp.leu.f32 	%p188, %f1028, %f1029;
	mov.f32 	%f2084, %f2052;
	mov.u32 	%r1815, %r1783;
	@%p188 bra 	$L__BB8_600;
	mov.f32 	%f2084, %f2068;
	mov.f32 	%f2068, %f2052;
	mov.u32 	%r1815, %r1801;
	mov.u32 	%r1801, %r1783;
$L__BB8_600:
	abs.f32 	%f1030, %f2054;
	abs.f32 	%f1031, %f2070;
	setp.leu.f32 	%p189, %f1030, %f1031;
	mov.f32 	%f2086, %f2054;
	mov.u32 	%r1817, %r1785;
	@%p189 bra 	$L__BB8_602;
	mov.f32 	%f2086, %f2070;
	mov.f32 	%f2070, %f2054;
	mov.u32 	%r1817, %r1803;
	mov.u32 	%r1803, %r1785;
$L__BB8_602:
	abs.f32 	%f1032, %f2056;
	abs.f32 	%f1033, %f2072;
	setp.leu.f32 	%p190, %f1032, %f1033;
	mov.f32 	%f2088, %f2056;
	mov.u32 	%r1819, %r1787;
	@%p190 bra 	$L__BB8_604;
	mov.f32 	%f2088, %f2072;
	mov.f32 	%f2072, %f2056;
	mov.u32 	%r1819, %r1805;
	mov.u32 	%r1805, %r1787;
$L__BB8_604:
	abs.f32 	%f1034, %f2058;
	abs.f32 	%f1035, %f2074;
	setp.leu.f32 	%p191, %f1034, %f1035;
	mov.f32 	%f2090, %f2058;
	mov.u32 	%r1821, %r1789;
	@%p191 bra 	$L__BB8_606;
	mov.f32 	%f2090, %f2074;
	mov.f32 	%f2074, %f2058;
	mov.u32 	%r1821, %r1807;
	mov.u32 	%r1807, %r1789;
$L__BB8_606:
	abs.f32 	%f1036, %f2062;
	abs.f32 	%f1037, %f2076;
	setp.leu.f32 	%p192, %f1036, %f1037;
	mov.f32 	%f2094, %f2062;
	mov.u32 	%r1825, %r1793;
	@%p192 bra 	$L__BB8_608;
	mov.f32 	%f2094, %f2076;
	mov.f32 	%f2076, %f2062;
	mov.u32 	%r1825, %r1809;
	mov.u32 	%r1809, %r1793;
$L__BB8_608:
	abs.f32 	%f1038, %f2064;
	abs.f32 	%f1039, %f2078;
	setp.leu.f32 	%p193, %f1038, %f1039;
	mov.f32 	%f2096, %f2064;
	mov.u32 	%r1827, %r1795;
	@%p193 bra 	$L__BB8_610;
	mov.f32 	%f2096, %f2078;
	mov.f32 	%f2078, %f2064;
	mov.u32 	%r1827, %r1811;
	mov.u32 	%r1811, %r1795;
$L__BB8_610:
	abs.f32 	%f1040, %f2066;
	abs.f32 	%f1041, %f2080;
	setp.leu.f32 	%p194, %f1040, %f1041;
	mov.f32 	%f2098, %f2066;
	mov.u32 	%r1829, %r1797;
	@%p194 bra 	$L__BB8_612;
	mov.f32 	%f2098, %f2080;
	mov.f32 	%f2080, %f2066;
	mov.u32 	%r1829, %r1813;
	mov.u32 	%r1813, %r1797;
$L__BB8_612:
	abs.f32 	%f1042, %f2068;
	abs.f32 	%f1043, %f2082;
	setp.leu.f32 	%p195, %f1042, %f1043;
	mov.f32 	%f2100, %f2068;
	mov.u32 	%r1831, %r1799;
	@%p195 bra 	$L__BB8_614;
	mov.f32 	%f2100, %f2082;
	mov.f32 	%f2082, %f2068;
	mov.u32 	%r1831, %r1815;
	mov.u32 	%r1815, %r1799;
$L__BB8_614:
	abs.f32 	%f1044, %f2070;
	abs.f32 	%f1045, %f2084;
	setp.leu.f32 	%p196, %f1044, %f1045;
	mov.f32 	%f2102, %f2070;
	mov.u32 	%r1833, %r1801;
	@%p196 bra 	$L__BB8_616;
	mov.f32 	%f2102, %f2084;
	mov.f32 	%f2084, %f2070;
	mov.u32 	%r1833, %r1817;
	mov.u32 	%r1817, %r1801;
$L__BB8_616:
	abs.f32 	%f1046, %f2072;
	abs.f32 	%f1047, %f2086;
	setp.leu.f32 	%p197, %f1046, %f1047;
	mov.f32 	%f2104, %f2072;
	mov.u32 	%r1835, %r1803;
	@%p197 bra 	$L__BB8_618;
	mov.f32 	%f2104, %f2086;
	mov.f32 	%f2086, %f2072;
	mov.u32 	%r1835, %r1819;
	mov.u32 	%r1819, %r1803;
$L__BB8_618:
	abs.f32 	%f1048, %f2074;
	abs.f32 	%f1049, %f2088;
	setp.leu.f32 	%p198, %f1048, %f1049;
	mov.f32 	%f2106, %f2074;
	mov.u32 	%r1837, %r1805;
	@%p198 bra 	$L__BB8_620;
	mov.f32 	%f2106, %f2088;
	mov.f32 	%f2088, %f2074;
	mov.u32 	%r1837, %r1821;
	mov.u32 	%r1821, %r1805;
$L__BB8_620:
	abs.f32 	%f1050, %f2057;
	abs.f32 	%f1051, %f2090;
	setp.leu.f32 	%p199, %f1050, %f1051;
	mov.f32 	%f2089, %f2057;
	mov.u32 	%r1839, %r1807;
	@%p199 bra 	$L__BB8_622;
	mov.f32 	%f2089, %f2090;
	mov.f32 	%f2090, %f2057;
	mov.u32 	%r1839, %r1727;
	mov.u32 	%r1727, %r1807;
$L__BB8_622:
	abs.f32 	%f1052, %f2076;
	abs.f32 	%f1053, %f1996;
	setp.leu.f32 	%p200, %f1052, %f1053;
	mov.f32 	%f2108, %f2076;
	mov.u32 	%r1824, %r1792;
	@%p200 bra 	$L__BB8_624;
	mov.f32 	%f2108, %f1996;
	mov.f32 	%f1996, %f2076;
	mov.u32 	%r1824, %r1825;
	mov.u32 	%r1825, %r1792;
$L__BB8_624:
	abs.f32 	%f1054, %f2078;
	abs.f32 	%f1055, %f2094;
	setp.leu.f32 	%p201, %f1054, %f1055;
	mov.f32 	%f2110, %f2078;
	mov.u32 	%r1841, %r1809;
	@%p201 bra 	$L__BB8_626;
	mov.f32 	%f2110, %f2094;
	mov.f32 	%f2094, %f2078;
	mov.u32 	%r1841, %r1827;
	mov.u32 	%r1827, %r1809;
$L__BB8_626:
	abs.f32 	%f1056, %f2080;
	abs.f32 	%f1057, %f2096;
	setp.leu.f32 	%p202, %f1056, %f1057;
	mov.f32 	%f2112, %f2080;
	mov.u32 	%r1843, %r1811;
	@%p202 bra 	$L__BB8_628;
	mov.f32 	%f2112, %f2096;
	mov.f32 	%f2096, %f2080;
	mov.u32 	%r1843, %r1829;
	mov.u32 	%r1829, %r1811;
$L__BB8_628:
	abs.f32 	%f1058, %f2082;
	abs.f32 	%f1059, %f2098;
	setp.leu.f32 	%p203, %f1058, %f1059;
	mov.f32 	%f2114, %f2082;
	mov.u32 	%r1845, %r1813;
	@%p203 bra 	$L__BB8_630;
	mov.f32 	%f2114, %f2098;
	mov.f32 	%f2098, %f2082;
	mov.u32 	%r1845, %r1831;
	mov.u32 	%r1831, %r1813;
$L__BB8_630:
	abs.f32 	%f1060, %f2084;
	abs.f32 	%f1061, %f2100;
	setp.leu.f32 	%p204, %f1060, %f1061;
	mov.f32 	%f2116, %f2084;
	mov.u32 	%r1847, %r1815;
	@%p204 bra 	$L__BB8_632;
	mov.f32 	%f2116, %f2100;
	mov.f32 	%f2100, %f2084;
	mov.u32 	%r1847, %r1833;
	mov.u32 	%r1833, %r1815;
$L__BB8_632:
	abs.f32 	%f1062, %f2086;
	abs.f32 	%f1063, %f2102;
	setp.leu.f32 	%p205, %f1062, %f1063;
	mov.f32 	%f2118, %f2086;
	mov.u32 	%r1849, %r1817;
	@%p205 bra 	$L__BB8_634;
	mov.f32 	%f2118, %f2102;
	mov.f32 	%f2102, %f2086;
	mov.u32 	%r1849, %r1835;
	mov.u32 	%r1835, %r1817;
$L__BB8_634:
	abs.f32 	%f1064, %f2088;
	abs.f32 	%f1065, %f2104;
	setp.leu.f32 	%p206, %f1064, %f1065;
	mov.f32 	%f2120, %f2088;
	mov.u32 	%r1851, %r1819;
	@%p206 bra 	$L__BB8_636;
	mov.f32 	%f2120, %f2104;
	mov.f32 	%f2104, %f2088;
	mov.u32 	%r1851, %r1837;
	mov.u32 	%r1837, %r1819;
$L__BB8_636:
	abs.f32 	%f1066, %f2090;
	abs.f32 	%f1067, %f2106;
	setp.leu.f32 	%p207, %f1066, %f1067;
	mov.f32 	%f2122, %f2090;
	mov.u32 	%r1853, %r1821;
	@%p207 bra 	$L__BB8_638;
	mov.f32 	%f2122, %f2106;
	mov.f32 	%f2106, %f2090;
	mov.u32 	%r1853, %r1839;
	mov.u32 	%r1839, %r1821;
$L__BB8_638:
	abs.f32 	%f1068, %f2094;
	abs.f32 	%f1069, %f2108;
	setp.leu.f32 	%p208, %f1068, %f1069;
	mov.f32 	%f2126, %f2094;
	mov.u32 	%r1857, %r1825;
	@%p208 bra 	$L__BB8_640;
	mov.f32 	%f2126, %f2108;
	mov.f32 	%f2108, %f2094;
	mov.u32 	%r1857, %r1841;
	mov.u32 	%r1841, %r1825;
$L__BB8_640:
	abs.f32 	%f1070, %f2096;
	abs.f32 	%f1071, %f2110;
	setp.leu.f32 	%p209, %f1070, %f1071;
	mov.f32 	%f2128, %f2096;
	mov.u32 	%r1859, %r1827;
	@%p209 bra 	$L__BB8_642;
	mov.f32 	%f2128, %f2110;
	mov.f32 	%f2110, %f2096;
	mov.u32 	%r1859, %r1843;
	mov.u32 	%r1843, %r1827;
$L__BB8_642:
	abs.f32 	%f1072, %f2098;
	abs.f32 	%f1073, %f2112;
	setp.leu.f32 	%p210, %f1072, %f1073;
	mov.f32 	%f2130, %f2098;
	mov.u32 	%r1861, %r1829;
	@%p210 bra 	$L__BB8_644;
	mov.f32 	%f2130, %f2112;
	mov.f32 	%f2112, %f2098;
	mov.u32 	%r1861, %r1845;
	mov.u32 	%r1845, %r1829;
$L__BB8_644:
	abs.f32 	%f1074, %f2100;
	abs.f32 	%f1075, %f2114;
	setp.leu.f32 	%p211, %f1074, %f1075;
	mov.f32 	%f2132, %f2100;
	mov.u32 	%r1863, %r1831;
	@%p211 bra 	$L__BB8_646;
	mov.f32 	%f2132, %f2114;
	mov.f32 	%f2114, %f2100;
	mov.u32 	%r1863, %r1847;
	mov.u32 	%r1847, %r1831;
$L__BB8_646:
	abs.f32 	%f1076, %f2102;
	abs.f32 	%f1077, %f2116;
	setp.leu.f32 	%p212, %f1076, %f1077;
	mov.f32 	%f2134, %f2102;
	mov.u32 	%r1865, %r1833;
	@%p212 bra 	$L__BB8_648;
	mov.f32 	%f2134, %f2116;
	mov.f32 	%f2116, %f2102;
	mov.u32 	%r1865, %r1849;
	mov.u32 	%r1849, %r1833;
$L__BB8_648:
	abs.f32 	%f1078, %f2104;
	abs.f32 	%f1079, %f2118;
	setp.leu.f32 	%p213, %f1078, %f1079;
	mov.f32 	%f2136, %f2104;
	mov.u32 	%r1867, %r1835;
	@%p213 bra 	$L__BB8_650;
	mov.f32 	%f2136, %f2118;
	mov.f32 	%f2118, %f2104;
	mov.u32 	%r1867, %r1851;
	mov.u32 	%r1851, %r1835;
$L__BB8_650:
	abs.f32 	%f1080, %f2106;
	abs.f32 	%f1081, %f2120;
	setp.leu.f32 	%p214, %f1080, %f1081;
	mov.f32 	%f2138, %f2106;
	mov.u32 	%r1869, %r1837;
	@%p214 bra 	$L__BB8_652;
	mov.f32 	%f2138, %f2120;
	mov.f32 	%f2120, %f2106;
	mov.u32 	%r1869, %r1853;
	mov.u32 	%r1853, %r1837;
$L__BB8_652:
	abs.f32 	%f1082, %f2089;
	abs.f32 	%f1083, %f2122;
	setp.leu.f32 	%p215, %f1082, %f1083;
	mov.f32 	%f2121, %f2089;
	mov.u32 	%r1871, %r1839;
	@%p215 bra 	$L__BB8_654;
	mov.f32 	%f2121, %f2122;
	mov.f32 	%f2122, %f2089;
	mov.u32 	%r1871, %r1727;
	mov.u32 	%r1727, %r1839;
$L__BB8_654:
	abs.f32 	%f1084, %f2108;
	abs.f32 	%f1085, %f1996;
	setp.leu.f32 	%p216, %f1084, %f1085;
	mov.f32 	%f2140, %f2108;
	mov.u32 	%r1856, %r1824;
	@%p216 bra 	$L__BB8_656;
	mov.f32 	%f2140, %f1996;
	mov.f32 	%f1996, %f2108;
	mov.u32 	%r1856, %r1857;
	mov.u32 	%r1857, %r1824;
$L__BB8_656:
	abs.f32 	%f1086, %f2110;
	abs.f32 	%f1087, %f2126;
	setp.leu.f32 	%p217, %f1086, %f1087;
	mov.f32 	%f2142, %f2110;
	mov.u32 	%r1873, %r1841;
	@%p217 bra 	$L__BB8_658;
	mov.f32 	%f2142, %f2126;
	mov.f32 	%f2126, %f2110;
	mov.u32 	%r1873, %r1859;
	mov.u32 	%r1859, %r1841;
$L__BB8_658:
	abs.f32 	%f1088, %f2112;
	abs.f32 	%f1089, %f2128;
	setp.leu.f32 	%p218, %f1088, %f1089;
	mov.f32 	%f2144, %f2112;
	mov.u32 	%r1875, %r1843;
	@%p218 bra 	$L__BB8_660;
	mov.f32 	%f2144, %f2128;
	mov.f32 	%f2128, %f2112;
	mov.u32 	%r1875, %r1861;
	mov.u32 	%r1861, %r1843;
$L__BB8_660:
	abs.f32 	%f1090, %f2114;
	abs.f32 	%f1091, %f2130;
	setp.leu.f32 	%p219, %f1090, %f1091;
	mov.f32 	%f2146, %f2114;
	mov.u32 	%r1877, %r1845;
	@%p219 bra 	$L__BB8_662;
	mov.f32 	%f2146, %f2130;
	mov.f32 	%f2130, %f2114;
	mov.u32 	%r1877, %r1863;
	mov.u32 	%r1863, %r1845;
$L__BB8_662:
	abs.f32 	%f1092, %f2116;
	abs.f32 	%f1093, %f2132;
	setp.leu.f32 	%p220, %f1092, %f1093;
	mov.f32 	%f2148, %f2116;
	mov.u32 	%r1879, %r1847;
	@%p220 bra 	$L__BB8_664;
	mov.f32 	%f2148, %f2132;
	mov.f32 	%f2132, %f2116;
	mov.u32 	%r1879, %r1865;
	mov.u32 	%r1865, %r1847;
$L__BB8_664:
	abs.f32 	%f1094, %f2118;
	abs.f32 	%f1095, %f2134;
	setp.leu.f32 	%p221, %f1094, %f1095;
	mov.f32 	%f2150, %f2118;
	mov.u32 	%r1881, %r1849;
	@%p221 bra 	$L__BB8_666;
	mov.f32 	%f2150, %f2134;
	mov.f32 	%f2134, %f2118;
	mov.u32 	%r1881, %r1867;
	mov.u32 	%r1867, %r1849;
$L__BB8_666:
	abs.f32 	%f1096, %f2120;
	abs.f32 	%f1097, %f2136;
	setp.leu.f32 	%p222, %f1096, %f1097;
	mov.f32 	%f2152, %f2120;
	mov.u32 	%r1883, %r1851;
	@%p222 bra 	$L__BB8_668;
	mov.f32 	%f2152, %f2136;
	mov.f32 	%f2136, %f2120;
	mov.u32 	%r1883, %r1869;
	mov.u32 	%r1869, %r1851;
$L__BB8_668:
	abs.f32 	%f1098, %f2122;
	abs.f32 	%f1099, %f2138;
	setp.leu.f32 	%p223, %f1098, %f1099;
	mov.f32 	%f2154, %f2122;
	mov.u32 	%r1885, %r1853;
	@%p223 bra 	$L__BB8_670;
	mov.f32 	%f2154, %f2138;
	mov.f32 	%f2138, %f2122;
	mov.u32 	%r1885, %r1871;
	mov.u32 	%r1871, %r1853;
$L__BB8_670:
	abs.f32 	%f1100, %f2126;
	abs.f32 	%f1101, %f2140;
	setp.leu.f32 	%p224, %f1100, %f1101;
	mov.f32 	%f2158, %f2126;
	mov.u32 	%r1889, %r1857;
	@%p224 bra 	$L__BB8_672;
	mov.f32 	%f2158, %f2140;
	mov.f32 	%f2140, %f2126;
	mov.u32 	%r1889, %r1873;
	mov.u32 	%r1873, %r1857;
$L__BB8_672:
	abs.f32 	%f1102, %f2128;
	abs.f32 	%f1103, %f2142;
	setp.leu.f32 	%p225, %f1102, %f1103;
	mov.f32 	%f2160, %f2128;
	mov.u32 	%r1891, %r1859;
	@%p225 bra 	$L__BB8_674;
	mov.f32 	%f2160, %f2142;
	mov.f32 	%f2142, %f2128;
	mov.u32 	%r1891, %r1875;
	mov.u32 	%r1875, %r1859;
$L__BB8_674:
	abs.f32 	%f1104, %f2130;
	abs.f32 	%f1105, %f2144;
	setp.leu.f32 	%p226, %f1104, %f1105;
	mov.f32 	%f2162, %f2130;
	mov.u32 	%r1893, %r1861;
	@%p226 bra 	$L__BB8_676;
	mov.f32 	%f2162, %f2144;
	mov.f32 	%f2144, %f2130;
	mov.u32 	%r1893, %r1877;
	mov.u32 	%r1877, %r1861;
$L__BB8_676:
	abs.f32 	%f1106, %f2132;
	abs.f32 	%f1107, %f2146;
	setp.leu.f32 	%p227, %f1106, %f1107;
	mov.f32 	%f2164, %f2132;
	mov.u32 	%r1895, %r1863;
	@%p227 bra 	$L__BB8_678;
	mov.f32 	%f2164, %f2146;
	mov.f32 	%f2146, %f2132;
	mov.u32 	%r1895, %r1879;
	mov.u32 	%r1879, %r1863;
$L__BB8_678:
	abs.f32 	%f1108, %f2134;
	abs.f32 	%f1109, %f2148;
	setp.leu.f32 	%p228, %f1108, %f1109;
	mov.f32 	%f2166, %f2134;
	mov.u32 	%r1897, %r1865;
	@%p228 bra 	$L__BB8_680;
	mov.f32 	%f2166, %f2148;
	mov.f32 	%f2148, %f2134;
	mov.u32 	%r1897, %r1881;
	mov.u32 	%r1881, %r1865;
$L__BB8_680:
	abs.f32 	%f1110, %f2136;
	abs.f32 	%f1111, %f2150;
	setp.leu.f32 	%p229, %f1110, %f1111;
	mov.f32 	%f2168, %f2136;
	mov.u32 	%r1899, %r1867;
	@%p229 bra 	$L__BB8_682;
	mov.f32 	%f2168, %f2150;
	mov.f32 	%f2150, %f2136;
	mov.u32 	%r1899, %r1883;
	mov.u32 	%r1883, %r1867;
$L__BB8_682:
	abs.f32 	%f1112, %f2138;
	abs.f32 	%f1113, %f2152;
	setp.leu.f32 	%p230, %f1112, %f1113;
	mov.f32 	%f2170, %f2138;
	mov.u32 	%r1901, %r1869;
	@%p230 bra 	$L__BB8_684;
	mov.f32 	%f2170, %f2152;
	mov.f32 	%f2152, %f2138;
	mov.u32 	%r1901, %r1885;
	mov.u32 	%r1885, %r1869;
$L__BB8_684:
	abs.f32 	%f1114, %f2121;
	abs.f32 	%f1115, %f2154;
	setp.leu.f32 	%p231, %f1114, %f1115;
	mov.f32 	%f2153, %f2121;
	mov.u32 	%r1903, %r1871;
	@%p231 bra 	$L__BB8_686;
	mov.f32 	%f2153, %f2154;
	mov.f32 	%f2154, %f2121;
	mov.u32 	%r1903, %r1727;
	mov.u32 	%r1727, %r1871;
$L__BB8_686:
	abs.f32 	%f1116, %f2140;
	abs.f32 	%f1117, %f1996;
	setp.leu.f32 	%p232, %f1116, %f1117;
	mov.f32 	%f2172, %f2140;
	mov.u32 	%r1888, %r1856;
	@%p232 bra 	$L__BB8_688;
	mov.f32 	%f2172, %f1996;
	mov.f32 	%f1996, %f2140;
	mov.u32 	%r1888, %r1889;
	mov.u32 	%r1889, %r1856;
$L__BB8_688:
	abs.f32 	%f1118, %f2142;
	abs.f32 	%f1119, %f2158;
	setp.leu.f32 	%p233, %f1118, %f1119;
	mov.f32 	%f2174, %f2142;
	mov.u32 	%r1905, %r1873;
	@%p233 bra 	$L__BB8_690;
	mov.f32 	%f2174, %f2158;
	mov.f32 	%f2158, %f2142;
	mov.u32 	%r1905, %r1891;
	mov.u32 	%r1891, %r1873;
$L__BB8_690:
	abs.f32 	%f1120, %f2144;
	abs.f32 	%f1121, %f2160;
	setp.leu.f32 	%p234, %f1120, %f1121;
	mov.f32 	%f2176, %f2144;
	mov.u32 	%r1907, %r1875;
	@%p234 bra 	$L__BB8_692;
	mov.f32 	%f2176, %f2160;
	mov.f32 	%f2160, %f2144;
	mov.u32 	%r1907, %r1893;
	mov.u32 	%r1893, %r1875;
$L__BB8_692:
	abs.f32 	%f1122, %f2146;
	abs.f32 	%f1123, %f2162;
	setp.leu.f32 	%p235, %f1122, %f1123;
	mov.f32 	%f2178, %f2146;
	mov.u32 	%r1909, %r1877;
	@%p235 bra 	$L__BB8_694;
	mov.f32 	%f2178, %f2162;
	mov.f32 	%f2162, %f2146;
	mov.u32 	%r1909, %r1895;
	mov.u32 	%r1895, %r1877;
$L__BB8_694:
	abs.f32 	%f1124, %f2148;
	abs.f32 	%f1125, %f2164;
	setp.leu.f32 	%p236, %f1124, %f1125;
	mov.f32 	%f2180, %f2148;
	mov.u32 	%r1911, %r1879;
	@%p236 bra 	$L__BB8_696;
	mov.f32 	%f2180, %f2164;
	mov.f32 	%f2164, %f2148;
	mov.u32 	%r1911, %r1897;
	mov.u32 	%r1897, %r1879;
$L__BB8_696:
	abs.f32 	%f1126, %f2150;
	abs.f32 	%f1127, %f2166;
	setp.leu.f32 	%p237, %f1126, %f1127;
	mov.f32 	%f2182, %f2150;
	mov.u32 	%r1913, %r1881;
	@%p237 bra 	$L__BB8_698;
	mov.f32 	%f2182, %f2166;
	mov.f32 	%f2166, %f2150;
	mov.u32 	%r1913, %r1899;
	mov.u32 	%r1899, %r1881;
$L__BB8_698:
	abs.f32 	%f1128, %f2152;
	abs.f32 	%f1129, %f2168;
	setp.leu.f32 	%p238, %f1128, %f1129;
	mov.f32 	%f2184, %f2152;
	mov.u32 	%r1915, %r1883;
	@%p238 bra 	$L__BB8_700;
	mov.f32 	%f2184, %f2168;
	mov.f32 	%f2168, %f2152;
	mov.u32 	%r1915, %r1901;
	mov.u32 	%r1901, %r1883;
$L__BB8_700:
	abs.f32 	%f1130, %f2154;
	abs.f32 	%f1131, %f2170;
	setp.leu.f32 	%p239, %f1130, %f1131;
	mov.f32 	%f2186, %f2154;
	mov.u32 	%r1917, %r1885;
	@%p239 bra 	$L__BB8_702;
	mov.f32 	%f2186, %f2170;
	mov.f32 	%f2170, %f2154;
	mov.u32 	%r1917, %r1903;
	mov.u32 	%r1903, %r1885;
$L__BB8_702:
	abs.f32 	%f1132, %f2158;
	abs.f32 	%f1133, %f2172;
	setp.leu.f32 	%p240, %f1132, %f1133;
	mov.f32 	%f2190, %f2158;
	mov.u32 	%r1921, %r1889;
	@%p240 bra 	$L__BB8_704;
	mov.f32 	%f2190, %f2172;
	mov.f32 	%f2172, %f2158;
	mov.u32 	%r1921, %r1905;
	mov.u32 	%r1905, %r1889;
$L__BB8_704:
	abs.f32 	%f1134, %f2160;
	abs.f32 	%f1135, %f2174;
	setp.leu.f32 	%p241, %f1134, %f1135;
	mov.f32 	%f2192, %f2160;
	mov.u32 	%r1923, %r1891;
	@%p241 bra 	$L__BB8_706;
	mov.f32 	%f2192, %f2174;
	mov.f32 	%f2174, %f2160;
	mov.u32 	%r1923, %r1907;
	mov.u32 	%r1907, %r1891;
$L__BB8_706:
	abs.f32 	%f1136, %f2162;
	abs.f32 	%f1137, %f2176;
	setp.leu.f32 	%p242, %f1136, %f1137;
	mov.f32 	%f2194, %f2162;
	mov.u32 	%r1925, %r1893;
	@%p242 bra 	$L__BB8_708;
	mov.f32 	%f2194, %f2176;
	mov.f32 	%f2176, %f2162;
	mov.u32 	%r1925, %r1909;
	mov.u32 	%r1909, %r1893;
$L__BB8_708:
	abs.f32 	%f1138, %f2164;
	abs.f32 	%f1139, %f2178;
	setp.leu.f32 	%p243, %f1138, %f1139;
	mov.f32 	%f2196, %f2164;
	mov.u32 	%r1927, %r1895;
	@%p243 bra 	$L__BB8_710;
	mov.f32 	%f2196, %f2178;
	mov.f32 	%f2178, %f2164;
	mov.u32 	%r1927, %r1911;
	mov.u32 	%r1911, %r1895;
$L__BB8_710:
	abs.f32 	%f1140, %f2166;
	abs.f32 	%f1141, %f2180;
	setp.leu.f32 	%p244, %f1140, %f1141;
	mov.f32 	%f2198, %f2166;
	mov.u32 	%r1929, %r1897;
	@%p244 bra 	$L__BB8_712;
	mov.f32 	%f2198, %f2180;
	mov.f32 	%f2180, %f2166;
	mov.u32 	%r1929, %r1913;
	mov.u32 	%r1913, %r1897;
$L__BB8_712:
	abs.f32 	%f1142, %f2168;
	abs.f32 	%f1143, %f2182;
	setp.leu.f32 	%p245, %f1142, %f1143;
	mov.f32 	%f2200, %f2168;
	mov.u32 	%r1931, %r1899;
	@%p245 bra 	$L__BB8_714;
	mov.f32 	%f2200, %f2182;
	mov.f32 	%f2182, %f2168;
	mov.u32 	%r1931, %r1915;
	mov.u32 	%r1915, %r1899;
$L__BB8_714:
	abs.f32 	%f1144, %f2170;
	abs.f32 	%f1145, %f2184;
	setp.leu.f32 	%p246, %f1144, %f1145;
	mov.f32 	%f2202, %f2170;
	mov.u32 	%r1933, %r1901;
	@%p246 bra 	$L__BB8_716;
	mov.f32 	%f2202, %f2184;
	mov.f32 	%f2184, %f2170;
	mov.u32 	%r1933, %r1917;
	mov.u32 	%r1917, %r1901;
$L__BB8_716:
	abs.f32 	%f1146, %f2153;
	abs.f32 	%f1147, %f2186;
	setp.leu.f32 	%p247, %f1146, %f1147;
	mov.f32 	%f2185, %f2153;
	mov.u32 	%r1935, %r1903;
	@%p247 bra 	$L__BB8_718;
	mov.f32 	%f2185, %f2186;
	mov.f32 	%f2186, %f2153;
	mov.u32 	%r1935, %r1727;
	mov.u32 	%r1727, %r1903;
$L__BB8_718:
	abs.f32 	%f1148, %f2172;
	abs.f32 	%f1149, %f1996;
	setp.leu.f32 	%p248, %f1148, %f1149;
	mov.f32 	%f2204, %f2172;
	mov.u32 	%r1920, %r1888;
	@%p248 bra 	$L__BB8_720;
	mov.f32 	%f2204, %f1996;
	mov.f32 	%f1996, %f2172;
	mov.u32 	%r1920, %r1921;
	mov.u32 	%r1921, %r1888;
$L__BB8_720:
	abs.f32 	%f1150, %f2174;
	abs.f32 	%f1151, %f2190;
	setp.leu.f32 	%p249, %f1150, %f1151;
	mov.f32 	%f2206, %f2174;
	mov.u32 	%r1937, %r1905;
	@%p249 bra 	$L__BB8_722;
	mov.f32 	%f2206, %f2190;
	mov.f32 	%f2190, %f2174;
	mov.u32 	%r1937, %r1923;
	mov.u32 	%r1923, %r1905;
$L__BB8_722:
	abs.f32 	%f1152, %f2176;
	abs.f32 	%f1153, %f2192;
	setp.leu.f32 	%p250, %f1152, %f1153;
	mov.f32 	%f2208, %f2176;
	mov.u32 	%r1939, %r1907;
	@%p250 bra 	$L__BB8_724;
	mov.f32 	%f2208, %f2192;
	mov.f32 	%f2192, %f2176;
	mov.u32 	%r1939, %r1925;
	mov.u32 	%r1925, %r1907;
$L__BB8_724:
	abs.f32 	%f1154, %f2178;
	abs.f32 	%f1155, %f2194;
	setp.leu.f32 	%p251, %f1154, %f1155;
	mov.f32 	%f2210, %f2178;
	mov.u32 	%r1941, %r1909;
	@%p251 bra 	$L__BB8_726;
	mov.f32 	%f2210, %f2194;
	mov.f32 	%f2194, %f2178;
	mov.u32 	%r1941, %r1927;
	mov.u32 	%r1927, %r1909;
$L__BB8_726:
	abs.f32 	%f1156, %f2180;
	abs.f32 	%f1157, %f2196;
	setp.leu.f32 	%p252, %f1156, %f1157;
	mov.f32 	%f2212, %f2180;
	mov.u32 	%r1943, %r1911;
	@%p252 bra 	$L__BB8_728;
	mov.f32 	%f2212, %f2196;
	mov.f32 	%f2196, %f2180;
	mov.u32 	%r1943, %r1929;
	mov.u32 	%r1929, %r1911;
$L__BB8_728:
	abs.f32 	%f1158, %f2182;
	abs.f32 	%f1159, %f2198;
	setp.leu.f32 	%p253, %f1158, %f1159;
	mov.f32 	%f2214, %f2182;
	mov.u32 	%r1945, %r1913;
	@%p253 bra 	$L__BB8_730;
	mov.f32 	%f2214, %f2198;
	mov.f32 	%f2198, %f2182;
	mov.u32 	%r1945, %r1931;
	mov.u32 	%r1931, %r1913;
$L__BB8_730:
	abs.f32 	%f1160, %f2184;
	abs.f32 	%f1161, %f2200;
	setp.leu.f32 	%p254, %f1160, %f1161;
	mov.f32 	%f2216, %f2184;
	mov.u32 	%r1947, %r1915;
	@%p254 bra 	$L__BB8_732;
	mov.f32 	%f2216, %f2200;
	mov.f32 	%f2200, %f2184;
	mov.u32 	%r1947, %r1933;
	mov.u32 	%r1933, %r1915;
$L__BB8_732:
	abs.f32 	%f1162, %f2186;
	abs.f32 	%f1163, %f2202;
	setp.leu.f32 	%p255, %f1162, %f1163;
	mov.f32 	%f2218, %f2186;
	mov.u32 	%r1949, %r1917;
	@%p255 bra 	$L__BB8_734;
	mov.f32 	%f2218, %f2202;
	mov.f32 	%f2202, %f2186;
	mov.u32 	%r1949, %r1935;
	mov.u32 	%r1935, %r1917;
$L__BB8_734:
	abs.f32 	%f1164, %f2190;
	abs.f32 	%f1165, %f2204;
	setp.leu.f32 	%p256, %f1164, %f1165;
	mov.f32 	%f1935, %f2190;
	mov.u32 	%r1953, %r1921;
	@%p256 bra 	$L__BB8_736;
	mov.f32 	%f1935, %f2204;
	mov.f32 	%f2204, %f2190;
	mov.u32 	%r1953, %r1937;
	mov.u32 	%r1937, %r1921;
$L__BB8_736:
	abs.f32 	%f1166, %f2192;
	abs.f32 	%f1167, %f2206;
	setp.leu.f32 	%p257, %f1166, %f1167;
	mov.f32 	%f1939, %f2192;
	mov.u32 	%r1699, %r1923;
	@%p257 bra 	$L__BB8_738;
	mov.f32 	%f1939, %f2206;
	mov.f32 	%f2206, %f2192;
	mov.u32 	%r1699, %r1939;
	mov.u32 	%r1939, %r1923;
$L__BB8_738:
	abs.f32 	%f1168, %f2194;
	abs.f32 	%f1169, %f2208;
	setp.leu.f32 	%p258, %f1168, %f1169;
	mov.f32 	%f1943, %f2194;
	mov.u32 	%r1701, %r1925;
	@%p258 bra 	$L__BB8_740;
	mov.f32 	%f1943, %f2208;
	mov.f32 	%f2208, %f2194;
	mov.u32 	%r1701, %r1941;
	mov.u32 	%r1941, %r1925;
$L__BB8_740:
	abs.f32 	%f1170, %f2196;
	abs.f32 	%f1171, %f2210;
	setp.leu.f32 	%p259, %f1170, %f1171;
	mov.f32 	%f1947, %f2196;
	mov.u32 	%r1703, %r1927;
	@%p259 bra 	$L__BB8_742;
	mov.f32 	%f1947, %f2210;
	mov.f32 	%f2210, %f2196;
	mov.u32 	%r1703, %r1943;
	mov.u32 	%r1943, %r1927;
$L__BB8_742:
	abs.f32 	%f1172, %f2198;
	abs.f32 	%f1173, %f2212;
	setp.leu.f32 	%p260, %f1172, %f1173;
	mov.f32 	%f1951, %f2198;
	mov.u32 	%r1705, %r1929;
	@%p260 bra 	$L__BB8_744;
	mov.f32 	%f1951, %f2212;
	mov.f32 	%f2212, %f2198;
	mov.u32 	%r1705, %r1945;
	mov.u32 	%r1945, %r1929;
$L__BB8_744:
	abs.f32 	%f1174, %f2200;
	abs.f32 	%f1175, %f2214;
	setp.leu.f32 	%p261, %f1174, %f1175;
	mov.f32 	%f1955, %f2200;
	mov.u32 	%r1707, %r1931;
	@%p261 bra 	$L__BB8_746;
	mov.f32 	%f1955, %f2214;
	mov.f32 	%f2214, %f2200;
	mov.u32 	%r1707, %r1947;
	mov.u32 	%r1947, %r1931;
$L__BB8_746:
	abs.f32 	%f1176, %f2202;
	abs.f32 	%f1177, %f2216;
	setp.leu.f32 	%p262, %f1176, %f1177;
	mov.f32 	%f1959, %f2202;
	mov.u32 	%r1709, %r1933;
	@%p262 bra 	$L__BB8_748;
	mov.f32 	%f1959, %f2216;
	mov.f32 	%f2216, %f2202;
	mov.u32 	%r1709, %r1949;
	mov.u32 	%r1949, %r1933;
$L__BB8_748:
	abs.f32 	%f1178, %f2185;
	abs.f32 	%f1179, %f2218;
	setp.leu.f32 	%p263, %f1178, %f1179;
	mov.f32 	%f2233, %f2185;
	mov.u32 	%r1981, %r1935;
	@%p263 bra 	$L__BB8_750;
	mov.f32 	%f2233, %f2218;
	mov.f32 	%f2218, %f2185;
	mov.u32 	%r1981, %r1727;
	mov.u32 	%r1727, %r1935;
$L__BB8_750:
	abs.f32 	%f1180, %f2204;
	abs.f32 	%f1181, %f1996;
	setp.leu.f32 	%p264, %f1180, %f1181;
	mov.f32 	%f2248, %f2204;
	mov.u32 	%r1966, %r1920;
	@%p264 bra 	$L__BB8_752;
	mov.f32 	%f2248, %f1996;
	mov.f32 	%f1996, %f2204;
	mov.u32 	%r1966, %r1953;
	mov.u32 	%r1953, %r1920;
$L__BB8_752:
	abs.f32 	%f1182, %f2206;
	abs.f32 	%f1183, %f1935;
	setp.leu.f32 	%p265, %f1182, %f1183;
	mov.f32 	%f1937, %f2206;
	mov.u32 	%r1968, %r1937;
	@%p265 bra 	$L__BB8_754;
	mov.f32 	%f1937, %f1935;
	mov.f32 	%f1935, %f2206;
	mov.u32 	%r1968, %r1699;
	mov.u32 	%r1699, %r1937;
$L__BB8_754:
	abs.f32 	%f1184, %f2208;
	abs.f32 	%f1185, %f1939;
	setp.leu.f32 	%p266, %f1184, %f1185;
	mov.f32 	%f1941, %f2208;
	mov.u32 	%r1970, %r1939;
	@%p266 bra 	$L__BB8_756;
	mov.f32 	%f1941, %f1939;
	mov.f32 	%f1939, %f2208;
	mov.u32 	%r1970, %r1701;
	mov.u32 	%r1701, %r1939;
$L__BB8_756:
	abs.f32 	%f1186, %f2210;
	abs.f32 	%f1187, %f1943;
	setp.leu.f32 	%p267, %f1186, %f1187;
	mov.f32 	%f1945, %f2210;
	mov.u32 	%r1972, %r1941;
	@%p267 bra 	$L__BB8_758;
	mov.f32 	%f1945, %f1943;
	mov.f32 	%f1943, %f2210;
	mov.u32 	%r1972, %r1703;
	mov.u32 	%r1703, %r1941;
$L__BB8_758:
	abs.f32 	%f1188, %f2212;
	abs.f32 	%f1189, %f1947;
	setp.leu.f32 	%p268, %f1188, %f1189;
	mov.f32 	%f1949, %f2212;
	mov.u32 	%r1974, %r1943;
	@%p268 bra 	$L__BB8_760;
	mov.f32 	%f1949, %f1947;
	mov.f32 	%f1947, %f2212;
	mov.u32 	%r1974, %r1705;
	mov.u32 	%r1705, %r1943;
$L__BB8_760:
	abs.f32 	%f1190, %f2214;
	abs.f32 	%f1191, %f1951;
	setp.leu.f32 	%p269, %f1190, %f1191;
	mov.f32 	%f1953, %f2214;
	mov.u32 	%r1976, %r1945;
	@%p269 bra 	$L__BB8_762;
	mov.f32 	%f1953, %f1951;
	mov.f32 	%f1951, %f2214;
	mov.u32 	%r1976, %r1707;
	mov.u32 	%r1707, %r1945;
$L__BB8_762:
	abs.f32 	%f1192, %f2216;
	abs.f32 	%f1193, %f1955;
	setp.leu.f32 	%p270, %f1192, %f1193;
	mov.f32 	%f1957, %f2216;
	mov.u32 	%r1978, %r1947;
	@%p270 bra 	$L__BB8_764;
	mov.f32 	%f1957, %f1955;
	mov.f32 	%f1955, %f2216;
	mov.u32 	%r1978, %r1709;
	mov.u32 	%r1709, %r1947;
$L__BB8_764:
	abs.f32 	%f1194, %f2218;
	abs.f32 	%f1195, %f1959;
	setp.leu.f32 	%p271, %f1194, %f1195;
	mov.f32 	%f1961, %f2218;
	mov.u32 	%r1997, %r1949;
	@%p271 bra 	$L__BB8_766;
	mov.f32 	%f1961, %f1959;
	mov.f32 	%f1959, %f2218;
	mov.u32 	%r1997, %r1981;
	mov.u32 	%r1981, %r1949;
$L__BB8_766:
	mov.b32 	%r2000, 2;
$L__BB8_767:
	mov.u32 	%r776, %r2000;
	bar.sync 	0;
	add.s32 	%r931, %r776, -1;
	shr.u32 	%r932, %r776, 1;
	mov.u32 	%r933, _ZZN3cub18CUB_300001_SM_10006detail10merge_sort30DeviceMergeSortBlockSortKernelINS2_10policy_hubIN6thrust24THRUST_300001_SM_1000_NS6detail15normal_iteratorINS6_10device_ptrIfEEEEE9Policy600ESB_NS8_INS9_IiEEEESB_SF_j10CompareAbsfiEEvbT0_T1_T2_T3_T4_PT6_PT7_T5_NS1_7vsmem_tEE19static_temp_storage;
	mad.lo.s32 	%r934, %r398, 68, %r933;
	st.shared.f32 	[%r934], %f1996;
	st.shared.f32 	[%r934+4], %f2248;
	st.shared.f32 	[%r934+8], %f1935;
	st.shared.f32 	[%r934+12], %f1937;
	st.shared.f32 	[%r934+16], %f1939;
	st.shared.f32 	[%r934+20], %f1941;
	st.shared.f32 	[%r934+24], %f1943;
	st.shared.f32 	[%r934+28], %f1945;
	st.shared.f32 	[%r934+32], %f1947;
	st.shared.f32 	[%r934+36], %f1949;
	st.shared.f32 	[%r934+40], %f1951;
	st.shared.f32 	[%r934+44], %f1953;
	st.shared.f32 	[%r934+48], %f1955;
	st.shared.f32 	[%r934+52], %f1957;
	st.shared.f32 	[%r934+56], %f1959;
	st.shared.f32 	[%r934+60], %f1961;
	st.shared.f32 	[%r934+64], %f2233;
	bar.sync 	0;
	neg.s32 	%r935, %r776;
	and.b32  	%r936, %r398, %r935;
	mul.lo.s32 	%r937, %r936, 17;
	mul.lo.s32 	%r938, %r932, 17;
	and.b32  	%r939, %r931, %r398;
	mul.lo.s32 	%r940, %r939, 17;
	min.s32 	%r777, %r940, %r397;
	min.s32 	%r778, %r937, %r397;
	add.s32 	%r941, %r778, %r938;
	min.s32 	%r779, %r941, %r397;
	add.s32 	%r942, %r779, %r938;
	min.s32 	%r780, %r942, %r397;
	sub.s32 	%r943, %r779, %r778;
	sub.s32 	%r944, %r780, %r779;
	setp.lt.s32 	%p272, %r777, %r944;
	sub.s32 	%r945, %r777, %r944;
	selp.b32 	%r2003, 0, %r945, %p272;
	min.s32 	%r2001, %r943, %r777;
	setp.ge.s32 	%p273, %r2003, %r2001;
	@%p273 bra 	$L__BB8_770;
	add.s32 	%r783, %r779, %r777;
$L__BB8_769:
	sub.s32 	%r946, %r2001, %r2003;
	shr.u32 	%r947, %r946, 31;
	add.s32 	%r948, %r946, %r947;
	shr.s32 	%r949, %r948, 1;
	add.s32 	%r950, %r949, %r2003;
	add.s32 	%r951, %r950, %r778;
	shl.b32 	%r952, %r951, 2;
	add.s32 	%r954, %r933, %r952;
	ld.shared.f32 	%f1196, [%r954];
	not.b32 	%r955, %r950;
	add.s32 	%r956, %r783, %r955;
	shl.b32 	%r957, %r956, 2;
	add.s32 	%r958, %r933, %r957;
	ld.shared.f32 	%f1197, [%r958];
	abs.f32 	%f1198, %f1197;
	abs.f32 	%f1199, %f1196;
	setp.leu.f32 	%p274, %f1198, %f1199;
	add.s32 	%r959, %r950, 1;
	selp.b32 	%r2003, %r959, %r2003, %p274;
	selp.b32 	%r2001, %r2001, %r950, %p274;
	setp.lt.s32 	%p275, %r2003, %r2001;
	@%p275 bra 	$L__BB8_769;
$L__BB8_770:
	add.s32 	%r789, %r2003, %r778;
	add.s32 	%r960, %r779, %r777;
	sub.s32 	%r790, %r960, %r2003;
	shl.b32 	%r961, %r789, 2;
	add.s32 	%r791, %r933, %r961;
	ld.shared.f32 	%f2269, [%r791];
	shl.b32 	%r963, %r790, 2;
	add.s32 	%r792, %r933, %r963;
	ld.shared.f32 	%f2268, [%r792];
	setp.ge.s32 	%p277, %r790, %r780;
	mov.pred 	%p677, 0;
	@%p277 bra 	$L__BB8_773;
	setp.ge.s32 	%p279, %r789, %r779;
	mov.pred 	%p677, -1;
	@%p279 bra 	$L__BB8_773;
	abs.f32 	%f1200, %f2268;
	abs.f32 	%f1201, %f2269;
	setp.gt.f32 	%p677, %f1200, %f1201;
$L__BB8_773:
	selp.f32 	%f1996, %f2268, %f2269, %p677;
	selp.u32 	%r964, 1, 0, %p677;
	add.s32 	%r793, %r790, %r964;
	not.pred 	%p280, %p677;
	selp.u32 	%r965, 1, 0, %p280;
	add.s32 	%r794, %r789, %r965;
	selp.b32 	%r795, %r790, %r789, %p677;
	@%p280 bra 	$L__BB8_775;
	ld.shared.f32 	%f2268, [%r792+4];
	bra.uni 	$L__BB8_776;
$L__BB8_775:
	ld.shared.f32 	%f2269, [%r791+4];
$L__BB8_776:
	setp.ge.s32 	%p282, %r793, %r780;
	mov.pred 	%p678, 0;
	@%p282 bra 	$L__BB8_779;
	setp.ge.s32 	%p284, %r794, %r779;
	mov.pred 	%p678, -1;
	@%p284 bra 	$L__BB8_779;
	abs.f32 	%f1202, %f2268;
	abs.f32 	%f1203, %f2269;
	setp.gt.f32 	%p678, %f1202, %f1203;
$L__BB8_779:
	selp.f32 	%f2248, %f2268, %f2269, %p678;
	selp.u32 	%r966, 1, 0, %p678;
	add.s32 	%r796, %r793, %r966;
	not.pred 	%p285, %p678;
	selp.u32 	%r967, 1, 0, %p285;
	add.s32 	%r797, %r794, %r967;
	selp.b32 	%r798, %r793, %r794, %p678;
	@%p678 bra 	$L__BB8_781;
	shl.b32 	%r968, %r797, 2;
	add.s32 	%r970, %r933, %r968;
	ld.shared.f32 	%f2269, [%r970];
	bra.uni 	$L__BB8_782;
$L__BB8_781:
	shl.b32 	%r971, %r796, 2;
	add.s32 	%r973, %r933, %r971;
	ld.shared.f32 	%f2268, [%r973];
$L__BB8_782:
	setp.ge.s32 	%p287, %r796, %r780;
	mov.pred 	%p679, 0;
	@%p287 bra 	$L__BB8_785;
	setp.ge.s32 	%p289, %r797, %r779;
	mov.pred 	%p679, -1;
	@%p289 bra 	$L__BB8_785;
	abs.f32 	%f1204, %f2268;
	abs.f32 	%f1205, %f2269;
	setp.gt.f32 	%p679, %f1204, %f1205;
$L__BB8_785:
	selp.f32 	%f1935, %f2268, %f2269, %p679;
	selp.u32 	%r974, 1, 0, %p679;
	add.s32 	%r799, %r796, %r974;
	not.pred 	%p290, %p679;
	selp.u32 	%r975, 1, 0, %p290;
	add.s32 	%r800, %r797, %r975;
	selp.b32 	%r801, %r796, %r797, %p679;
	@%p679 bra 	$L__BB8_787;
	shl.b32 	%r976, %r800, 2;
	add.s32 	%r978, %r933, %r976;
	ld.shared.f32 	%f2269, [%r978];
	bra.uni 	$L__BB8_788;
$L__BB8_787:
	shl.b32 	%r979, %r799, 2;
	add.s32 	%r981, %r933, %r979;
	ld.shared.f32 	%f2268, [%r981];
$L__BB8_788:
	setp.ge.s32 	%p292, %r799, %r780;
	mov.pred 	%p680, 0;
	@%p292 bra 	$L__BB8_791;
	setp.ge.s32 	%p294, %r800, %r779;
	mov.pred 	%p680, -1;
	@%p294 bra 	$L__BB8_791;
	abs.f32 	%f1206, %f2268;
	abs.f32 	%f1207, %f2269;
	setp.gt.f32 	%p680, %f1206, %f1207;
$L__BB8_791:
	selp.f32 	%f1937, %f2268, %f2269, %p680;
	selp.u32 	%r982, 1, 0, %p680;
	add.s32 	%r802, %r799, %r982;
	not.pred 	%p295, %p680;
	selp.u32 	%r983, 1, 0, %p295;
	add.s32 	%r803, %r800, %r983;
	selp.b32 	%r804, %r799, %r800, %p680;
	@%p680 bra 	$L__BB8_793;
	shl.b32 	%r984, %r803, 2;
	add.s32 	%r986, %r933, %r984;
	ld.shared.f32 	%f2269, [%r986];
	bra.uni 	$L__BB8_794;
$L__BB8_793:
	shl.b32 	%r987, %r802, 2;
	add.s32 	%r989, %r933, %r987;
	ld.shared.f32 	%f2268, [%r989];
$L__BB8_794:
	setp.ge.s32 	%p297, %r802, %r780;
	mov.pred 	%p681, 0;
	@%p297 bra 	$L__BB8_797;
	setp.ge.s32 	%p299, %r803, %r779;
	mov.pred 	%p681, -1;
	@%p299 bra 	$L__BB8_797;
	abs.f32 	%f1208, %f2268;
	abs.f32 	%f1209, %f2269;
	setp.gt.f32 	%p681, %f1208, %f1209;
$L__BB8_797:
	selp.f32 	%f1939, %f2268, %f2269, %p681;
	selp.u32 	%r990, 1, 0, %p681;
	add.s32 	%r805, %r802, %r990;
	not.pred 	%p300, %p681;
	selp.u32 	%r991, 1, 0, %p300;
	add.s32 	%r806, %r803, %r991;
	selp.b32 	%r807, %r802, %r803, %p681;
	@%p681 bra 	$L__BB8_799;
	shl.b32 	%r992, %r806, 2;
	add.s32 	%r994, %r933, %r992;
	ld.shared.f32 	%f2269, [%r994];
	bra.uni 	$L__BB8_800;
$L__BB8_799:
	shl.b32 	%r995, %r805, 2;
	add.s32 	%r997, %r933, %r995;
	ld.shared.f32 	%f2268, [%r997];
$L__BB8_800:
	setp.ge.s32 	%p302, %r805, %r780;
	mov.pred 	%p682, 0;
	@%p302 bra 	$L__BB8_803;
	setp.ge.s32 	%p304, %r806, %r779;
	mov.pred 	%p682, -1;
	@%p304 bra 	$L__BB8_803;
	abs.f32 	%f1210, %f2268;
	abs.f32 	%f1211, %f2269;
	setp.gt.f32 	%p682, %f1210, %f1211;
$L__BB8_803:
	selp.f32 	%f1941, %f2268, %f2269, %p682;
	selp.u32 	%r998, 1, 0, %p682;
	add.s32 	%r808, %r805, %r998;
	not.pred 	%p305, %p682;
	selp.u32 	%r999, 1, 0, %p305;
	add.s32 	%r809, %r806, %r999;
	selp.b32 	%r810, %r805, %r806, %p682;
	@%p682 bra 	$L__BB8_805;
	shl.b32 	%r1000, %r809, 2;
	add.s32 	%r1002, %r933, %r1000;
	ld.shared.f32 	%f2269, [%r1002];
	bra.uni 	$L__BB8_806;
$L__BB8_805:
	shl.b32 	%r1003, %r808, 2;
	add.s32 	%r1005, %r933, %r1003;
	ld.shared.f32 	%f2268, [%r1005];
$L__BB8_806:
	setp.ge.s32 	%p307, %r808, %r780;
	mov.pred 	%p683, 0;
	@%p307 bra 	$L__BB8_809;
	setp.ge.s32 	%p309, %r809, %r779;
	mov.pred 	%p683, -1;
	@%p309 bra 	$L__BB8_809;
	abs.f32 	%f1212, %f2268;
	abs.f32 	%f1213, %f2269;
	setp.gt.f32 	%p683, %f1212, %f1213;
$L__BB8_809:
	selp.f32 	%f1943, %f2268, %f2269, %p683;
	selp.u32 	%r1006, 1, 0, %p683;
	add.s32 	%r811, %r808, %r1006;
	not.pred 	%p310, %p683;
	selp.u32 	%r1007, 1, 0, %p310;
	add.s32 	%r812, %r809, %r1007;
	selp.b32 	%r813, %r808, %r809, %p683;
	@%p683 bra 	$L__BB8_811;
	shl.b32 	%r1008, %r812, 2;
	add.s32 	%r1010, %r933, %r1008;
	ld.shared.f32 	%f2269, [%r1010];
	bra.uni 	$L__BB8_812;
$L__BB8_811:
	shl.b32 	%r1011, %r811, 2;
	add.s32 	%r1013, %r933, %r1011;
	ld.shared.f32 	%f2268, [%r1013];
$L__BB8_812:
	setp.ge.s32 	%p312, %r811, %r780;
	mov.pred 	%p684, 0;
	@%p312 bra 	$L__BB8_815;
	setp.ge.s32 	%p314, %r812, %r779;
	mov.pred 	%p684, -1;
	@%p314 bra 	$L__BB8_815;
	abs.f32 	%f1214, %f2268;
	abs.f32 	%f1215, %f2269;
	setp.gt.f32 	%p684, %f1214, %f1215;
$L__BB8_815:
	selp.f32 	%f1945, %f2268, %f2269, %p684;
	selp.u32 	%r1014, 1, 0, %p684;
	add.s32 	%r814, %r811, %r1014;
	not.pred 	%p315, %p684;
	selp.u32 	%r1015, 1, 0, %p315;
	add.s32 	%r815, %r812, %r1015;
	selp.b32 	%r816, %r811, %r812, %p684;
	@%p684 bra 	$L__BB8_817;
	shl.b32 	%r1016, %r815, 2;
	mov.u32 	%r1017, _ZZN3cub18CUB_300001_SM_10006detail10merge_sort30DeviceMergeSortBlockSortKernelINS2_10policy_hubIN6thrust24THRUST_300001_SM_1000_NS6detail15normal_iteratorINS6_10device_ptrIfEEEEE9Policy600ESB_NS8_INS9_IiEEEESB_SF_j10CompareAbsfiEEvbT0_T1_T2_T3_T4_PT6_PT7_T5_NS1_7vsmem_tEE19static_temp_storage;
	add.s32 	%r1018, %r1017, %r1016;
	ld.shared.f32 	%f2269, [%r1018];
	bra.uni 	$L__BB8_818;
$L__BB8_817:
	shl.b32 	%r1019, %r814, 2;
	mov.u32 	%r1020, _ZZN3cub18CUB_300001_SM_10006detail10merge_sort30DeviceMergeSortBlockSortKernelINS2_10policy_hubIN6thrust24THRUST_300001_SM_1000_NS6detail15normal_iteratorINS6_10device_ptrIfEEEEE9Policy600ESB_NS8_INS9_IiEEEESB_SF_j10CompareAbsfiEEvbT0_T1_T2_T3_T4_PT6_PT7_T5_NS1_7vsmem_tEE19static_temp_storage;
	add.s32 	%r1021, %r1020, %r1019;
	ld.shared.f32 	%f2268, [%r1021];
$L__BB8_818:
	setp.ge.s32 	%p317, %r814, %r780;
	mov.pred 	%p685, 0;
	@%p317 bra 	$L__BB8_821;
	setp.ge.s32 	%p319, %r815, %r779;
	mov.pred 	%p685, -1;
	@%p319 bra 	$L__BB8_821;
	abs.f32 	%f1216, %f2268;
	abs.f32 	%f1217, %f2269;
	setp.gt.f32 	%p685, %f1216, %f1217;
$L__BB8_821:
	selp.f32 	%f1947, %f2268, %f2269, %p685;
	selp.u32 	%r1022, 1, 0, %p685;
	add.s32 	%r817, %r814, %r1022;
	not.pred 	%p320, %p685;
	selp.u32 	%r1023, 1, 0, %p320;
	add.s32 	%r818, %r815, %r1023;
	selp.b32 	%r819, %r814, %r815, %p685;
	@%p685 bra 	$L__BB8_823;
	shl.b32 	%r1024, %r818, 2;
	mov.u32 	%r1025, _ZZN3cub18CUB_300001_SM_10006detail10merge_sort30DeviceMergeSortBlockSortKernelINS2_10policy_hubIN6thrust24THRUST_300001_SM_1000_NS6detail15normal_iteratorINS6_10device_ptrIfEEEEE9Policy600ESB_NS8_INS9_IiEEEESB_SF_j10CompareAbsfiEEvbT0_T1_T2_T3_T4_PT6_PT7_T5_NS1_7vsmem_tEE19static_temp_storage;
	add.s32 	%r1026, %r1025, %r1024;
	ld.shared.f32 	%f2269, [%r1026];
	bra.uni 	$L__BB8_824;
$L__BB8_823:
	shl.b32 	%r1027, %r817, 2;
	mov.u32 	%r1028, _ZZN3cub18CUB_300001_SM_10006detail10merge_sort30DeviceMergeSortBlockSortKernelINS2_10policy_hubIN6thrust24THRUST_300001_SM_1000_NS6detail15normal_iteratorINS6_10device_ptrIfEEEEE9Policy600ESB_NS8_INS9_IiEEEESB_SF_j10CompareAbsfiEEvbT0_T1_T2_T3_T4_PT6_PT7_T5_NS1_7vsmem_tEE19static_temp_storage;
	add.s32 	%r1029, %r1028, %r1027;
	ld.shared.f32 	%f2268, [%r1029];
$L__BB8_824:
	setp.ge.s32 	%p322, %r817, %r780;
	mov.pred 	%p686, 0;
	@%p322 bra 	$L__BB8_827;
	setp.ge.s32 	%p324, %r818, %r779;
	mov.pred 	%p686, -1;
	@%p324 bra 	$L__BB8_827;
	abs.f32 	%f1218, %f2268;
	abs.f32 	%f1219, %f2269;
	setp.gt.f32 	%p686, %f1218, %f1219;
$L__BB8_827:
	selp.f32 	%f1949, %f2268, %f2269, %p686;
	selp.u32 	%r1030, 1, 0, %p686;
	add.s32 	%r820, %r817, %r1030;
	not.pred 	%p325, %p686;
	selp.u32 	%r1031, 1, 0, %p325;
	add.s32 	%r821, %r818, %r1031;
	selp.b32 	%r822, %r817, %r818, %p686;
	@%p686 bra 	$L__BB8_829;
	shl.b32 	%r1032, %r821, 2;
	mov.u32 	%r1033, _ZZN3cub18CUB_300001_SM_10006detail10merge_sort30DeviceMergeSortBlockSortKernelINS2_10policy_hubIN6thrust24THRUST_300001_SM_1000_NS6detail15normal_iteratorINS6_10device_ptrIfEEEEE9Policy600ESB_NS8_INS9_IiEEEESB_SF_j10CompareAbsfiEEvbT0_T1_T2_T3_T4_PT6_PT7_T5_NS1_7vsmem_tEE19static_temp_storage;
	add.s32 	%r1034, %r1033, %r1032;
	ld.shared.f32 	%f2269, [%r1034];
	bra.uni 	$L__BB8_830;
$L__BB8_829:
	shl.b32 	%r1035, %r820, 2;
	mov.u32 	%r1036, _ZZN3cub18CUB_300001_SM_10006detail10merge_sort30DeviceMergeSortBlockSortKernelINS2_10policy_hubIN6thrust24THRUST_300001_SM_1000_NS6detail15normal_iteratorINS6_10device_ptrIfEEEEE9Policy600ESB_NS8_INS9_IiEEEESB_SF_j10CompareAbsfiEEvbT0_T1_T2_T3_T4_PT6_PT7_T5_NS1_7vsmem_tEE19static_temp_storage;
	add.s32 	%r1037, %r1036, %r1035;
	ld.shared.f32 	%f2268, [%r1037];
$L__BB8_830:
	setp.ge.s32 	%p327, %r820, %r780;
	mov.pred 	%p687, 0;
	@%p327 bra 	$L__BB8_833;
	setp.ge.s32 	%p329, %r821, %r779;
	mov.pred 	%p687, -1;
	@%p329 bra 	$L__BB8_833;
	abs.f32 	%f1220, %f2268;
	abs.f32 	%f1221, %f2269;
	setp.gt.f32 	%p687, %f1220, %f1221;
$L__BB8_833:
	selp.f32 	%f1951, %f2268, %f2269, %p687;
	selp.u32 	%r1038, 1, 0, %p687;
	add.s32 	%r823, %r820, %r1038;
	not.pred 	%p330, %p687;
	selp.u32 	%r1039, 1, 0, %p330;
	add.s32 	%r824, %r821, %r1039;
	selp.b32 	%r825, %r820, %r821, %p687;
	@%p687 bra 	$L__BB8_835;
	shl.b32 	%r1040, %r824, 2;
	mov.u32 	%r1041, _ZZN3cub18CUB_300001_SM_10006detail10merge_sort30DeviceMergeSortBlockSortKernelINS2_10policy_hubIN6thrust24THRUST_300001_SM_1000_NS6detail15normal_iteratorINS6_10device_ptrIfEEEEE9Policy600ESB_NS8_INS9_IiEEEESB_SF_j10CompareAbsfiEEvbT0_T1_T2_T3_T4_PT6_PT7_T5_NS1_7vsmem_tEE19static_temp_storage;
	add.s32 	%r1042, %r1041, %r1040;
	ld.shared.f32 	%f2269, [%r1042];
	bra.uni 	$L__BB8_836;
$L__BB8_835:
	shl.b32 	%r1043, %r823, 2;
	mov.u32 	%r1044, _ZZN3cub18CUB_300001_SM_10006detail10merge_sort30DeviceMergeSortBlockSortKernelINS2_10policy_hubIN6thrust24THRUST_300001_SM_1000_NS6detail15normal_iteratorINS6_10device_ptrIfEEEEE9Policy600ESB_NS8_INS9_IiEEEESB_SF_j10CompareAbsfiEEvbT0_T1_T2_T3_T4_PT6_PT7_T5_NS1_7vsmem_tEE19static_temp_storage;
	add.s32 	%r1045, %r1044, %r1043;
	ld.shared.f32 	%f2268, [%r1045];
$L__BB8_836:
	setp.ge.s32 	%p332, %r823, %r780;
	mov.pred 	%p688, 0;
	@%p332 bra 	$L__BB8_839;
	setp.ge.s32 	%p334, %r824, %r779;
	mov.pred 	%p688, -1;
	@%p334 bra 	$L__BB8_839;
	abs.f32 	%f1222, %f2268;
	abs.f32 	%f1223, %f2269;
	setp.gt.f32 	%p688, %f1222, %f1223;
$L__BB8_839:
	selp.f32 	%f1953, %f2268, %f2269, %p688;
	selp.u32 	%r1046, 1, 0, %p688;
	add.s32 	%r826, %r823, %r1046;
	not.pred 	%p335, %p688;
	selp.u32 	%r1047, 1, 0, %p335;
	add.s32 	%r827, %r824, %r1047;
	selp.b32 	%r828, %r823, %r824, %p688;
	@%p688 bra 	$L__BB8_841;
	shl.b32 	%r1048, %r827, 2;
	mov.u32 	%r1049, _ZZN3cub18CUB_300001_SM_10006detail10merge_sort30DeviceMergeSortBlockSortKernelINS2_10policy_hubIN6thrust24THRUST_300001_SM_1000_NS6detail15normal_iteratorINS6_10device_ptrIfEEEEE9Policy600ESB_NS8_INS9_IiEEEESB_SF_j10CompareAbsfiEEvbT0_T1_T2_T3_T4_PT6_PT7_T5_NS1_7vsmem_tEE19static_temp_storage;
	add.s32 	%r1050, %r1049, %r1048;
	ld.shared.f32 	%f2269, [%r1050];
	bra.uni 	$L__BB8_842;
$L__BB8_841:
	shl.b32 	%r1051, %r826, 2;
	mov.u32 	%r1052, _ZZN3cub18CUB_300001_SM_10006detail10merge_sort30DeviceMergeSortBlockSortKernelINS2_10policy_hubIN6thrust24THRUST_300001_SM_1000_NS6detail15normal_iteratorINS6_10device_ptrIfEEEEE9Policy600ESB_NS8_INS9_IiEEEESB_SF_j10CompareAbsfiEEvbT0_T1_T2_T3_T4_PT6_PT7_T5_NS1_7vsmem_tEE19static_temp_storage;
	add.s32 	%r1053, %r1052, %r1051;
	ld.shared.f32 	%f2268, [%r1053];
$L__BB8_842:
	setp.ge.s32 	%p337, %r826, %r780;
	mov.pred 	%p689, 0;
	@%p337 bra 	$L__BB8_845;
	setp.ge.s32 	%p339, %r827, %r779;
	mov.pred 	%p689, -1;
	@%p339 bra 	$L__BB8_845;
	abs.f32 	%f1224, %f2268;
	abs.f32 	%f1225, %f2269;
	setp.gt.f32 	%p689, %f1224, %f1225;
$L__BB8_845:
	selp.f32 	%f1955, %f2268, %f2269, %p689;
	selp.u32 	%r1054, 1, 0, %p689;
	add.s32 	%r829, %r826, %r1054;
	not.pred 	%p340, %p689;
	selp.u32 	%r1055, 1, 0, %p340;
	add.s32 	%r830, %r827, %r1055;
	selp.b32 	%r831, %r826, %r827, %p689;
	@%p689 bra 	$L__BB8_847;
	shl.b32 	%r1056, %r830, 2;
	mov.u32 	%r1057, _ZZN3cub18CUB_300001_SM_10006detail10merge_sort30DeviceMergeSortBlockSortKernelINS2_10policy_hubIN6thrust24THRUST_300001_SM_1000_NS6detail15normal_iteratorINS6_10device_ptrIfEEEEE9Policy600ESB_NS8_INS9_IiEEEESB_SF_j10CompareAbsfiEEvbT0_T1_T2_T3_T4_PT6_PT7_T5_NS1_7vsmem_tEE19static_temp_storage;
	add.s32 	%r1058, %r1057, %r1056;
	ld.shared.f32 	%f2269, [%r1058];
	bra.uni 	$L__BB8_848;
$L__BB8_847:
	shl.b32 	%r1059, %r829, 2;
	mov.u32 	%r1060, _ZZN3cub18CUB_300001_SM_10006detail10merge_sort30DeviceMergeSortBlockSortKernelINS2_10policy_hubIN6thrust24THRUST_300001_SM_1000_NS6detail15normal_iteratorINS6_10device_ptrIfEEEEE9Policy600ESB_NS8_INS9_IiEEEESB_SF_j10CompareAbsfiEEvbT0_T1_T2_T3_T4_PT6_PT7_T5_NS1_7vsmem_tEE19static_temp_storage;
	add.s32 	%r1061, %r1060, %r1059;
	ld.shared.f32 	%f2268, [%r1061];
$L__BB8_848:
	setp.ge.s32 	%p342, %r829, %r780;
	mov.pred 	%p690, 0;
	@%p342 bra 	$L__BB8_851;
	setp.ge.s32 	%p344, %r830, %r779;
	mov.pred 	%p690, -1;
	@%p344 bra 	$L__BB8_851;
	abs.f32 	%f1226, %f2268;
	abs.f32 	%f1227, %f2269;
	setp.gt.f32 	%p690, %f1226, %f1227;
$L__BB8_851:
	selp.f32 	%f1957, %f2268, %f2269, %p690;
	selp.u32 	%r1062, 1, 0, %p690;
	add.s32 	%r832, %r829, %r1062;
	not.pred 	%p345, %p690;
	selp.u32 	%r1063, 1, 0, %p345;
	add.s32 	%r833, %r830, %r1063;
	selp.b32 	%r834, %r829, %r830, %p690;
	@%p690 bra 	$L__BB8_853;
	shl.b32 	%r1064, %r833, 2;
	mov.u32 	%r1065, _ZZN3cub18CUB_300001_SM_10006detail10merge_sort30DeviceMergeSortBlockSortKernelINS2_10policy_hubIN6thrust24THRUST_300001_SM_1000_NS6detail15normal_iteratorINS6_10device_ptrIfEEEEE9Policy600ESB_NS8_INS9_IiEEEESB_SF_j10CompareAbsfiEEvbT0_T1_T2_T3_T4_PT6_PT7_T5_NS1_7vsmem_tEE19static_temp_storage;
	add.s32 	%r1066, %r1065, %r1064;
	ld.shared.f32 	%f2269, [%r1066];
	bra.uni 	$L__BB8_854;
$L__BB8_853:
	shl.b32 	%r1067, %r832, 2;
	mov.u32 	%r1068, _ZZN3cub18CUB_300001_SM_10006detail10merge_sort30DeviceMergeSortBlockSortKernelINS2_10policy_hubIN6thrust24THRUST_300001_SM_1000_NS6detail15normal_iteratorINS6_10device_ptrIfEEEEE9Policy600ESB_NS8_INS9_IiEEEESB_SF_j10CompareAbsfiEEvbT0_T1_T2_T3_T4_PT6_PT7_T5_NS1_7vsmem_tEE19static_temp_storage;
	add.s32 	%r1069, %r1068, %r1067;
	ld.shared.f32 	%f2268, [%r1069];
$L__BB8_854:
	setp.ge.s32 	%p347, %r832, %r780;
	mov.pred 	%p691, 0;
	@%p347 bra 	$L__BB8_857;
	setp.ge.s32 	%p349, %r833, %r779;
	mov.pred 	%p691, -1;
	@%p349 bra 	$L__BB8_857;
	abs.f32 	%f1228, %f2268;
	abs.f32 	%f1229, %f2269;
	setp.gt.f32 	%p691, %f1228, %f1229;
$L__BB8_857:
	selp.f32 	%f1959, %f2268, %f2269, %p691;
	selp.u32 	%r1070, 1, 0, %p691;
	add.s32 	%r835, %r832, %r1070;
	not.pred 	%p350, %p691;
	selp.u32 	%r1071, 1, 0, %p350;
	add.s32 	%r836, %r833, %r1071;
	selp.b32 	%r837, %r832, %r833, %p691;
	@%p691 bra 	$L__BB8_859;
	shl.b32 	%r1072, %r836, 2;
	mov.u32 	%r1073, _ZZN3cub18CUB_300001_SM_10006detail10merge_sort30DeviceMergeSortBlockSortKernelINS2_10policy_hubIN6thrust24THRUST_300001_SM_1000_NS6detail15normal_iteratorINS6_10device_ptrIfEEEEE9Policy600ESB_NS8_INS9_IiEEEESB_SF_j10CompareAbsfiEEvbT0_T1_T2_T3_T4_PT6_PT7_T5_NS1_7vsmem_tEE19static_temp_storage;
	add.s32 	%r1074, %r1073, %r1072;
	ld.shared.f32 	%f2269, [%r1074];
	bra.uni 	$L__BB8_860;
$L__BB8_859:
	shl.b32 	%r1075, %r835, 2;
	mov.u32 	%r1076, _ZZN3cub18CUB_300001_SM_10006detail10merge_sort30DeviceMergeSortBlockSortKernelINS2_10policy_hubIN6thrust24THRUST_300001_SM_1000_NS6detail15normal_iteratorINS6_10device_ptrIfEEEEE9Policy600ESB_NS8_INS9_IiEEEESB_SF_j10CompareAbsfiEEvbT0_T1_T2_T3_T4_PT6_PT7_T5_NS1_7vsmem_tEE19static_temp_storage;
	add.s32 	%r1077, %r1076, %r1075;
	ld.shared.f32 	%f2268, [%r1077];
$L__BB8_860:
	setp.ge.s32 	%p352, %r835, %r780;
	mov.pred 	%p692, 0;
	@%p352 bra 	$L__BB8_863;
	setp.ge.s32 	%p354, %r836, %r779;
	mov.pred 	%p692, -1;
	@%p354 bra 	$L__BB8_863;
	abs.f32 	%f1230, %f2268;
	abs.f32 	%f1231, %f2269;
	setp.gt.f32 	%p692, %f1230, %f1231;
$L__BB8_863:
	selp.f32 	%f1961, %f2268, %f2269, %p692;
	selp.u32 	%r1078, 1, 0, %p692;
	add.s32 	%r838, %r835, %r1078;
	not.pred 	%p355, %p692;
	selp.u32 	%r1079, 1, 0, %p355;
	add.s32 	%r839, %r836, %r1079;
	selp.b32 	%r840, %r835, %r836, %p692;
	@%p692 bra 	$L__BB8_865;
	shl.b32 	%r1080, %r839, 2;
	mov.u32 	%r1081, _ZZN3cub18CUB_300001_SM_10006detail10merge_sort30DeviceMergeSortBlockSortKernelINS2_10policy_hubIN6thrust24THRUST_300001_SM_1000_NS6detail15normal_iteratorINS6_10device_ptrIfEEEEE9Policy600ESB_NS8_INS9_IiEEEESB_SF_j10CompareAbsfiEEvbT0_T1_T2_T3_T4_PT6_PT7_T5_NS1_7vsmem_tEE19static_temp_storage;
	add.s32 	%r1082, %r1081, %r1080;
	ld.shared.f32 	%f2269, [%r1082];
	bra.uni 	$L__BB8_866;
$L__BB8_865:
	shl.b32 	%r1083, %r838, 2;
	mov.u32 	%r1084, _ZZN3cub18CUB_300001_SM_10006detail10merge_sort30DeviceMergeSortBlockSortKernelINS2_10policy_hubIN6thrust24THRUST_300001_SM_1000_NS6detail15normal_iteratorINS6_10device_ptrIfEEEEE9Policy600ESB_NS8_INS9_IiEEEESB_SF_j10CompareAbsfiEEvbT0_T1_T2_T3_T4_PT6_PT7_T5_NS1_7vsmem_tEE19static_temp_storage;
	add.s32 	%r1085, %r1084, %r1083;
	ld.shared.f32 	%f2268, [%r1085];
$L__BB8_866:
	setp.ge.s32 	%p357, %r838, %r780;
	mov.pred 	%p693, 0;
	@%p357 bra 	$L__BB8_869;
	setp.ge.s32 	%p359, %r839, %r779;
	mov.pred 	%p693, -1;
	@%p359 bra 	$L__BB8_869;
	abs.f32 	%f1232, %f2268;
	abs.f32 	%f1233, %f2269;
	setp.gt.f32 	%p693, %f1232, %f1233;
$L__BB8_869:
	selp.f32 	%f2233, %f2268, %f2269, %p693;
	selp.b32 	%r1086, %r838, %r839, %p693;
	bar.sync 	0;
	mov.u32 	%r1087, _ZZN3cub18CUB_300001_SM_10006detail10merge_sort30DeviceMergeSortBlockSortKernelINS2_10policy_hubIN6thrust24THRUST_300001_SM_1000_NS6detail15normal_iteratorINS6_10device_ptrIfEEEEE9Policy600ESB_NS8_INS9_IiEEEESB_SF_j10CompareAbsfiEEvbT0_T1_T2_T3_T4_PT6_PT7_T5_NS1_7vsmem_tEE19static_temp_storage;
	mad.lo.s32 	%r1088, %r398, 68, %r1087;
	st.shared.u32 	[%r1088], %r1966;
	st.shared.u32 	[%r1088+4], %r1953;
	st.shared.u32 	[%r1088+8], %r1968;
	st.shared.u32 	[%r1088+12], %r1699;
	st.shared.u32 	[%r1088+16], %r1970;
	st.shared.u32 	[%r1088+20], %r1701;
	st.shared.u32 	[%r1088+24], %r1972;
	st.shared.u32 	[%r1088+28], %r1703;
	st.shared.u32 	[%r1088+32], %r1974;
	st.shared.u32 	[%r1088+36], %r1705;
	st.shared.u32 	[%r1088+40], %r1976;
	st.shared.u32 	[%r1088+44], %r1707;
	st.shared.u32 	[%r1088+48], %r1978;
	st.shared.u32 	[%r1088+52], %r1709;
	st.shared.u32 	[%r1088+56], %r1997;
	st.shared.u32 	[%r1088+60], %r1981;
	st.shared.u32 	[%r1088+64], %r1727;
	bar.sync 	0;
	shl.b32 	%r1089, %r795, 2;
	add.s32 	%r1090, %r1087, %r1089;
	ld.shared.u32 	%r1966, [%r1090];
	shl.b32 	%r1091, %r798, 2;
	add.s32 	%r1092, %r1087, %r1091;
	ld.shared.u32 	%r1953, [%r1092];
	shl.b32 	%r1093, %r801, 2;
	add.s32 	%r1094, %r1087, %r1093;
	ld.shared.u32 	%r1968, [%r1094];
	shl.b32 	%r1095, %r804, 2;
	add.s32 	%r1096, %r1087, %r1095;
	ld.shared.u32 	%r1699, [%r1096];
	shl.b32 	%r1097, %r807, 2;
	add.s32 	%r1098, %r1087, %r1097;
	ld.shared.u32 	%r1970, [%r1098];
	shl.b32 	%r1099, %r810, 2;
	add.s32 	%r1100, %r1087, %r1099;
	ld.shared.u32 	%r1701, [%r1100];
	shl.b32 	%r1101, %r813, 2;
	add.s32 	%r1102, %r1087, %r1101;
	ld.shared.u32 	%r1972, [%r1102];
	shl.b32 	%r1103, %r816, 2;
	add.s32 	%r1104, %r1087, %r1103;
	ld.shared.u32 	%r1703, [%r1104];
	shl.b32 	%r1105, %r819, 2;
	add.s32 	%r1106, %r1087, %r1105;
	ld.shared.u32 	%r1974, [%r1106];
	shl.b32 	%r1107, %r822, 2;
	add.s32 	%r1108, %r1087, %r1107;
	ld.shared.u32 	%r1705, [%r1108];
	shl.b32 	%r1109, %r825, 2;
	add.s32 	%r1110, %r1087, %r1109;
	ld.shared.u32 	%r1976, [%r1110];
	shl.b32 	%r1111, %r828, 2;
	add.s32 	%r1112, %r1087, %r1111;
	ld.shared.u32 	%r1707, [%r1112];
	shl.b32 	%r1113, %r831, 2;
	add.s32 	%r1114, %r1087, %r1113;
	ld.shared.u32 	%r1978, [%r1114];
	shl.b32 	%r1115, %r834, 2;
	add.s32 	%r1116, %r1087, %r1115;
	ld.shared.u32 	%r1709, [%r1116];
	shl.b32 	%r1117, %r837, 2;
	add.s32 	%r1118, %r1087, %r1117;
	ld.shared.u32 	%r1997, [%r1118];
	shl.b32 	%r1119, %r840, 2;
	add.s32 	%r1120, %r1087, %r1119;
	ld.shared.u32 	%r1981, [%r1120];
	shl.b32 	%r1121, %r1086, 2;
	add.s32 	%r1122, %r1087, %r1121;
	ld.shared.u32 	%r1727, [%r1122];
	shl.b32 	%r2000, %r776, 1;
	setp.lt.u32 	%p360, %r776, 129;
	@%p360 bra 	$L__BB8_767;
	ld.param.s8 	%rs2, [_ZN3cub18CUB_300001_SM_10006detail10merge_sort30DeviceMergeSortBlockSortKernelINS2_10policy_hubIN6thrust24THRUST_300001_SM_1000_NS6detail15normal_iteratorINS6_10device_ptrIfEEEEE9Policy600ESB_NS8_INS9_IiEEEESB_SF_j10CompareAbsfiEEvbT0_T1_T2_T3_T4_PT6_PT7_T5_NS1_7vsmem_tE_param_0];
	add.s32 	%r859, %r400, 512;
	add.s32 	%r860, %r400, 96;
	add.s32 	%r861, %r400, 128;
	bar.sync 	0;
	setp.eq.s16 	%p361, %rs2, 0;
	@%p361 bra 	$L__BB8_943;
	st.shared.f32 	[%r453], %f1996;
	st.shared.f32 	[%r453+4], %f2248;
	st.shared.f32 	[%r453+8], %f1935;
	st.shared.f32 	[%r453+12], %f1937;
	st.shared.f32 	[%r453+16], %f1939;
	st.shared.f32 	[%r453+20], %f1941;
	st.shared.f32 	[%r453+24], %f1943;
	st.shared.f32 	[%r453+28], %f1945;
	st.shared.f32 	[%r453+32], %f1947;
	st.shared.f32 	[%r453+36], %f1949;
	st.shared.f32 	[%r453+40], %f1951;
	st.shared.f32 	[%r453+44], %f1953;
	st.shared.f32 	[%r453+48], %f1955;
	st.shared.f32 	[%r453+52], %f1957;
	st.shared.f32 	[%r453+56], %f1959;
	st.shared.f32 	[%r453+60], %f1961;
	st.shared.f32 	[%r453+64], %f2233;
	bar.warp.sync 	-1;
	ld.shared.f32 	%f860, [%r452];
	ld.shared.f32 	%f861, [%r452+128];
	ld.shared.f32 	%f862, [%r452+256];
	ld.shared.f32 	%f863, [%r452+384];
	ld.shared.f32 	%f864, [%r452+512];
	ld.shared.f32 	%f865, [%r452+640];
	ld.shared.f32 	%f866, [%r452+768];
	ld.shared.f32 	%f867, [%r452+896];
	ld.shared.f32 	%f868, [%r452+1024];
	ld.shared.f32 	%f869, [%r452+1152];
	ld.shared.f32 	%f870, [%r452+1280];
	ld.shared.f32 	%f871, [%r452+1408];
	ld.shared.f32 	%f872, [%r452+1536];
	ld.shared.f32 	%f873, [%r452+1664];
	ld.shared.f32 	%f874, [%r452+1792];
	ld.shared.f32 	%f875, [%r452+1920];
	ld.shared.f32 	%f876, [%r452+2048];
	setp.eq.s32 	%p362, %r398, 0;
	@%p362 bra 	$L__BB8_872;
	bra.uni 	$L__BB8_873;
$L__BB8_872:
	st.volatile.shared.u32 	[_ZZN3cub18CUB_300001_SM_10006detail10merge_sort30DeviceMergeSortBlockSortKernelINS2_10policy_hubIN6thrust24THRUST_300001_SM_1000_NS6detail15normal_iteratorINS6_10device_ptrIfEEEEE9Policy600ESB_NS8_INS9_IiEEEESB_SF_j10CompareAbsfiEEvbT0_T1_T2_T3_T4_PT6_PT7_T5_NS1_7vsmem_tEE19static_temp_storage+17408], %r397;
$L__BB8_873:
	bar.sync 	0;
	ld.volatile.shared.u32 	%r862, [_ZZN3cub18CUB_300001_SM_10006detail10merge_sort30DeviceMergeSortBlockSortKernelINS2_10policy_hubIN6thrust24THRUST_300001_SM_1000_NS6detail15normal_iteratorINS6_10device_ptrIfEEEEE9Policy600ESB_NS8_INS9_IiEEEESB_SF_j10CompareAbsfiEEvbT0_T1_T2_T3_T4_PT6_PT7_T5_NS1_7vsmem_tEE19static_temp_storage+17408];
	and.b32  	%r1123, %r398, 992;
	mul.lo.s32 	%r1124, %r1123, 17;
	cvt.u64.u32 	%rd27, %r1124;
	and.b32  	%r1125, %r398, 31;
	mov.u32 	%r1126, %ctaid.x;
	mul.lo.s32 	%r1127, %r1126, 4352;
	or.b32  	%r1128, %r1125, %r1127;
	cvt.u64.u32 	%rd28, %r1128;
	add.s64 	%rd9, %rd28, %rd27;
	setp.ge.s32 	%p363, %r400, %r862;
	shl.b64 	%rd29, %rd9, 2;
	add.s64 	%rd10, %rd3, %rd29;
	@%p363 bra 	$L__BB8_875;
	st.global.f32 	[%rd10], %f860;
$L__BB8_875:
	setp.ge.s32 	%p364, %r404, %r862;
	@%p364 bra 	$L__BB8_877;
	st.global.f32 	[%rd10+128], %f861;
$L__BB8_877:
	setp.ge.s32 	%p365, %r407, %r862;
	@%p365 bra 	$L__BB8_879;
	st.global.f32 	[%rd10+256], %f862;
$L__BB8_879:
	setp.ge.s32 	%p366, %r860, %r862;
	@%p366 bra 	$L__BB8_881;
	st.global.f32 	[%rd10+384], %f863;
$L__BB8_881:
	setp.ge.s32 	%p367, %r861, %r862;
	@%p367 bra 	$L__BB8_883;
	st.global.f32 	[%rd10+512], %f864;
$L__BB8_883:
	setp.ge.s32 	%p368, %r416, %r862;
	@%p368 bra 	$L__BB8_885;
	st.global.f32 	[%rd10+640], %f865;
$L__BB8_885:
	setp.ge.s32 	%p369, %r419, %r862;
	@%p369 bra 	$L__BB8_887;
	st.global.f32 	[%rd10+768], %f866;
$L__BB8_887:
	setp.ge.s32 	%p370, %r422, %r862;
	@%p370 bra 	$L__BB8_889;
	st.global.f32 	[%rd10+896], %f867;
$L__BB8_889:
	setp.ge.s32 	%p371, %r425, %r862;
	@%p371 bra 	$L__BB8_891;
	st.global.f32 	[%rd10+1024], %f868;
$L__BB8_891:
	setp.ge.s32 	%p372, %r428, %r862;
	@%p372 bra 	$L__BB8_893;
	st.global.f32 	[%rd10+1152], %f869;
$L__BB8_893:
	setp.ge.s32 	%p373, %r431, %r862;
	@%p373 bra 	$L__BB8_895;
	st.global.f32 	[%rd10+1280], %f870;
$L__BB8_895:
	setp.ge.s32 	%p374, %r434, %r862;
	@%p374 bra 	$L__BB8_897;
	st.global.f32 	[%rd10+1408], %f871;
$L__BB8_897:
	setp.ge.s32 	%p375, %r437, %r862;
	@%p375 bra 	$L__BB8_899;
	st.global.f32 	[%rd10+1536], %f872;
$L__BB8_899:
	setp.ge.s32 	%p376, %r440, %r862;
	@%p376 bra 	$L__BB8_901;
	st.global.f32 	[%rd10+1664], %f873;
$L__BB8_901:
	setp.ge.s32 	%p377, %r443, %r862;
	@%p377 bra 	$L__BB8_903;
	st.global.f32 	[%rd10+1792], %f874;
$L__BB8_903:
	setp.ge.s32 	%p378, %r446, %r862;
	@%p378 bra 	$L__BB8_905;
	st.global.f32 	[%rd10+1920], %f875;
$L__BB8_905:
	setp.ge.s32 	%p379, %r859, %r862;
	@%p379 bra 	$L__BB8_907;
	st.global.f32 	[%rd10+2048], %f876;
$L__BB8_907:
	setp.ne.s32 	%p380, %r398, 0;
	bar.sync 	0;
	st.shared.u32 	[%r453], %r1966;
	st.shared.u32 	[%r453+4], %r1953;
	st.shared.u32 	[%r453+8], %r1968;
	st.shared.u32 	[%r453+12], %r1699;
	st.shared.u32 	[%r453+16], %r1970;
	st.shared.u32 	[%r453+20], %r1701;
	st.shared.u32 	[%r453+24], %r1972;
	st.shared.u32 	[%r453+28], %r1703;
	st.shared.u32 	[%r453+32], %r1974;
	st.shared.u32 	[%r453+36], %r1705;
	st.shared.u32 	[%r453+40], %r1976;
	st.shared.u32 	[%r453+44], %r1707;
	st.shared.u32 	[%r453+48], %r1978;
	st.shared.u32 	[%r453+52], %r1709;
	st.shared.u32 	[%r453+56], %r1997;
	st.shared.u32 	[%r453+60], %r1981;
	st.shared.u32 	[%r453+64], %r1727;
	bar.warp.sync 	-1;
	ld.shared.u32 	%r863, [%r452];
	ld.shared.u32 	%r864, [%r452+128];
	ld.shared.u32 	%r865, [%r452+256];
	ld.shared.u32 	%r866, [%r452+384];
	ld.shared.u32 	%r867, [%r452+512];
	ld.shared.u32 	%r868, [%r452+640];
	ld.shared.u32 	%r869, [%r452+768];
	ld.shared.u32 	%r870, [%r452+896];
	ld.shared.u32 	%r871, [%r452+1024];
	ld.shared.u32 	%r872, [%r452+1152];
	ld.shared.u32 	%r873, [%r452+1280];
	ld.shared.u32 	%r874, [%r452+1408];
	ld.shared.u32 	%r875, [%r452+1536];
	ld.shared.u32 	%r876, [%r452+1664];
	ld.shared.u32 	%r877, [%r452+1792];
	ld.shared.u32 	%r878, [%r452+1920];
	ld.shared.u32 	%r879, [%r452+2048];
	@%p380 bra 	$L__BB8_909;
	st.volatile.shared.u32 	[_ZZN3cub18CUB_300001_SM_10006detail10merge_sort30DeviceMergeSortBlockSortKernelINS2_10policy_hubIN6thrust24THRUST_300001_SM_1000_NS6detail15normal_iteratorINS6_10device_ptrIfEEEEE9Policy600ESB_NS8_INS9_IiEEEESB_SF_j10CompareAbsfiEEvbT0_T1_T2_T3_T4_PT6_PT7_T5_NS1_7vsmem_tEE19static_temp_storage+17408], %r397;
$L__BB8_909:
	bar.sync 	0;
	ld.volatile.shared.u32 	%r880, [_ZZN3cub18CUB_300001_SM_10006detail10merge_sort30DeviceMergeSortBlockSortKernelINS2_10policy_hubIN6thrust24THRUST_300001_SM_1000_NS6detail15normal_iteratorINS6_10device_ptrIfEEEEE9Policy600ESB_NS8_INS9_IiEEEESB_SF_j10CompareAbsfiEEvbT0_T1_T2_T3_T4_PT6_PT7_T5_NS1_7vsmem_tEE19static_temp_storage+17408];
	setp.ge.s32 	%p381, %r400, %r880;
	add.s64 	%rd11, %rd4, %rd29;
	@%p381 bra 	$L__BB8_911;
	st.global.u32 	[%rd11], %r863;
$L__BB8_911:
	setp.ge.s32 	%p382, %r404, %r880;
	@%p382 bra 	$L__BB8_913;
	st.global.u32 	[%rd11+128], %r864;
$L__BB8_913:
	setp.ge.s32 	%p383, %r407, %r880;
	@%p383 bra 	$L__BB8_915;
	st.global.u32 	[%rd11+256], %r865;
$L__BB8_915:
	setp.ge.s32 	%p384, %r860, %r880;
	@%p384 bra 	$L__BB8_917;
	st.global.u32 	[%rd11+384], %r866;
$L__BB8_917:
	setp.ge.s32 	%p385, %r861, %r880;
	@%p385 bra 	$L__BB8_919;
	st.global.u32 	[%rd11+512], %r867;
$L__BB8_919:
	setp.ge.s32 	%p386, %r416, %r880;
	@%p386 bra 	$L__BB8_921;
	st.global.u32 	[%rd11+640], %r868;
$L__BB8_921:
	setp.ge.s32 	%p387, %r419, %r880;
	@%p387 bra 	$L__BB8_923;
	st.global.u32 	[%rd11+768], %r869;
$L__BB8_923:
	setp.ge.s32 	%p388, %r422, %r880;
	@%p388 bra 	$L__BB8_925;
	st.global.u32 	[%rd11+896], %r870;
$L__BB8_925:
	setp.ge.s32 	%p389, %r425, %r880;
	@%p389 bra 	$L__BB8_927;
	st.global.u32 	[%rd11+1024], %r871;
$L__BB8_927:
	setp.ge.s32 	%p390, %r428, %r880;
	@%p390 bra 	$L__BB8_929;
	st.global.u32 	[%rd11+1152], %r872;
$L__BB8_929:
	setp.ge.s32 	%p391, %r431, %r880;
	@%p391 bra 	$L__BB8_931;
	st.global.u32 	[%rd11+1280], %r873;
$L__BB8_931:
	setp.ge.s32 	%p392, %r434, %r880;
	@%p392 bra 	$L__BB8_933;
	st.global.u32 	[%rd11+1408], %r874;
$L__BB8_933:
	setp.ge.s32 	%p393, %r437, %r880;
	@%p393 bra 	$L__BB8_935;
	st.global.u32 	[%rd11+1536], %r875;
$L__BB8_935:
	setp.ge.s32 	%p394, %r440, %r880;
	@%p394 bra 	$L__BB8_937;
	st.global.u32 	[%rd11+1664], %r876;
$L__BB8_937:
	setp.ge.s32 	%p395, %r443, %r880;
	@%p395 bra 	$L__BB8_939;
	st.global.u32 	[%rd11+1792], %r877;
$L__BB8_939:
	setp.ge.s32 	%p396, %r446, %r880;
	@%p396 bra 	$L__BB8_941;
	st.global.u32 	[%rd11+1920], %r878;
$L__BB8_941:
	setp.ge.s32 	%p397, %r859, %r880;
	@%p397 bra 	$L__BB8_1015;
	st.global.u32 	[%rd11+2048], %r879;
	bra.uni 	$L__BB8_1015;
$L__BB8_943:
	st.shared.f32 	[%r453], %f1996;
	st.shared.f32 	[%r453+4], %f2248;
	st.shared.f32 	[%r453+8], %f1935;
	st.shared.f32 	[%r453+12], %f1937;
	st.shared.f32 	[%r453+16], %f1939;
	st.shared.f32 	[%r453+20], %f1941;
	st.shared.f32 	[%r453+24], %f1943;
	st.shared.f32 	[%r453+28], %f1945;
	st.shared.f32 	[%r453+32], %f1947;
	st.shared.f32 	[%r453+36], %f1949;
	st.shared.f32 	[%r453+40], %f1951;
	st.shared.f32 	[%r453+44], %f1953;
	st.shared.f32 	[%r453+48], %f1955;
	st.shared.f32 	[%r453+52], %f1957;
	st.shared.f32 	[%r453+56], %f1959;
	st.shared.f32 	[%r453+60], %f1961;
	st.shared.f32 	[%r453+64], %f2233;
	bar.warp.sync 	-1;
	ld.shared.f32 	%f877, [%r452];
	ld.shared.f32 	%f878, [%r452+128];
	ld.shared.f32 	%f879, [%r452+256];
	ld.shared.f32 	%f880, [%r452+384];
	ld.shared.f32 	%f881, [%r452+512];
	ld.shared.f32 	%f882, [%r452+640];
	ld.shared.f32 	%f883, [%r452+768];
	ld.shared.f32 	%f884, [%r452+896];
	ld.shared.f32 	%f885, [%r452+1024];
	ld.shared.f32 	%f886, [%r452+1152];
	ld.shared.f32 	%f887, [%r452+1280];
	ld.shared.f32 	%f888, [%r452+1408];
	ld.shared.f32 	%f889, [%r452+1536];
	ld.shared.f32 	%f890, [%r452+1664];
	ld.shared.f32 	%f891, [%r452+1792];
	ld.shared.f32 	%f892, [%r452+1920];
	ld.shared.f32 	%f893, [%r452+2048];
	setp.eq.s32 	%p398, %r398, 0;
	@%p398 bra 	$L__BB8_944;
	bra.uni 	$L__BB8_945;
$L__BB8_944:
	st.volatile.shared.u32 	[_ZZN3cub18CUB_300001_SM_10006detail10merge_sort30DeviceMergeSortBlockSortKernelINS2_10policy_hubIN6thrust24THRUST_300001_SM_1000_NS6detail15normal_iteratorINS6_10device_ptrIfEEEEE9Policy600ESB_NS8_INS9_IiEEEESB_SF_j10CompareAbsfiEEvbT0_T1_T2_T3_T4_PT6_PT7_T5_NS1_7vsmem_tEE19static_temp_storage+17408], %r397;
$L__BB8_945:
	ld.param.u64 	%rd53, [_ZN3cub18CUB_300001_SM_10006detail10merge_sort30DeviceMergeSortBlockSortKernelINS2_10policy_hubIN6thrust24THRUST_300001_SM_1000_NS6detail15normal_iteratorINS6_10device_ptrIfEEEEE9Policy600ESB_NS8_INS9_IiEEEESB_SF_j10CompareAbsfiEEvbT0_T1_T2_T3_T4_PT6_PT7_T5_NS1_7vsmem_tE_param_6];
	bar.sync 	0;
	ld.volatile.shared.u32 	%r881, [_ZZN3cub18CUB_300001_SM_10006detail10merge_sort30DeviceMergeSortBlockSortKernelINS2_10policy_hubIN6thrust24THRUST_300001_SM_1000_NS6detail15normal_iteratorINS6_10device_ptrIfEEEEE9Policy600ESB_NS8_INS9_IiEEEESB_SF_j10CompareAbsfiEEvbT0_T1_T2_T3_T4_PT6_PT7_T5_NS1_7vsmem_tEE19static_temp_storage+17408];
	setp.ge.s32 	%p399, %r400, %r881;
	cvt.u64.u32 	%rd31, %r400;
	mov.u32 	%r1129, %ctaid.x;
	mul.lo.s32 	%r1130, %r1129, 4352;
	cvt.u64.u32 	%rd32, %r1130;
	add.s64 	%rd12, %rd31, %rd32;
	cvta.to.global.u64 	%rd33, %rd53;
	shl.b64 	%rd34, %rd12, 2;
	add.s64 	%rd13, %rd33, %rd34;
	@%p399 bra 	$L__BB8_947;
	st.global.f32 	[%rd13], %f877;
$L__BB8_947:
	setp.ge.s32 	%p400, %r404, %r881;
	@%p400 bra 	$L__BB8_949;
	st.global.f32 	[%rd13+128], %f878;
$L__BB8_949:
	setp.ge.s32 	%p401, %r407, %r881;
	@%p401 bra 	$L__BB8_951;
	st.global.f32 	[%rd13+256], %f879;
$L__BB8_951:
	setp.ge.s32 	%p402, %r860, %r881;
	@%p402 bra 	$L__BB8_953;
	st.global.f32 	[%rd13+384], %f880;
$L__BB8_953:
	setp.ge.s32 	%p403, %r861, %r881;
	@%p403 bra 	$L__BB8_955;
	st.global.f32 	[%rd13+512], %f881;
$L__BB8_955:
	setp.ge.s32 	%p404, %r416, %r881;
	@%p404 bra 	$L__BB8_957;
	st.global.f32 	[%rd13+640], %f882;
$L__BB8_957:
	setp.ge.s32 	%p405, %r419, %r881;
	@%p405 bra 	$L__BB8_959;
	st.global.f32 	[%rd13+768], %f883;
$L__BB8_959:
	setp.ge.s32 	%p406, %r422, %r881;
	@%p406 bra 	$L__BB8_961;
	st.global.f32 	[%rd13+896], %f884;
$L__BB8_961:
	setp.ge.s32 	%p407, %r425, %r881;
	@%p407 bra 	$L__BB8_963;
	st.global.f32 	[%rd13+1024], %f885;
$L__BB8_963:
	setp.ge.s32 	%p408, %r428, %r881;
	@%p408 bra 	$L__BB8_965;
	st.global.f32 	[%rd13+1152], %f886;
$L__BB8_965:
	setp.ge.s32 	%p409, %r431, %r881;
	@%p409 bra 	$L__BB8_967;
	st.global.f32 	[%rd13+1280], %f887;
$L__BB8_967:
	setp.ge.s32 	%p410, %r434, %r881;
	@%p410 bra 	$L__BB8_969;
	st.global.f32 	[%rd13+1408], %f888;
$L__BB8_969:
	setp.ge.s32 	%p411, %r437, %r881;
	@%p411 bra 	$L__BB8_971;
	st.global.f32 	[%rd13+1536], %f889;
$L__BB8_971:
	setp.ge.s32 	%p412, %r440, %r881;
	@%p412 bra 	$L__BB8_973;
	st.global.f32 	[%rd13+1664], %f890;
$L__BB8_973:
	setp.ge.s32 	%p413, %r443, %r881;
	@%p413 bra 	$L__BB8_975;
	st.global.f32 	[%rd13+1792], %f891;
$L__BB8_975:
	setp.ge.s32 	%p414, %r446, %r881;
	@%p414 bra 	$L__BB8_977;
	st.global.f32 	[%rd13+1920], %f892;
$L__BB8_977:
	setp.ge.s32 	%p415, %r859, %r881;
	@%p415 bra 	$L__BB8_979;
	st.global.f32 	[%rd13+2048], %f893;
$L__BB8_979:
	setp.ne.s32 	%p416, %r398, 0;
	bar.sync 	0;
	st.shared.u32 	[%r453], %r1966;
	st.shared.u32 	[%r453+4], %r1953;
	st.shared.u32 	[%r453+8], %r1968;
	st.shared.u32 	[%r453+12], %r1699;
	st.shared.u32 	[%r453+16], %r1970;
	st.shared.u32 	[%r453+20], %r1701;
	st.shared.u32 	[%r453+24], %r1972;
	st.shared.u32 	[%r453+28], %r1703;
	st.shared.u32 	[%r453+32], %r1974;
	st.shared.u32 	[%r453+36], %r1705;
	st.shared.u32 	[%r453+40], %r1976;
	st.shared.u32 	[%r453+44], %r1707;
	st.shared.u32 	[%r453+48], %r1978;
	st.shared.u32 	[%r453+52], %r1709;
	st.shared.u32 	[%r453+56], %r1997;
	st.shared.u32 	[%r453+60], %r1981;
	st.shared.u32 	[%r453+64], %r1727;
	bar.warp.sync 	-1;
	ld.shared.u32 	%r882, [%r452];
	ld.shared.u32 	%r883, [%r452+128];
	ld.shared.u32 	%r884, [%r452+256];
	ld.shared.u32 	%r885, [%r452+384];
	ld.shared.u32 	%r886, [%r452+512];
	ld.shared.u32 	%r887, [%r452+640];
	ld.shared.u32 	%r888, [%r452+768];
	ld.shared.u32 	%r889, [%r452+896];
	ld.shared.u32 	%r890, [%r452+1024];
	ld.shared.u32 	%r891, [%r452+1152];
	ld.shared.u32 	%r892, [%r452+1280];
	ld.shared.u32 	%r893, [%r452+1408];
	ld.shared.u32 	%r894, [%r452+1536];
	ld.shared.u32 	%r895, [%r452+1664];
	ld.shared.u32 	%r896, [%r452+1792];
	ld.shared.u32 	%r897, [%r452+1920];
	ld.shared.u32 	%r898, [%r452+2048];
	@%p416 bra 	$L__BB8_981;
	st.volatile.shared.u32 	[_ZZN3cub18CUB_300001_SM_10006detail10merge_sort30DeviceMergeSortBlockSortKernelINS2_10policy_hubIN6thrust24THRUST_300001_SM_1000_NS6detail15normal_iteratorINS6_10device_ptrIfEEEEE9Policy600ESB_NS8_INS9_IiEEEESB_SF_j10CompareAbsfiEEvbT0_T1_T2_T3_T4_PT6_PT7_T5_NS1_7vsmem_tEE19static_temp_storage+17408], %r397;
$L__BB8_981:
	ld.param.u64 	%rd55, [_ZN3cub18CUB_300001_SM_10006detail10merge_sort30DeviceMergeSortBlockSortKernelINS2_10policy_hubIN6thrust24THRUST_300001_SM_1000_NS6detail15normal_iteratorINS6_10device_ptrIfEEEEE9Policy600ESB_NS8_INS9_IiEEEESB_SF_j10CompareAbsfiEEvbT0_T1_T2_T3_T4_PT6_PT7_T5_NS1_7vsmem_tE_param_7];
	bar.sync 	0;
	ld.volatile.shared.u32 	%r899, [_ZZN3cub18CUB_300001_SM_10006detail10merge_sort30DeviceMergeSortBlockSortKernelINS2_10policy_hubIN6thrust24THRUST_300001_SM_1000_NS6detail15normal_iteratorINS6_10device_ptrIfEEEEE9Policy600ESB_NS8_INS9_IiEEEESB_SF_j10CompareAbsfiEEvbT0_T1_T2_T3_T4_PT6_PT7_T5_NS1_7vsmem_tEE19static_temp_storage+17408];
	setp.ge.s32 	%p417, %r400, %r899;
	cvta.to.global.u64 	%rd35, %rd55;
	add.s64 	%rd14, %rd35, %rd34;
	@%p417 bra 	$L__BB8_983;
	st.global.u32 	[%rd14], %r882;
$L__BB8_983:
	setp.ge.s32 	%p418, %r404, %r899;
	@%p418 bra 	$L__BB8_985;
	st.global.u32 	[%rd14+128], %r883;
$L__BB8_985:
	setp.ge.s32 	%p419, %r407, %r899;
	@%p419 bra 	$L__BB8_987;
	st.global.u32 	[%rd14+256], %r884;
$L__BB8_987:
	setp.ge.s32 	%p420, %r860, %r899;
	@%p420 bra 	$L__BB8_989;
	st.global.u32 	[%rd14+384], %r885;
$L__BB8_989:
	setp.ge.s32 	%p421, %r861, %r899;
	@%p421 bra 	$L__BB8_991;
	st.global.u32 	[%rd14+512], %r886;
$L__BB8_991:
	setp.ge.s32 	%p422, %r416, %r899;
	@%p422 bra 	$L__BB8_993;
	st.global.u32 	[%rd14+640], %r887;
$L__BB8_993:
	setp.ge.s32 	%p423, %r419, %r899;
	@%p423 bra 	$L__BB8_995;
	st.global.u32 	[%rd14+768], %r888;
$L__BB8_995:
	setp.ge.s32 	%p424, %r422, %r899;
	@%p424 bra 	$L__BB8_997;
	st.global.u32 	[%rd14+896], %r889;
$L__BB8_997:
	setp.ge.s32 	%p425, %r425, %r899;
	@%p425 bra 	$L__BB8_999;
	st.global.u32 	[%rd14+1024], %r890;
$L__BB8_999:
	setp.ge.s32 	%p426, %r428, %r899;
	@%p426 bra 	$L__BB8_1001;
	st.global.u32 	[%rd14+1152], %r891;
$L__BB8_1001:
	setp.ge.s32 	%p427, %r431, %r899;
	@%p427 bra 	$L__BB8_1003;
	st.global.u32 	[%rd14+1280], %r892;
$L__BB8_1003:
	setp.ge.s32 	%p428, %r434, %r899;
	@%p428 bra 	$L__BB8_1005;
	st.global.u32 	[%rd14+1408], %r893;
$L__BB8_1005:
	setp.ge.s32 	%p429, %r437, %r899;
	@%p429 bra 	$L__BB8_1007;
	st.global.u32 	[%rd14+1536], %r894;
$L__BB8_1007:
	setp.ge.s32 	%p430, %r440, %r899;
	@%p430 bra 	$L__BB8_1009;
	st.global.u32 	[%rd14+1664], %r895;
$L__BB8_1009:
	setp.ge.s32 	%p431, %r443, %r899;
	@%p431 bra 	$L__BB8_1011;
	st.global.u32 	[%rd14+1792], %r896;
$L__BB8_1011:
	setp.ge.s32 	%p432, %r446, %r899;
	@%p432 bra 	$L__BB8_1013;
	st.global.u32 	[%rd14+1920], %r897;
$L__BB8_1013:
	setp.ge.s32 	%p433, %r859, %r899;
	@%p433 bra 	$L__BB8_1015;
	st.global.u32 	[%rd14+2048], %r898;
$L__BB8_1015:
	ret;

}
	// .globl	_ZN3cub18CUB_300001_SM_10006detail10merge_sort30DeviceMergeSortPartitionKernelIN6thrust24THRUST_300001_SM_1000_NS6detail15normal_iteratorINS5_10device_ptrIfEEEEj10CompareAbsfEEvbT_PT2_T0_SF_PSF_T1_SF_i
.visible .entry _ZN3cub18CUB_300001_SM_10006detail10merge_sort30DeviceMergeSortPartitionKernelIN6thrust24THRUST_300001_SM_1000_NS6detail15normal_iteratorINS5_10device_ptrIfEEEEj10CompareAbsfEEvbT_PT2_T0_SF_PSF_T1_SF_i(
	.param .u8 _ZN3cub18CUB_300001_SM_10006detail10merge_sort30DeviceMergeSortPartitionKernelIN6thrust24THRUST_300001_SM_1000_NS6detail15normal_iteratorINS5_10device_ptrIfEEEEj10CompareAbsfEEvbT_PT2_T0_SF_PSF_T1_SF_i_param_0,
	.param .align 8 .b8 _ZN3cub18CUB_300001_SM_10006detail10merge_sort30DeviceMergeSortPartitionKernelIN6thrust24THRUST_300001_SM_1000_NS6detail15normal_iteratorINS5_10device_ptrIfEEEEj10CompareAbsfEEvbT_PT2_T0_SF_PSF_T1_SF_i_param_1[8],
	.param .u64 .ptr .align 1 _ZN3cub18CUB_300001_SM_10006detail10merge_sort30DeviceMergeSortPartitionKernelIN6thrust24THRUST_300001_SM_1000_NS6detail15normal_iteratorINS5_10device_ptrIfEEEEj10CompareAbsfEEvbT_PT2_T0_SF_PSF_T1_SF_i_param_2,
	.param .u32 _ZN3cub18CUB_300001_SM_10006detail10merge_sort30DeviceMergeSortPartitionKernelIN6thrust24THRUST_300001_SM_1000_NS6detail15normal_iteratorINS5_10device_ptrIfEEEEj10CompareAbsfEEvbT_PT2_T0_SF_PSF_T1_SF_i_param_3,
	.param .u32 _ZN3cub18CUB_300001_SM_10006detail10merge_sort30DeviceMergeSortPartitionKernelIN6thrust24THRUST_300001_SM_1000_NS6detail15normal_iteratorINS5_10device_ptrIfEEEEj10CompareAbsfEEvbT_PT2_T0_SF_PSF_T1_SF_i_param_4,
	.param .u64 .ptr .align 1 _ZN3cub18CUB_300001_SM_10006detail10merge_sort30DeviceMergeSortPartitionKernelIN6thrust24THRUST_300001_SM_1000_NS6detail15normal_iteratorINS5_10device_ptrIfEEEEj10CompareAbsfEEvbT_PT2_T0_SF_PSF_T1_SF_i_param_5,
	.param .align 1 .b8 _ZN3cub18CUB_300001_SM_10006detail10merge_sort30DeviceMergeSortPartitionKernelIN6thrust24THRUST_300001_SM_1000_NS6detail15normal_iteratorINS5_10device_ptrIfEEEEj10CompareAbsfEEvbT_PT2_T0_SF_PSF_T1_SF_i_param_6[1],
	.param .u32 _ZN3cub18CUB_300001_SM_10006detail10merge_sort30DeviceMergeSortPartitionKernelIN6thrust24THRUST_300001_SM_1000_NS6detail15normal_iteratorINS5_10device_ptrIfEEEEj10CompareAbsfEEvbT_PT2_T0_SF_PSF_T1_SF_i_param_7,
	.param .u32 _ZN3cub18CUB_300001_SM_10006detail10merge_sort30DeviceMergeSortPartitionKernelIN6thrust24THRUST_300001_SM_1000_NS6detail15normal_iteratorINS5_10device_ptrIfEEEEj10CompareAbsfEEvbT_PT2_T0_SF_PSF_T1_SF_i_param_8
)
{
	.reg .pred 	%p<10>;
	.reg .b16 	%rs<2>;
	.reg .b32 	%r<66>;
	.reg .b32 	%f<9>;
	.reg .b64 	%rd<32>;

	ld.param.u64 	%rd9, [_ZN3cub18CUB_300001_SM_10006detail10merge_sort30DeviceMergeSortPartitionKernelIN6thrust24THRUST_300001_SM_1000_NS6detail15normal_iteratorINS5_10device_ptrIfEEEEj10CompareAbsfEEvbT_PT2_T0_SF_PSF_T1_SF_i_param_1];
	ld.param.s8 	%rs1, [_ZN3cub18CUB_300001_SM_10006detail10merge_sort30DeviceMergeSortPartitionKernelIN6thrust24THRUST_300001_SM_1000_NS6detail15normal_iteratorINS5_10device_ptrIfEEEEj10CompareAbsfEEvbT_PT2_T0_SF_PSF_T1_SF_i_param_0];
	ld.param.u64 	%rd10, [_ZN3cub18CUB_300001_SM_10006detail10merge_sort30DeviceMergeSortPartitionKernelIN6thrust24THRUST_300001_SM_1000_NS6detail15normal_iteratorINS5_10device_ptrIfEEEEj10CompareAbsfEEvbT_PT2_T0_SF_PSF_T1_SF_i_param_2];
	ld.param.u32 	%r20, [_ZN3cub18CUB_300001_SM_10006detail10merge_sort30DeviceMergeSortPartitionKernelIN6thrust24THRUST_300001_SM_1000_NS6detail15normal_iteratorINS5_10device_ptrIfEEEEj10CompareAbsfEEvbT_PT2_T0_SF_PSF_T1_SF_i_param_3];
	ld.param.u32 	%r21, [_ZN3cub18CUB_300001_SM_10006detail10merge_sort30DeviceMergeSortPartitionKernelIN6thrust24THRUST_300001_SM_1000_NS6detail15normal_iteratorINS5_10device_ptrIfEEEEj10CompareAbsfEEvbT_PT2_T0_SF_PSF_T1_SF_i_param_4];
	ld.param.u64 	%rd11, [_ZN3cub18CUB_300001_SM_10006detail10merge_sort30DeviceMergeSortPartitionKernelIN6thrust24THRUST_300001_SM_1000_NS6detail15normal_iteratorINS5_10device_ptrIfEEEEj10CompareAbsfEEvbT_PT2_T0_SF_PSF_T1_SF_i_param_5];
	ld.param.u32 	%r22, [_ZN3cub18CUB_300001_SM_10006detail10merge_sort30DeviceMergeSortPartitionKernelIN6thrust24THRUST_300001_SM_1000_NS6detail15normal_iteratorINS5_10device_ptrIfEEEEj10CompareAbsfEEvbT_PT2_T0_SF_PSF_T1_SF_i_param_7];
	ld.param.u32 	%r23, [_ZN3cub18CUB_300001_SM_10006detail10merge_sort30DeviceMergeSortPartitionKernelIN6thrust24THRUST_300001_SM_1000_NS6detail15normal_iteratorINS5_10device_ptrIfEEEEj10CompareAbsfEEvbT_PT2_T0_SF_PSF_T1_SF_i_param_8];
	cvta.to.global.u64 	%rd1, %rd11;
	mov.u32 	%r24, %ntid.x;
	mov.u32 	%r25, %ctaid.x;
	mov.u32 	%r26, %tid.x;
	mad.lo.s32 	%r1, %r24, %r25, %r26;
	setp.ge.u32 	%p1, %r1, %r21;
	@%p1 bra 	$L__BB9_11;
	shr.u32 	%r27, %r22, 1;
	add.s32 	%r2, %r22, -1;
	neg.s32 	%r28, %r22;
	and.b32  	%r29, %r1, %r28;
	mul.lo.s32 	%r30, %r23, %r29;
	mul.lo.s32 	%r31, %r23, %r27;
	min.u32 	%r3, %r30, %r20;
	not.b32 	%r32, %r30;
	min.u32 	%r33, %r31, %r32;
	add.s32 	%r34, %r33, %r30;
	min.u32 	%r4, %r34, %r20;
	not.b32 	%r35, %r4;
	min.u32 	%r36, %r31, %r35;
	add.s32 	%r37, %r36, %r4;
	min.u32 	%r5, %r37, %r20;
	// begin inline asm
	griddepcontrol.wait;
	// end inline asm
	add.s32 	%r38, %r1, 1;
	setp.ne.s32 	%p2, %r38, %r21;
	@%p2 bra 	$L__BB9_3;
	mul.wide.u32 	%rd30, %r1, 4;
	add.s64 	%rd31, %rd1, %rd30;
	st.global.u32 	[%rd31], %r4;
	bra.uni 	$L__BB9_11;
$L__BB9_3:
	sub.s32 	%r39, %r5, %r3;
	and.b32  	%r40, %r2, %r1;
	mul.lo.s32 	%r41, %r40, %r23;
	min.u32 	%r6, %r41, %r39;
	setp.eq.s16 	%p3, %rs1, 0;
	@%p3 bra 	$L__BB9_7;
	sub.s32 	%r42, %r4, %r3;
	sub.s32 	%r43, %r5, %r4;
	max.u32 	%r44, %r6, %r43;
	sub.s32 	%r65, %r44, %r43;
	min.u32 	%r61, %r42, %r6;
	setp.ge.u32 	%p4, %r65, %r61;
	@%p4 bra 	$L__BB9_10;
	cvta.to.global.u64 	%rd3, %rd9;
	cvt.u64.u32 	%rd4, %r4;
	cvt.u64.u32 	%rd5, %r3;
$L__BB9_6:
	sub.s32 	%r45, %r61, %r65;
	shr.u32 	%r46, %r45, 1;
	add.s32 	%r47, %r46, %r65;
	cvt.u64.u32 	%rd12, %r47;
	add.s64 	%rd13, %rd12, %rd5;
	shl.b64 	%rd14, %rd13, 2;
	add.s64 	%rd15, %rd3, %rd14;
	ld.global.f32 	%f1, [%rd15];
	not.b32 	%r48, %r47;
	add.s32 	%r49, %r6, %r48;
	cvt.u64.u32 	%rd16, %r49;
	add.s64 	%rd17, %rd16, %rd4;
	shl.b64 	%rd18, %rd17, 2;
	add.s64 	%rd19, %rd3, %rd18;
	ld.global.f32 	%f2, [%rd19];
	abs.f32 	%f3, %f2;
	abs.f32 	%f4, %f1;
	setp.leu.f32 	%p5, %f3, %f4;
	add.s32 	%r50, %r47, 1;
	selp.b32 	%r65, %r50, %r65, %p5;
	selp.b32 	%r61, %r61, %r47, %p5;
	setp.lt.u32 	%p6, %r65, %r61;
	@%p6 bra 	$L__BB9_6;
	bra.uni 	$L__BB9_10;
$L__BB9_7:
	sub.s32 	%r51, %r4, %r3;
	sub.s32 	%r52, %r5, %r4;
	max.u32 	%r53, %r6, %r52;
	sub.s32 	%r65, %r53, %r52;
	min.u32 	%r63, %r51, %r6;
	setp.ge.u32 	%p7, %r65, %r63;
	@%p7 bra 	$L__BB9_10;
	cvta.to.global.u64 	%rd6, %rd10;
	cvt.u64.u32 	%rd7, %r4;
	cvt.u64.u32 	%rd8, %r3;
$L__BB9_9:
	sub.s32 	%r54, %r63, %r65;
	shr.u32 	%r55, %r54, 1;
	add.s32 	%r56, %r55, %r65;
	cvt.u64.u32 	%rd20, %r56;
	add.s64 	%rd21, %rd20, %rd8;
	shl.b64 	%rd22, %rd21, 2;
	add.s64 	%rd23, %rd6, %rd22;
	ld.global.f32 	%f5, [%rd23];
	not.b32 	%r57, %r56;
	add.s32 	%r58, %r6, %r57;
	cvt.u64.u32 	%rd24, %r58;
	add.s64 	%rd25, %rd24, %rd7;
	shl.b64 	%rd26, %rd25, 2;
	add.s64 	%rd27, %rd6, %rd26;
	ld.global.f32 	%f6, [%rd27];
	abs.f32 	%f7, %f6;
	abs.f32 	%f8, %f5;
	setp.leu.f32 	%p8, %f7, %f8;
	add.s32 	%r59, %r56, 1;
	selp.b32 	%r65, %r59, %r65, %p8;
	selp.b32 	%r63, %r63, %r56, %p8;
	setp.lt.u32 	%p9, %r65, %r63;
	@%p9 bra 	$L__BB9_9;
$L__BB9_10:
	add.s32 	%r60, %r65, %r3;
	mul.wide.u32 	%rd28, %r1, 4;
	add.s64 	%rd29, %rd1, %rd28;
	st.global.u32 	[%rd29], %r60;
$L__BB9_11:
	ret;

}
	// .globl	_ZN3cub18CUB_300001_SM_10006detail10merge_sort26DeviceMergeSortMergeKernelINS2_10policy_hubIN6thrust24THRUST_300001_SM_1000_NS6detail15normal_iteratorINS6_10device_ptrIfEEEEE9Policy600ESB_NS8_INS9_IiEEEESB_SF_j10CompareAbsfiEEvbT2_T3_T4_PT6_PT7_T5_PSJ_SJ_NS1_7vsmem_tE
.visible .entry _ZN3cub18CUB_300001_SM_10006detail10merge_sort26DeviceMergeSortMergeKernelINS2_10policy_hubIN6thrust24THRUST_300001_SM_1000_NS6detail15normal_iteratorINS6_10device_ptrIfEEEEE9Policy600ESB_NS8_INS9_IiEEEESB_SF_j10CompareAbsfiEEvbT2_T3_T4_PT6_PT7_T5_PSJ_SJ_NS1_7vsmem_tE(
	.param .u8 _ZN3cub18CUB_300001_SM_10006detail10merge_sort26DeviceMergeSortMergeKernelINS2_10policy_hubIN6thrust24THRUST_300001_SM_1000_NS6detail15normal_iteratorINS6_10device_ptrIfEEEEE9Policy600ESB_NS8_INS9_IiEEEESB_SF_j10CompareAbsfiEEvbT2_T3_T4_PT6_PT7_T5_PSJ_SJ_NS1_7vsmem_tE_param_0,
	.param .align 8 .b8 _ZN3cub18CUB_300001_SM_10006detail10merge_sort26DeviceMergeSortMergeKernelINS2_10policy_hubIN6thrust24THRUST_300001_SM_1000_NS6detail15normal_iteratorINS6_10device_ptrIfEEEEE9Policy600ESB_NS8_INS9_IiEEEESB_SF_j10CompareAbsfiEEvbT2_T3_T4_PT6_PT7_T5_PSJ_SJ_NS1_7vsmem_tE_param_1[8],
	.param .align 8 .b8 _ZN3cub18CUB_300001_SM_10006detail10merge_sort26DeviceMergeSortMergeKernelINS2_10policy_hubIN6thrust24THRUST_300001_SM_1000_NS6detail15normal_iteratorINS6_10device_ptrIfEEEEE9Policy600ESB_NS8_INS9_IiEEEESB_SF_j10CompareAbsfiEEvbT2_T3_T4_PT6_PT7_T5_PSJ_SJ_NS1_7vsmem_tE_param_2[8],
	.param .u32 _ZN3cub18CUB_300001_SM_10006detail10merge_sort26DeviceMergeSortMergeKernelINS2_10policy_hubIN6thrust24THRUST_300001_SM_1000_NS6detail15normal_iteratorINS6_10device_ptrIfEEEEE9Policy600ESB_NS8_INS9_IiEEEESB_SF_j10CompareAbsfiEEvbT2_T3_T4_PT6_PT7_T5_PSJ_SJ_NS1_7vsmem_tE_param_3,
	.param .u64 .ptr .align 1 _ZN3cub18CUB_300001_SM_10006detail10merge_sort26DeviceMergeSortMergeKernelINS2_10policy_hubIN6thrust24THRUST_300001_SM_1000_NS6detail15normal_iteratorINS6_10device_ptrIfEEEEE9Policy600ESB_NS8_INS9_IiEEEESB_SF_j10CompareAbsfiEEvbT2_T3_T4_PT6_PT7_T5_PSJ_SJ_NS1_7vsmem_tE_param_4,
	.param .u64 .ptr .align 1 _ZN3cub18CUB_300001_SM_10006detail10merge_sort26DeviceMergeSortMergeKernelINS2_10policy_hubIN6thrust24THRUST_300001_SM_1000_NS6detail15normal_iteratorINS6_10device_ptrIfEEEEE9Policy600ESB_NS8_INS9_IiEEEESB_SF_j10CompareAbsfiEEvbT2_T3_T4_PT6_PT7_T5_PSJ_SJ_NS1_7vsmem_tE_param_5,
	.param .align 1 .b8 _ZN3cub18CUB_300001_SM_10006detail10merge_sort26DeviceMergeSortMergeKernelINS2_10policy_hubIN6thrust24THRUST_300001_SM_1000_NS6detail15normal_iteratorINS6_10device_ptrIfEEEEE9Policy600ESB_NS8_INS9_IiEEEESB_SF_j10CompareAbsfiEEvbT2_T3_T4_PT6_PT7_T5_PSJ_SJ_NS1_7vsmem_tE_param_6[1],
	.param .u64 .ptr .align 1 _ZN3cub18CUB_300001_SM_10006detail10merge_sort26DeviceMergeSortMergeKernelINS2_10policy_hubIN6thrust24THRUST_300001_SM_1000_NS6detail15normal_iteratorINS6_10device_ptrIfEEEEE9Policy600ESB_NS8_INS9_IiEEEESB_SF_j10CompareAbsfiEEvbT2_T3_T4_PT6_PT7_T5_PSJ_SJ_NS1_7vsmem_tE_param_7,
	.param .u32 _ZN3cub18CUB_300001_SM_10006detail10merge_sort26DeviceMergeSortMergeKernelINS2_10policy_hubIN6thrust24THRUST_300001_SM_1000_NS6detail15normal_iteratorINS6_10device_ptrIfEEEEE9Policy600ESB_NS8_INS9_IiEEEESB_SF_j10CompareAbsfiEEvbT2_T3_T4_PT6_PT7_T5_PSJ_SJ_NS1_7vsmem_tE_param_8,
	.param .align 8 .b8 _ZN3cub18CUB_300001_SM_10006detail10merge_sort26DeviceMergeSortMergeKernelINS2_10policy_hubIN6thrust24THRUST_300001_SM_1000_NS6detail15normal_iteratorINS6_10device_ptrIfEEEEE9Policy600ESB_NS8_INS9_IiEEEESB_SF_j10CompareAbsfiEEvbT2_T3_T4_PT6_PT7_T5_PSJ_SJ_NS1_7vsmem_tE_param_9[8]
)
.maxntid 256
{
	.reg .pred 	%p<566>;
	.reg .b16 	%rs<10>;
	.reg .b32 	%r<1348>;
	.reg .b32 	%f<675>;
	.reg .b64 	%rd<655>;
	// demoted variable
	.shared .align 16 .b8 _ZZN3cub18CUB_300001_SM_10006detail10merge_sort26DeviceMergeSortMergeKernelINS2_10policy_hubIN6thrust24THRUST_300001_SM_1000_NS6detail15normal_iteratorINS6_10device_ptrIfEEEEE9Policy600ESB_NS8_INS9_IiEEEESB_SF_j10CompareAbsfiEEvbT2_T3_T4_PT6_PT7_T5_PSJ_SJ_NS1_7vsmem_tEE19static_temp_storage[17424];
	ld.param.u64 	%rd24, [_ZN3cub18CUB_300001_SM_10006detail10merge_sort26DeviceMergeSortMergeKernelINS2_10policy_hubIN6thrust24THRUST_300001_SM_1000_NS6detail15normal_iteratorINS6_10device_ptrIfEEEEE9Policy600ESB_NS8_INS9_IiEEEESB_SF_j10CompareAbsfiEEvbT2_T3_T4_PT6_PT7_T5_PSJ_SJ_NS1_7vsmem_tE_param_2];
	ld.param.u64 	%rd25, [_ZN3cub18CUB_300001_SM_10006detail10merge_sort26DeviceMergeSortMergeKernelINS2_10policy_hubIN6thrust24THRUST_300001_SM_1000_NS6detail15normal_iteratorINS6_10device_ptrIfEEEEE9Policy600ESB_NS8_INS9_IiEEEESB_SF_j10CompareAbsfiEEvbT2_T3_T4_PT6_PT7_T5_PSJ_SJ_NS1_7vsmem_tE_param_1];
	ld.param.u32 	%r473, [_ZN3cub18CUB_300001_SM_10006detail10merge_sort26DeviceMergeSortMergeKernelINS2_10policy_hubIN6thrust24THRUST_300001_SM_1000_NS6detail15normal_iteratorINS6_10device_ptrIfEEEEE9Policy600ESB_NS8_INS9_IiEEEESB_SF_j10CompareAbsfiEEvbT2_T3_T4_PT6_PT7_T5_PSJ_SJ_NS1_7vsmem_tE_param_3];
	ld.param.u64 	%rd22, [_ZN3cub18CUB_300001_SM_10006detail10merge_sort26DeviceMergeSortMergeKernelINS2_10policy_hubIN6thrust24THRUST_300001_SM_1000_NS6detail15normal_iteratorINS6_10device_ptrIfEEEEE9Policy600ESB_NS8_INS9_IiEEEESB_SF_j10CompareAbsfiEEvbT2_T3_T4_PT6_PT7_T5_PSJ_SJ_NS1_7vsmem_tE_param_4];
	ld.param.u64 	%rd23, [_ZN3cub18CUB_300001_SM_10006detail10merge_sort26DeviceMergeSortMergeKernelINS2_10policy_hubIN6thrust24THRUST_300001_SM_1000_NS6detail15normal_iteratorINS6_10device_ptrIfEEEEE9Policy600ESB_NS8_INS9_IiEEEESB_SF_j10CompareAbsfiEEvbT2_T3_T4_PT6_PT7_T5_PSJ_SJ_NS1_7vsmem_tE_param_5];
	ld.param.u64 	%rd26, [_ZN3cub18CUB_300001_SM_10006detail10merge_sort26DeviceMergeSortMergeKernelINS2_10policy_hubIN6thrust24THRUST_300001_SM_1000_NS6detail15normal_iteratorINS6_10device_ptrIfEEEEE9Policy600ESB_NS8_INS9_IiEEEESB_SF_j10CompareAbsfiEEvbT2_T3_T4_PT6_PT7_T5_PSJ_SJ_NS1_7vsmem_tE_param_7];
	ld.param.u32 	%r474, [_ZN3cub18CUB_300001_SM_10006detail10merge_sort26DeviceMergeSortMergeKernelINS2_10policy_hubIN6thrust24THRUST_300001_SM_1000_NS6detail15normal_iteratorINS6_10device_ptrIfEEEEE9Policy600ESB_NS8_INS9_IiEEEESB_SF_j10CompareAbsfiEEvbT2_T3_T4_PT6_PT7_T5_PSJ_SJ_NS1_7vsmem_tE_param_8];
	cvta.to.global.u64 	%rd1, %rd23;
	cvta.to.global.u64 	%rd2, %rd22;
	cvta.to.global.u64 	%rd3, %rd26;
	cvta.to.global.u64 	%rd4, %rd25;
	cvta.to.global.u64 	%rd5, %rd24;
	mov.u32 	%r1, %ctaid.x;
	mov.u32 	%r475, %nctaid.x;
	mul.lo.s32 	%r2, %r1, 4352;
	mov.u32 	%r3, %tid.x;
	add.s32 	%r476, %r475, -1;
	setp.ge.u32 	%p69, %r1, %r476;
	@%p69 bra 	$L__BB10_215;
	ld.param.s8 	%rs6, [_ZN3cub18CUB_300001_SM_10006detail10merge_sort26DeviceMergeSortMergeKernelINS2_10policy_hubIN6thrust24THRUST_300001_SM_1000_NS6detail15normal_iteratorINS6_10device_ptrIfEEEEE9Policy600ESB_NS8_INS9_IiEEEESB_SF_j10CompareAbsfiEEvbT2_T3_T4_PT6_PT7_T5_PSJ_SJ_NS1_7vsmem_tE_param_0];
	mul.wide.u32 	%rd345, %r1, 4;
	add.s64 	%rd346, %rd3, %rd345;
	ld.global.u32 	%r889, [%rd346];
	ld.global.u32 	%r890, [%rd346+4];
	shr.u32 	%r891, %r474, 1;
	neg.s32 	%r892, %r474;
	and.b32  	%r893, %r1, %r892;
	mul.lo.s32 	%r4, %r893, 4352;
	mul.lo.s32 	%r5, %r891, 4352;
	sub.s32 	%r894, %r1, %r893;
	mul.lo.s32 	%r895, %r894, 4352;
	sub.s32 	%r6, %r889, %r4;
	sub.s32 	%r896, %r890, %r4;
	sub.s32 	%r897, %r473, %r4;
	max.u32 	%r898, %r897, %r5;
	sub.s32 	%r899, %r898, %r5;
	sub.s32 	%r900, %r895, %r6;
	min.u32 	%r7, %r900, %r899;
	max.u32 	%r901, %r895, -4353;
	not.b32 	%r902, %r901;
	add.s32 	%r903, %r895, %r902;
	sub.s32 	%r904, %r903, %r896;
	or.b32  	%r905, %r1, %r892;
	setp.eq.s32 	%p371, %r905, -1;
	min.u32 	%r906, %r5, %r897;
	selp.b32 	%r907, %r906, %r896, %p371;
	selp.b32 	%r908, %r5, %r904, %p371;
	min.u32 	%r8, %r908, %r899;
	sub.s32 	%r9, %r907, %r6;
	// begin inline asm
	griddepcontrol.wait;
	// end inline asm
	setp.eq.s16 	%p372, %rs6, 0;
	@%p372 bra 	$L__BB10_53;
	cvt.u64.u32 	%rd347, %r4;
	cvt.u64.u32 	%rd348, %r6;
	add.s64 	%rd349, %rd348, %rd347;
	cvt.u64.u32 	%rd350, %r5;
	add.s64 	%rd351, %rd347, %rd350;
	cvt.u64.u32 	%rd352, %r7;
	add.s64 	%rd353, %rd351, %rd352;
	setp.ge.s32 	%p373, %r3, %r9;
	cvt.u64.u32 	%rd354, %r3;
	add.s64 	%rd355, %rd349, %rd354;
	shl.b64 	%rd356, %rd355, 2;
	add.s64 	%rd6, %rd4, %rd356;
	sub.s32 	%r909, %r3, %r9;
	cvt.s64.s32 	%rd357, %r909;
	add.s64 	%rd358, %rd353, %rd357;
	shl.b64 	%rd359, %rd358, 2;
	add.s64 	%rd7, %rd4, %rd359;
	@%p373 bra 	$L__BB10_4;
	ld.global.f32 	%f561, [%rd6];
	bra.uni 	$L__BB10_5;
$L__BB10_4:
	ld.global.f32 	%f561, [%rd7];
$L__BB10_5:
	add.s32 	%r910, %r3, 256;
	setp.lt.s32 	%p374, %r910, %r9;
	@%p374 bra 	$L__BB10_7;
	ld.global.f32 	%f560, [%rd7+1024];
	bra.uni 	$L__BB10_8;
$L__BB10_7:
	ld.global.f32 	%f560, [%rd6+1024];
$L__BB10_8:
	add.s32 	%r911, %r3, 512;
	setp.lt.s32 	%p375, %r911, %r9;
	@%p375 bra 	$L__BB10_10;
	ld.global.f32 	%f559, [%rd7+2048];
	bra.uni 	$L__BB10_11;
$L__BB10_10:
	ld.global.f32 	%f559, [%rd6+2048];
$L__BB10_11:
	add.s32 	%r912, %r3, 768;
	setp.lt.s32 	%p376, %r912, %r9;
	@%p376 bra 	$L__BB10_13;
	ld.global.f32 	%f558, [%rd7+3072];
	bra.uni 	$L__BB10_14;
$L__BB10_13:
	ld.global.f32 	%f558, [%rd6+3072];
$L__BB10_14:
	or.b32  	%r913, %r3, 1024;
	setp.lt.s32 	%p377, %r913, %r9;
	@%p377 bra 	$L__BB10_16;
	ld.global.f32 	%f557, [%rd7+4096];
	bra.uni 	$L__BB10_17;
$L__BB10_16:
	ld.global.f32 	%f557, [%rd6+4096];
$L__BB10_17:
	add.s32 	%r914, %r3, 1280;
	setp.lt.s32 	%p378, %r914, %r9;
	@%p378 bra 	$L__BB10_19;
	ld.global.f32 	%f556, [%rd7+5120];
	bra.uni 	$L__BB10_20;
$L__BB10_19:
	ld.global.f32 	%f556, [%rd6+5120];
$L__BB10_20:
	add.s32 	%r915, %r3, 1536;
	setp.lt.s32 	%p379, %r915, %r9;
	@%p379 bra 	$L__BB10_22;
	ld.global.f32 	%f555, [%rd7+6144];
	bra.uni 	$L__BB10_23;
$L__BB10_22:
	ld.global.f32 	%f555, [%rd6+6144];
$L__BB10_23:
	add.s32 	%r916, %r3, 1792;
	setp.lt.s32 	%p380, %r916, %r9;
	@%p380 bra 	$L__BB10_25;
	ld.global.f32 	%f554, [%rd7+7168];
	bra.uni 	$L__BB10_26;
$L__BB10_25:
	ld.global.f32 	%f554, [%rd6+7168];
$L__BB10_26:
	or.b32  	%r917, %r3, 2048;
	setp.lt.s32 	%p381, %r917, %r9;
	@%p381 bra 	$L__BB10_28;
	ld.global.f32 	%f553, [%rd7+8192];
	bra.uni 	$L__BB10_29;
$L__BB10_28:
	ld.global.f32 	%f553, [%rd6+8192];
$L__BB10_29:
	add.s32 	%r918, %r3, 2304;
	setp.lt.s32 	%p382, %r918, %r9;
	@%p382 bra 	$L__BB10_31;
	ld.global.f32 	%f552, [%rd7+9216];
	bra.uni 	$L__BB10_32;
$L__BB10_31:
	ld.global.f32 	%f552, [%rd6+9216];
$L__BB10_32:
	add.s32 	%r919, %r3, 2560;
	setp.lt.s32 	%p383, %r919, %r9;
	@%p383 bra 	$L__BB10_34;
	ld.global.f32 	%f551, [%rd7+10240];
	bra.uni 	$L__BB10_35;
$L__BB10_34:
	ld.global.f32 	%f551, [%rd6+10240];
$L__BB10_35:
	add.s32 	%r920, %r3, 2816;
	setp.lt.s32 	%p384, %r920, %r9;
	@%p384 bra 	$L__BB10_37;
	ld.global.f32 	%f550, [%rd7+11264];
	bra.uni 	$L__BB10_38;
$L__BB10_37:
	ld.global.f32 	%f550, [%rd6+11264];
$L__BB10_38:
	or.b32  	%r921, %r3, 3072;
	setp.lt.s32 	%p385, %r921, %r9;
	@%p385 bra 	$L__BB10_40;
	ld.global.f32 	%f549, [%rd7+12288];
	bra.uni 	$L__BB10_41;
$L__BB10_40:
	ld.global.f32 	%f549, [%rd6+12288];
$L__BB10_41:
	add.s32 	%r922, %r3, 3328;
	setp.lt.s32 	%p386, %r922, %r9;
	@%p386 bra 	$L__BB10_43;
	ld.global.f32 	%f548, [%rd7+13312];
	bra.uni 	$L__BB10_44;
$L__BB10_43:
	ld.global.f32 	%f548, [%rd6+13312];
$L__BB10_44:
	add.s32 	%r923, %r3, 3584;
	setp.lt.s32 	%p387, %r923, %r9;
	@%p387 bra 	$L__BB10_46;
	ld.global.f32 	%f547, [%rd7+14336];
	bra.uni 	$L__BB10_47;
$L__BB10_46:
	ld.global.f32 	%f547, [%rd6+14336];
$L__BB10_47:
	add.s32 	%r924, %r3, 3840;
	setp.lt.s32 	%p388, %r924, %r9;
	@%p388 bra 	$L__BB10_49;
	ld.global.f32 	%f546, [%rd7+15360];
	bra.uni 	$L__BB10_50;
$L__BB10_49:
	ld.global.f32 	%f546, [%rd6+15360];
$L__BB10_50:
	or.b32  	%r925, %r3, 4096;
	setp.lt.s32 	%p389, %r925, %r9;
	@%p389 bra 	$L__BB10_52;
	ld.global.f32 	%f545, [%rd7+16384];
	bra.uni 	$L__BB10_54;
$L__BB10_52:
	ld.global.f32 	%f545, [%rd6+16384];
	bra.uni 	$L__BB10_54;
$L__BB10_53:
	cvt.u64.u32 	%rd360, %r4;
	cvt.u64.u32 	%rd361, %r6;
	add.s64 	%rd362, %rd361, %rd360;
	cvt.u64.u32 	%rd363, %r5;
	add.s64 	%rd364, %rd360, %rd363;
	cvt.u64.u32 	%rd365, %r7;
	add.s64 	%rd366, %rd364, %rd365;
	setp.lt.s32 	%p390, %r3, %r9;
	sub.s32 	%r926, %r3, %r9;
	cvt.s64.s32 	%rd367, %r926;
	cvt.u64.u32 	%rd368, %r3;
	selp.b64 	%rd369, %rd362, %rd366, %p390;
	selp.b64 	%rd370, %rd368, %rd367, %p390;
	add.s64 	%rd371, %rd370, %rd369;
	shl.b64 	%rd372, %rd371, 2;
	add.s64 	%rd373, %rd2, %rd372;
	ld.global.f32 	%f561, [%rd373];
	add.s32 	%r927, %r3, 256;
	setp.lt.s32 	%p391, %r927, %r9;
	sub.s32 	%r928, %r927, %r9;
	cvt.s64.s32 	%rd374, %r928;
	cvt.u64.u32 	%rd375, %r927;
	selp.b64 	%rd376, %rd362, %rd366, %p391;
	selp.b64 	%rd377, %rd375, %rd374, %p391;
	add.s64 	%rd378, %rd377, %rd376;
	shl.b64 	%rd379, %rd378, 2;
	add.s64 	%rd380, %rd2, %rd379;
	ld.global.f32 	%f560, [%rd380];
	add.s32 	%r929, %r3, 512;
	setp.lt.s32 	%p392, %r929, %r9;
	sub.s32 	%r930, %r929, %r9;
	cvt.s64.s32 	%rd381, %r930;
	cvt.u64.u32 	%rd382, %r929;
	selp.b64 	%rd383, %rd362, %rd366, %p392;
	selp.b64 	%rd384, %rd382, %rd381, %p392;
	add.s64 	%rd385, %rd384, %rd383;
	shl.b64 	%rd386, %rd385, 2;
	add.s64 	%rd387, %rd2, %rd386;
	ld.global.f32 	%f559, [%rd387];
	add.s32 	%r931, %r3, 768;
	setp.lt.s32 	%p393, %r931, %r9;
	sub.s32 	%r932, %r931, %r9;
	cvt.s64.s32 	%rd388, %r932;
	cvt.u64.u32 	%rd389, %r931;
	selp.b64 	%rd390, %rd362, %rd366, %p393;
	selp.b64 	%rd391, %rd389, %rd388, %p393;
	add.s64 	%rd392, %rd391, %rd390;
	shl.b64 	%rd393, %rd392, 2;
	add.s64 	%rd394, %rd2, %rd393;
	ld.global.f32 	%f558, [%rd394];
	or.b32  	%r933, %r3, 1024;
	setp.lt.s32 	%p394, %r933, %r9;
	sub.s32 	%r934, %r933, %r9;
	cvt.s64.s32 	%rd395, %r934;
	cvt.u64.u32 	%rd396, %r933;
	selp.b64 	%rd397, %rd362, %rd366, %p394;
	selp.b64 	%rd398, %rd396, %rd395, %p394;
	add.s64 	%rd399, %rd398, %rd397;
	shl.b64 	%rd400, %rd399, 2;
	add.s64 	%rd401, %rd2, %rd400;
	ld.global.f32 	%f557, [%rd401];
	add.s32 	%r935, %r3, 1280;
	setp.lt.s32 	%p395, %r935, %r9;
	sub.s32 	%r936, %r935, %r9;
	cvt.s64.s32 	%rd402, %r936;
	cvt.u64.u32 	%rd403, %r935;
	selp.b64 	%rd404, %rd362, %rd366, %p395;
	selp.b64 	%rd405, %rd403, %rd402, %p395;
	add.s64 	%rd406, %rd405, %rd404;
	shl.b64 	%rd407, %rd406, 2;
	add.s64 	%rd408, %rd2, %rd407;
	ld.global.f32 	%f556, [%rd408];
	add.s32 	%r937, %r3, 1536;
	setp.lt.s32 	%p396, %r937, %r9;
	sub.s32 	%r938, %r937, %r9;
	cvt.s64.s32 	%rd409, %r938;
	cvt.u64.u32 	%rd410, %r937;
	selp.b64 	%rd411, %rd362, %rd366, %p396;
	selp.b64 	%rd412, %rd410, %rd409, %p396;
	add.s64 	%rd413, %rd412, %rd411;
	shl.b64 	%rd414, %rd413, 2;
	add.s64 	%rd415, %rd2, %rd414;
	ld.global.f32 	%f555, [%rd415];
	add.s32 	%r939, %r3, 1792;
	setp.lt.s32 	%p397, %r939, %r9;
	sub.s32 	%r940, %r939, %r9;
	cvt.s64.s32 	%rd416, %r940;
	cvt.u64.u32 	%rd417, %r939;
	selp.b64 	%rd418, %rd362, %rd366, %p397;
	selp.b64 	%rd419, %rd417, %rd416, %p397;
	add.s64 	%rd420, %rd419, %rd418;
	shl.b64 	%rd421, %rd420, 2;
	add.s64 	%rd422, %rd2, %rd421;
	ld.global.f32 	%f554, [%rd422];
	or.b32  	%r941, %r3, 2048;
	setp.lt.s32 	%p398, %r941, %r9;
	sub.s32 	%r942, %r941, %r9;
	cvt.s64.s32 	%rd423, %r942;
	cvt.u64.u32 	%rd424, %r941;
	selp.b64 	%rd425, %rd362, %rd366, %p398;
	selp.b64 	%rd426, %rd424, %rd423, %p398;
	add.s64 	%rd427, %rd426, %rd425;
	shl.b64 	%rd428, %rd427, 2;
	add.s64 	%rd429, %rd2, %rd428;
	ld.global.f32 	%f553, [%rd429];
	add.s32 	%r943, %r3, 2304;
	setp.lt.s32 	%p399, %r943, %r9;
	sub.s32 	%r944, %r943, %r9;
	cvt.s64.s32 	%rd430, %r944;
	cvt.u64.u32 	%rd431, %r943;
	selp.b64 	%rd432, %rd362, %rd366, %p399;
	selp.b64 	%rd433, %rd431, %rd430, %p399;
	add.s64 	%rd434, %rd433, %rd432;
	shl.b64 	%rd435, %rd434, 2;
	add.s64 	%rd436, %rd2, %rd435;
	ld.global.f32 	%f552, [%rd436];
	add.s32 	%r945, %r3, 2560;
	setp.lt.s32 	%p400, %r945, %r9;
	sub.s32 	%r946, %r945, %r9;
	cvt.s64.s32 	%rd437, %r946;
	cvt.u64.u32 	%rd438, %r945;
	selp.b64 	%rd439, %rd362, %rd366, %p400;
	selp.b64 	%rd440, %rd438, %rd437, %p400;
	add.s64 	%rd441, %rd440, %rd439;
	shl.b64 	%rd442, %rd441, 2;
	add.s64 	%rd443, %rd2, %rd442;
	ld.global.f32 	%f551, [%rd443];
	add.s32 	%r947, %r3, 2816;
	setp.lt.s32 	%p401, %r947, %r9;
	sub.s32 	%r948, %r947, %r9;
	cvt.s64.s32 	%rd444, %r948;
	cvt.u64.u32 	%rd445, %r947;
	selp.b64 	%rd446, %rd362, %rd366, %p401;
	selp.b64 	%rd447, %rd445, %rd444, %p401;
	add.s64 	%rd448, %rd447, %rd446;
	shl.b64 	%rd449, %rd448, 2;
	add.s64 	%rd450, %rd2, %rd449;
	ld.global.f32 	%f550, [%rd450];
	or.b32  	%r949, %r3, 3072;
	setp.lt.s32 	%p402, %r949, %r9;
	sub.s32 	%r950, %r949, %r9;
	cvt.s64.s32 	%rd451, %r950;
	cvt.u64.u32 	%rd452, %r949;
	selp.b64 	%rd453, %rd362, %rd366, %p402;
	selp.b64 	%rd454, %rd452, %rd451, %p402;
	add.s64 	%rd455, %rd454, %rd453;
	shl.b64 	%rd456, %rd455, 2;
	add.s64 	%rd457, %rd2, %rd456;
	ld.global.f32 	%f549, [%rd457];
	add.s32 	%r951, %r3, 3328;
	setp.lt.s32 	%p403, %r951, %r9;
	sub.s32 	%r952, %r951, %r9;
	cvt.s64.s32 	%rd458, %r952;
	cvt.u64.u32 	%rd459, %r951;
	selp.b64 	%rd460, %rd362, %rd366, %p403;
	selp.b64 	%rd461, %rd459, %rd458, %p403;
	add.s64 	%rd462, %rd461, %rd460;
	shl.b64 	%rd463, %rd462, 2;
	add.s64 	%rd464, %rd2, %rd463;
	ld.global.f32 	%f548, [%rd464];
	add.s32 	%r953, %r3, 3584;
	setp.lt.s32 	%p404, %r953, %r9;
	sub.s32 	%r954, %r953, %r9;
	cvt.s64.s32 	%rd465, %r954;
	cvt.u64.u32 	%rd466, %r953;
	selp.b64 	%rd467, %rd362, %rd366, %p404;
	selp.b64 	%rd468, %rd466, %rd465, %p404;
	add.s64 	%rd469, %rd468, %rd467;
	shl.b64 	%rd470, %rd469, 2;
	add.s64 	%rd471, %rd2, %rd470;
	ld.global.f32 	%f547, [%rd471];
	add.s32 	%r955, %r3, 3840;
	setp.lt.s32 	%p405, %r955, %r9;
	sub.s32 	%r956, %r955, %r9;
	cvt.s64.s32 	%rd472, %r956;
	cvt.u64.u32 	%rd473, %r955;
	selp.b64 	%rd474, %rd362, %rd366, %p405;
	selp.b64 	%rd475, %rd473, %rd472, %p405;
	add.s64 	%rd476, %rd475, %rd474;
	shl.b64 	%rd477, %rd476, 2;
	add.s64 	%rd478, %rd2, %rd477;
	ld.global.f32 	%f546, [%rd478];
	or.b32  	%r957, %r3, 4096;
	setp.lt.s32 	%p406, %r957, %r9;
	sub.s32 	%r958, %r957, %r9;
	cvt.s64.s32 	%rd479, %r958;
	cvt.u64.u32 	%rd480, %r957;
	selp.b64 	%rd481, %rd362, %rd366, %p406;
	selp.b64 	%rd482, %rd480, %rd479, %p406;
	add.s64 	%rd483, %rd482, %rd481;
	shl.b64 	%rd484, %rd483, 2;
	add.s64 	%rd485, %rd2, %rd484;
	ld.global.f32 	%f545, [%rd485];
$L__BB10_54:
	ld.param.s8 	%rs7, [_ZN3cub18CUB_300001_SM_10006detail10merge_sort26DeviceMergeSortMergeKernelINS2_10policy_hubIN6thrust24THRUST_300001_SM_1000_NS6detail15normal_iteratorINS6_10device_ptrIfEEEEE9Policy600ESB_NS8_INS9_IiEEEESB_SF_j10CompareAbsfiEEvbT2_T3_T4_PT6_PT7_T5_PSJ_SJ_NS1_7vsmem_tE_param_0];
	setp.eq.s16 	%p407, %rs7, 0;
	shl.b32 	%r959, %r3, 2;
	mov.u32 	%r960, _ZZN3cub18CUB_300001_SM_10006detail10merge_sort26DeviceMergeSortMergeKernelINS2_10policy_hubIN6thrust24THRUST_300001_SM_1000_NS6detail15normal_iteratorINS6_10device_ptrIfEEEEE9Policy600ESB_NS8_INS9_IiEEEESB_SF_j10CompareAbsfiEEvbT2_T3_T4_PT6_PT7_T5_PSJ_SJ_NS1_7vsmem_tEE19static_temp_storage;
	add.s32 	%r961, %r960, %r959;
	st.shared.f32 	[%r961], %f561;
	add.s32 	%r10, %r3, 256;
	st.shared.f32 	[%r961+1024], %f560;
	add.s32 	%r11, %r3, 512;
	st.shared.f32 	[%r961+2048], %f559;
	add.s32 	%r12, %r3, 768;
	st.shared.f32 	[%r961+3072], %f558;
	or.b32  	%r13, %r3, 1024;
	st.shared.f32 	[%r961+4096], %f557;
	add.s32 	%r14, %r3, 1280;
	st.shared.f32 	[%r961+5120], %f556;
	add.s32 	%r15, %r3, 1536;
	st.shared.f32 	[%r961+6144], %f555;
	add.s32 	%r16, %r3, 1792;
	st.shared.f32 	[%r961+7168], %f554;
	or.b32  	%r17, %r3, 2048;
	st.shared.f32 	[%r961+8192], %f553;
	add.s32 	%r18, %r3, 2304;
	st.shared.f32 	[%r961+9216], %f552;
	add.s32 	%r19, %r3, 2560;
	st.shared.f32 	[%r961+10240], %f551;
	add.s32 	%r20, %r3, 2816;
	st.shared.f32 	[%r961+11264], %f550;
	or.b32  	%r21, %r3, 3072;
	st.shared.f32 	[%r961+12288], %f549;
	add.s32 	%r22, %r3, 3328;
	st.shared.f32 	[%r961+13312], %f548;
	add.s32 	%r23, %r3, 3584;
	st.shared.f32 	[%r961+14336], %f547;
	add.s32 	%r24, %r3, 3840;
	st.shared.f32 	[%r961+15360], %f546;
	or.b32  	%r25, %r3, 4096;
	st.shared.f32 	[%r961+16384], %f545;
	@%p407 bra 	$L__BB10_106;
	cvt.u64.u32 	%rd486, %r4;
	cvt.u64.u32 	%rd487, %r6;
	add.s64 	%rd488, %rd487, %rd486;
	cvt.u64.u32 	%rd489, %r5;
	add.s64 	%rd490, %rd486, %rd489;
	cvt.u64.u32 	%rd491, %r7;
	add.s64 	%rd492, %rd490, %rd491;
	setp.ge.s32 	%p408, %r3, %r9;
	cvt.u64.u32 	%rd493, %r3;
	add.s64 	%rd494, %rd488, %rd493;
	shl.b64 	%rd495, %rd494, 2;
	add.s64 	%rd8, %rd5, %rd495;
	sub.s32 	%r962, %r3, %r9;
	cvt.s64.s32 	%rd496, %r962;
	add.s64 	%rd497, %rd492, %rd496;
	shl.b64 	%rd498, %rd497, 2;
	add.s64 	%rd9, %rd5, %rd498;
	@%p408 bra 	$L__BB10_57;
	ld.global.u32 	%r1292, [%rd8];
	bra.uni 	$L__BB10_58;
$L__BB10_57:
	ld.global.u32 	%r1292, [%rd9];
$L__BB10_58:
	setp.lt.s32 	%p409, %r10, %r9;
	@%p409 bra 	$L__BB10_60;
	ld.global.u32 	%r1291, [%rd9+1024];
	bra.uni 	$L__BB10_61;
$L__BB10_60:
	ld.global.u32 	%r1291, [%rd8+1024];
$L__BB10_61:
	setp.lt.s32 	%p410, %r11, %r9;
	@%p410 bra 	$L__BB10_63;
	ld.global.u32 	%r1290, [%rd9+2048];
	bra.uni 	$L__BB10_64;
$L__BB10_63:
	ld.global.u32 	%r1290, [%rd8+2048];
$L__BB10_64:
	setp.lt.s32 	%p411, %r12, %r9;
	@%p411 bra 	$L__BB10_66;
	ld.global.u32 	%r1289, [%rd9+3072];
	bra.uni 	$L__BB10_67;
$L__BB10_66:
	ld.global.u32 	%r1289, [%rd8+3072];
$L__BB10_67:
	setp.lt.s32 	%p412, %r13, %r9;
	@%p412 bra 	$L__BB10_69;
	ld.global.u32 	%r1288, [%rd9+4096];
	bra.uni 	$L__BB10_70;
$L__BB10_69:
	ld.global.u32 	%r1288, [%rd8+4096];
$L__BB10_70:
	setp.lt.s32 	%p413, %r14, %r9;
	@%p413 bra 	$L__BB10_72;
	ld.global.u32 	%r1287, [%rd9+5120];
	bra.uni 	$L__BB10_73;
$L__BB10_72:
	ld.global.u32 	%r1287, [%rd8+5120];
$L__BB10_73:
	setp.lt.s32 	%p414, %r15, %r9;
	@%p414 bra 	$L__BB10_75;
	ld.global.u32 	%r1286, [%rd9+6144];
	bra.uni 	$L__BB10_76;
$L__BB10_75:
	ld.global.u32 	%r1286, [%rd8+6144];
$L__BB10_76:
	setp.lt.s32 	%p415, %r16, %r9;
	@%p415 bra 	$L__BB10_78;
	ld.global.u32 	%r1285, [%rd9+7168];
	bra.uni 	$L__BB10_79;
$L__BB10_78:
	ld.global.u32 	%r1285, [%rd8+7168];
$L__BB10_79:
	setp.lt.s32 	%p416, %r17, %r9;
	@%p416 bra 	$L__BB10_81;
	ld.global.u32 	%r1284, [%rd9+8192];
	bra.uni 	$L__BB10_82;
$L__BB10_81:
	ld.global.u32 	%r1284, [%rd8+8192];
$L__BB10_82:
	setp.lt.s32 	%p417, %r18, %r9;
	@%p417 bra 	$L__BB10_84;
	ld.global.u32 	%r1283, [%rd9+9216];
	bra.uni 	$L__BB10_85;
$L__BB10_84:
	ld.global.u32 	%r1283, [%rd8+9216];
$L__BB10_85:
	setp.lt.s32 	%p418, %r19, %r9;
	@%p418 bra 	$L__BB10_87;
	ld.global.u32 	%r1282, [%rd9+10240];
	bra.uni 	$L__BB10_88;
$L__BB10_87:
	ld.global.u32 	%r1282, [%rd8+10240];
$L__BB10_88:
	setp.lt.s32 	%p419, %r20, %r9;
	@%p419 bra 	$L__BB10_90;
	ld.global.u32 	%r1281, [%rd9+11264];
	bra.uni 	$L__BB10_91;
$L__BB10_90:
	ld.global.u32 	%r1281, [%rd8+11264];
$L__BB10_91:
	setp.lt.s32 	%p420, %r21, %r9;
	@%p420 bra 	$L__BB10_93;
	ld.global.u32 	%r1280, [%rd9+12288];
	bra.uni 	$L__BB10_94;
$L__BB10_93:
	ld.global.u32 	%r1280, [%rd8+12288];
$L__BB10_94:
	setp.lt.s32 	%p421, %r22, %r9;
	@%p421 bra 	$L__BB10_96;
	ld.global.u32 	%r1279, [%rd9+13312];
	bra.uni 	$L__BB10_97;
$L__BB10_96:
	ld.global.u32 	%r1279, [%rd8+13312];
$L__BB10_97:
	setp.lt.s32 	%p422, %r23, %r9;
	@%p422 bra 	$L__BB10_99;
	ld.global.u32 	%r1278, [%rd9+14336];
	bra.uni 	$L__BB10_100;
$L__BB10_99:
	ld.global.u32 	%r1278, [%rd8+14336];
$L__BB10_100:
	setp.lt.s32 	%p423, %r24, %r9;
	@%p423 bra 	$L__BB10_102;
	ld.global.u32 	%r1277, [%rd9+15360];
	bra.uni 	$L__BB10_103;
$L__BB10_102:
	ld.global.u32 	%r1277, [%rd8+15360];
$L__BB10_103:
	setp.lt.s32 	%p424, %r25, %r9;
	@%p424 bra 	$L__BB10_105;
	ld.global.u32 	%r1276, [%rd9+16384];
	bra.uni 	$L__BB10_107;
$L__BB10_105:
	ld.global.u32 	%r1276, [%rd8+16384];
	bra.uni 	$L__BB10_107;
$L__BB10_106:
	cvt.u64.u32 	%rd499, %r4;
	cvt.u64.u32 	%rd500, %r6;
	add.s64 	%rd501, %rd500, %rd499;
	cvt.u64.u32 	%rd502, %r5;
	add.s64 	%rd503, %rd499, %rd502;
	cvt.u64.u32 	%rd504, %r7;
	add.s64 	%rd505, %rd503, %rd504;
	setp.lt.s32 	%p425, %r3, %r9;
	sub.s32 	%r963, %r3, %r9;
	cvt.s64.s32 	%rd506, %r963;
	cvt.u64.u32 	%rd507, %r3;
	selp.b64 	%rd508, %rd501, %rd505, %p425;
	selp.b64 	%rd509, %rd507, %rd506, %p425;
	add.s64 	%rd510, %rd509, %rd508;
	shl.b64 	%rd511, %rd510, 2;
	add.s64 	%rd512, %rd1, %rd511;
	ld.global.u32 	%r1292, [%rd512];
	setp.lt.s32 	%p426, %r10, %r9;
	sub.s32 	%r964, %r10, %r9;
	cvt.s64.s32 	%rd513, %r964;
	cvt.u64.u32 	%rd514, %r10;
	selp.b64 	%rd515, %rd501, %rd505, %p426;
	selp.b64 	%rd516, %rd514, %rd513, %p426;
	add.s64 	%rd517, %rd516, %rd515;
	shl.b64 	%rd518, %rd517, 2;
	add.s64 	%rd519, %rd1, %rd518;
	ld.global.u32 	%r1291, [%rd519];
	setp.lt.s32 	%p427, %r11, %r9;
	sub.s32 	%r965, %r11, %r9;
	cvt.s64.s32 	%rd520, %r965;
	cvt.u64.u32 	%rd521, %r11;
	selp.b64 	%rd522, %rd501, %rd505, %p427;
	selp.b64 	%rd523, %rd521, %rd520, %p427;
	add.s64 	%rd524, %rd523, %rd522;
	shl.b64 	%rd525, %rd524, 2;
	add.s64 	%rd526, %rd1, %rd525;
	ld.global.u32 	%r1290, [%rd526];
	setp.lt.s32 	%p428, %r12, %r9;
	sub.s32 	%r966, %r12, %r9;
	cvt.s64.s32 	%rd527, %r966;
	cvt.u64.u32 	%rd528, %r12;
	selp.b64 	%rd529, %rd501, %rd505, %p428;
	selp.b64 	%rd530, %rd528, %rd527, %p428;
	add.s64 	%rd531, %rd530, %rd529;
	shl.b64 	%rd532, %rd531, 2;
	add.s64 	%rd533, %rd1, %rd532;
	ld.global.u32 	%r1289, [%rd533];
	setp.lt.s32 	%p429, %r13, %r9;
	sub.s32 	%r967, %r13, %r9;
	cvt.s64.s32 	%rd534, %r967;
	cvt.u64.u32 	%rd535, %r13;
	selp.b64 	%rd536, %rd501, %rd505, %p429;
	selp.b64 	%rd537, %rd535, %rd534, %p429;
	add.s64 	%rd538, %rd537, %rd536;
	shl.b64 	%rd539, %rd538, 2;
	add.s64 	%rd540, %rd1, %rd539;
	ld.global.u32 	%r1288, [%rd540];
	setp.lt.s32 	%p430, %r14, %r9;
	sub.s32 	%r968, %r14, %r9;
	cvt.s64.s32 	%rd541, %r968;
	cvt.u64.u32 	%rd542, %r14;
	selp.b64 	%rd543, %rd501, %rd505, %p430;
	selp.b64 	%rd544, %rd542, %rd541, %p430;
	add.s64 	%rd545, %rd544, %rd543;
	shl.b64 	%rd546, %rd545, 2;
	add.s64 	%rd547, %rd1, %rd546;
	ld.global.u32 	%r1287, [%rd547];
	setp.lt.s32 	%p431, %r15, %r9;
	sub.s32 	%r969, %r15, %r9;
	cvt.s64.s32 	%rd548, %r969;
	cvt.u64.u32 	%rd549, %r15;
	selp.b64 	%rd550, %rd501, %rd505, %p431;
	selp.b64 	%rd551, %rd549, %rd548, %p431;
	add.s64 	%rd552, %rd551, %rd550;
	shl.b64 	%rd553, %rd552, 2;
	add.s64 	%rd554, %rd1, %rd553;
	ld.global.u32 	%r1286, [%rd554];
	setp.lt.s32 	%p432, %r16, %r9;
	sub.s32 	%r970, %r16, %r9;
	cvt.s64.s32 	%rd555, %r970;
	cvt.u64.u32 	%rd556, %r16;
	selp.b64 	%rd557, %rd501, %rd505, %p432;
	selp.b64 	%rd558, %rd556, %rd555, %p432;
	add.s64 	%rd559, %rd558, %rd557;
	shl.b64 	%rd560, %rd559, 2;
	add.s64 	%rd561, %rd1, %rd560;
	ld.global.u32 	%r1285, [%rd561];
	setp.lt.s32 	%p433, %r17, %r9;
	sub.s32 	%r971, %r17, %r9;
	cvt.s64.s32 	%rd562, %r971;
	cvt.u64.u32 	%rd563, %r17;
	selp.b64 	%rd564, %rd501, %rd505, %p433;
	selp.b64 	%rd565, %rd563, %rd562, %p433;
	add.s64 	%rd566, %rd565, %rd564;
	shl.b64 	%rd567, %rd566, 2;
	add.s64 	%rd568, %rd1, %rd567;
	ld.global.u32 	%r1284, [%rd568];
	setp.lt.s32 	%p434, %r18, %r9;
	sub.s32 	%r972, %r18, %r9;
	cvt.s64.s32 	%rd569, %r972;
	cvt.u64.u32 	%rd570, %r18;
	selp.b64 	%rd571, %rd501, %rd505, %p434;
	selp.b64 	%rd572, %rd570, %rd569, %p434;
	add.s64 	%rd573, %rd572, %rd571;
	shl.b64 	%rd574, %rd573, 2;
	add.s64 	%rd575, %rd1, %rd574;
	ld.global.u32 	%r1283, [%rd575];
	setp.lt.s32 	%p435, %r19, %r9;
	sub.s32 	%r973, %r19, %r9;
	cvt.s64.s32 	%rd576, %r973;
	cvt.u64.u32 	%rd577, %r19;
	selp.b64 	%rd578, %rd501, %rd505, %p435;
	selp.b64 	%rd579, %rd577, %rd576, %p435;
	add.s64 	%rd580, %rd579, %rd578;
	shl.b64 	%rd581, %rd580, 2;
	add.s64 	%rd582, %rd1, %rd581;
	ld.global.u32 	%r1282, [%rd582];
	setp.lt.s32 	%p436, %r20, %r9;
	sub.s32 	%r974, %r20, %r9;
	cvt.s64.s32 	%rd583, %r974;
	cvt.u64.u32 	%rd584, %r20;
	selp.b64 	%rd585, %rd501, %rd505, %p436;
	selp.b64 	%rd586, %rd584, %rd583, %p436;
	add.s64 	%rd587, %rd586, %rd585;
	shl.b64 	%rd588, %rd587, 2;
	add.s64 	%rd589, %rd1, %rd588;
	ld.global.u32 	%r1281, [%rd589];
	setp.lt.s32 	%p437, %r21, %r9;
	sub.s32 	%r975, %r21, %r9;
	cvt.s64.s32 	%rd590, %r975;
	cvt.u64.u32 	%rd591, %r21;
	selp.b64 	%rd592, %rd501, %rd505, %p437;
	selp.b64 	%rd593, %rd591, %rd590, %p437;
	add.s64 	%rd594, %rd593, %rd592;
	shl.b64 	%rd595, %rd594, 2;
	add.s64 	%rd596, %rd1, %rd595;
	ld.global.u32 	%r1280, [%rd596];
	setp.lt.s32 	%p438, %r22, %r9;
	sub.s32 	%r976, %r22, %r9;
	cvt.s64.s32 	%rd597, %r976;
	cvt.u64.u32 	%rd598, %r22;
	selp.b64 	%rd599, %rd501, %rd505, %p438;
	selp.b64 	%rd600, %rd598, %rd597, %p438;
	add.s64 	%rd601, %rd600, %rd599;
	shl.b64 	%rd602, %rd601, 2;
	add.s64 	%rd603, %rd1, %rd602;
	ld.global.u32 	%r1279, [%rd603];
	setp.lt.s32 	%p439, %r23, %r9;
	sub.s32 	%r977, %r23, %r9;
	cvt.s64.s32 	%rd604, %r977;
	cvt.u64.u32 	%rd605, %r23;
	selp.b64 	%rd606, %rd501, %rd505, %p439;
	selp.b64 	%rd607, %rd605, %rd604, %p439;
	add.s64 	%rd608, %rd607, %rd606;
	shl.b64 	%rd609, %rd608, 2;
	add.s64 	%rd610, %rd1, %rd609;
	ld.global.u32 	%r1278, [%rd610];
	setp.lt.s32 	%p440, %r24, %r9;
	sub.s32 	%r978, %r24, %r9;
	cvt.s64.s32 	%rd611, %r978;
	cvt.u64.u32 	%rd612, %r24;
	selp.b64 	%rd613, %rd501, %rd505, %p440;
	selp.b64 	%rd614, %rd612, %rd611, %p440;
	add.s64 	%rd615, %rd614, %rd613;
	shl.b64 	%rd616, %rd615, 2;
	add.s64 	%rd617, %rd1, %rd616;
	ld.global.u32 	%r1277, [%rd617];
	setp.lt.s32 	%p441, %r25, %r9;
	sub.s32 	%r979, %r25, %r9;
	cvt.s64.s32 	%rd618, %r979;
	cvt.u64.u32 	%rd619, %r25;
	selp.b64 	%rd620, %rd501, %rd505, %p441;
	selp.b64 	%rd621, %rd619, %rd618, %p441;
	add.s64 	%rd622, %rd621, %rd620;
	shl.b64 	%rd623, %rd622, 2;
	add.s64 	%rd624, %rd1, %rd623;
	ld.global.u32 	%r1276, [%rd624];
$L__BB10_107:
	sub.s32 	%r980, %r8, %r7;
	bar.sync 	0;
	// begin inline asm
	griddepcontrol.launch_dependents;
	// end inline asm
	add.s32 	%r110, %r980, %r9;
	mul.lo.s32 	%r981, %r3, 17;
	min.s32 	%r111, %r981, %r110;
	setp.lt.s32 	%p442, %r111, %r980;
	sub.s32 	%r982, %r111, %r980;
	selp.b32 	%r1295, 0, %r982, %p442;
	min.s32 	%r1293, %r9, %r111;
	setp.ge.s32 	%p443, %r1295, %r1293;
	@%p443 bra 	$L__BB10_110;
	add.s32 	%r114, %r111, %r9;
$L__BB10_109:
	sub.s32 	%r983, %r1293, %r1295;
	shr.u32 	%r984, %r983, 31;
	add.s32 	%r985, %r983, %r984;
	shr.s32 	%r986, %r985, 1;
	add.s32 	%r987, %r986, %r1295;
	shl.b32 	%r988, %r987, 2;
	add.s32 	%r990, %r960, %r988;
	ld.shared.f32 	%f457, [%r990];
	not.b32 	%r991, %r987;
	add.s32 	%r992, %r114, %r991;
	shl.b32 	%r993, %r992, 2;
	add.s32 	%r994, %r960, %r993;
	ld.shared.f32 	%f458, [%r994];
	abs.f32 	%f459, %f458;
	abs.f32 	%f460, %f457;
	setp.leu.f32 	%p444, %f459, %f460;
	add.s32 	%r995, %r987, 1;
	selp.b32 	%r1295, %r995, %r1295, %p444;
	selp.b32 	%r1293, %r1293, %r987, %p444;
	setp.lt.s32 	%p445, %r1295, %r1293;
	@%p445 bra 	$L__BB10_109;
$L__BB10_110:
	sub.s32 	%r996, %r111, %r1295;
	add.s32 	%r120, %r996, %r9;
	shl.b32 	%r997, %r120, 2;
	add.s32 	%r121, %r960, %r997;
	ld.shared.f32 	%f563, [%r121];
	shl.b32 	%r999, %r1295, 2;
	add.s32 	%r122, %r960, %r999;
	ld.shared.f32 	%f564, [%r122];
	setp.ge.s32 	%p447, %r120, %r110;
	mov.pred 	%p532, 0;
	@%p447 bra 	$L__BB10_113;
	setp.ge.s32 	%p449, %r1295, %r9;
	mov.pred 	%p532, -1;
	@%p449 bra 	$L__BB10_113;
	abs.f32 	%f461, %f563;
	abs.f32 	%f462, %f564;
	setp.gt.f32 	%p532, %f461, %f462;
$L__BB10_113:
	selp.f32 	%f87, %f563, %f564, %p532;
	selp.u32 	%r1000, 1, 0, %p532;
	add.s32 	%r123, %r120, %r1000;
	not.pred 	%p450, %p532;
	selp.u32 	%r1001, 1, 0, %p450;
	add.s32 	%r124, %r1295, %r1001;
	selp.b32 	%r125, %r120, %r1295, %p532;
	@%p450 bra 	$L__BB10_115;
	ld.shared.f32 	%f563, [%r121+4];
	bra.uni 	$L__BB10_116;
$L__BB10_115:
	ld.shared.f32 	%f564, [%r122+4];
$L__BB10_116:
	setp.ge.s32 	%p452, %r123, %r110;
	mov.pred 	%p533, 0;
	@%p452 bra 	$L__BB10_119;
	setp.ge.s32 	%p454, %r124, %r9;
	mov.pred 	%p533, -1;
	@%p454 bra 	$L__BB10_119;
	abs.f32 	%f463, %f563;
	abs.f32 	%f464, %f564;
	setp.gt.f32 	%p533, %f463, %f464;
$L__BB10_119:
	selp.f32 	%f92, %f563, %f564, %p533;
	selp.u32 	%r1002, 1, 0, %p533;
	add.s32 	%r126, %r123, %r1002;
	not.pred 	%p455, %p533;
	selp.u32 	%r1003, 1, 0, %p455;
	add.s32 	%r127, %r124, %r1003;
	selp.b32 	%r128, %r123, %r124, %p533;
	@%p533 bra 	$L__BB10_121;
	shl.b32 	%r1004, %r127, 2;
	add.s32 	%r1006, %r960, %r1004;
	ld.shared.f32 	%f564, [%r1006];
	bra.uni 	$L__BB10_122;
$L__BB10_121:
	shl.b32 	%r1007, %r126, 2;
	add.s32 	%r1009, %r960, %r1007;
	ld.shared.f32 	%f563, [%r1009];
$L__BB10_122:
	setp.ge.s32 	%p457, %r126, %r110;
	mov.pred 	%p534, 0;
	@%p457 bra 	$L__BB10_125;
	setp.ge.s32 	%p459, %r127, %r9;
	mov.pred 	%p534, -1;
	@%p459 bra 	$L__BB10_125;
	abs.f32 	%f465, %f563;
	abs.f32 	%f466, %f564;
	setp.gt.f32 	%p534, %f465, %f466;
$L__BB10_125:
	selp.f32 	%f97, %f563, %f564, %p534;
	selp.u32 	%r1010, 1, 0, %p534;
	add.s32 	%r129, %r126, %r1010;
	not.pred 	%p460, %p534;
	selp.u32 	%r1011, 1, 0, %p460;
	add.s32 	%r130, %r127, %r1011;
	selp.b32 	%r131, %r126, %r127, %p534;
	@%p534 bra 	$L__BB10_127;
	shl.b32 	%r1012, %r130, 2;
	add.s32 	%r1014, %r960, %r1012;
	ld.shared.f32 	%f564, [%r1014];
	bra.uni 	$L__BB10_128;
$L__BB10_127:
	shl.b32 	%r1015, %r129, 2;
	add.s32 	%r1017, %r960, %r1015;
	ld.shared.f32 	%f563, [%r1017];
$L__BB10_128:
	setp.ge.s32 	%p462, %r129, %r110;
	mov.pred 	%p535, 0;
	@%p462 bra 	$L__BB10_131;
	setp.ge.s32 	%p464, %r130, %r9;
	mov.pred 	%p535, -1;
	@%p464 bra 	$L__BB10_131;
	abs.f32 	%f467, %f563;
	abs.f32 	%f468, %f564;
	setp.gt.f32 	%p535, %f467, %f468;
$L__BB10_131:
	selp.f32 	%f102, %f563, %f564, %p535;
	selp.u32 	%r1018, 1, 0, %p535;
	add.s32 	%r132, %r129, %r1018;
	not.pred 	%p465, %p535;
	selp.u32 	%r1019, 1, 0, %p465;
	add.s32 	%r133, %r130, %r1019;
	selp.b32 	%r134, %r129, %r130, %p535;
	@%p535 bra 	$L__BB10_133;
	shl.b32 	%r1020, %r133, 2;
	add.s32 	%r1022, %r960, %r1020;
	ld.shared.f32 	%f564, [%r1022];
	bra.uni 	$L__BB10_134;
$L__BB10_133:
	shl.b32 	%r1023, %r132, 2;
	add.s32 	%r1025, %r960, %r1023;
	ld.shared.f32 	%f563, [%r1025];
$L__BB10_134:
	setp.ge.s32 	%p467, %r132, %r110;
	mov.pred 	%p536, 0;
	@%p467 bra 	$L__BB10_137;
	setp.ge.s32 	%p469, %r133, %r9;
	mov.pred 	%p536, -1;
	@%p469 bra 	$L__BB10_137;
	abs.f32 	%f469, %f563;
	abs.f32 	%f470, %f564;
	setp.gt.f32 	%p536, %f469, %f470;
$L__BB10_137:
	selp.f32 	%f107, %f563, %f564, %p536;
	selp.u32 	%r1026, 1, 0, %p536;
	add.s32 	%r135, %r132, %r1026;
	not.pred 	%p470, %p536;
	selp.u32 	%r1027, 1, 0, %p470;
	add.s32 	%r136, %r133, %r1027;
	selp.b32 	%r137, %r132, %r133, %p536;
	@%p536 bra 	$L__BB10_139;
	shl.b32 	%r1028, %r136, 2;
	add.s32 	%r1030, %r960, %r1028;
	ld.shared.f32 	%f564, [%r1030];
	bra.uni 	$L__BB10_140;
$L__BB10_139:
	shl.b32 	%r1031, %r135, 2;
	add.s32 	%r1033, %r960, %r1031;
	ld.shared.f32 	%f563, [%r1033];
$L__BB10_140:
	setp.ge.s32 	%p472, %r135, %r110;
	mov.pred 	%p537, 0;
	@%p472 bra 	$L__BB10_143;
	setp.ge.s32 	%p474, %r136, %r9;
	mov.pred 	%p537, -1;
	@%p474 bra 	$L__BB10_143;
	abs.f32 	%f471, %f563;
	abs.f32 	%f472, %f564;
	setp.gt.f32 	%p537, %f471, %f472;
$L__BB10_143:
	selp.f32 	%f112, %f563, %f564, %p537;
	selp.u32 	%r1034, 1, 0, %p537;
	add.s32 	%r138, %r135, %r1034;
	not.pred 	%p475, %p537;
	selp.u32 	%r1035, 1, 0, %p475;
	add.s32 	%r139, %r136, %r1035;
	selp.b32 	%r140, %r135, %r136, %p537;
	@%p537 bra 	$L__BB10_145;
	shl.b32 	%r1036, %r139, 2;
	add.s32 	%r1038, %r960, %r1036;
	ld.shared.f32 	%f564, [%r1038];
	bra.uni 	$L__BB10_146;
$L__BB10_145:
	shl.b32 	%r1039, %r138, 2;
	add.s32 	%r1041, %r960, %r1039;
	ld.shared.f32 	%f563, [%r1041];
$L__BB10_146:
	setp.ge.s32 	%p477, %r138, %r110;
	mov.pred 	%p538, 0;
	@%p477 bra 	$L__BB10_149;
	setp.ge.s32 	%p479, %r139, %r9;
	mov.pred 	%p538, -1;
	@%p479 bra 	$L__BB10_149;
	abs.f32 	%f473, %f563;
	abs.f32 	%f474, %f564;
	setp.gt.f32 	%p538, %f473, %f474;
$L__BB10_149:
	selp.f32 	%f117, %f563, %f564, %p538;
	selp.u32 	%r1042, 1, 0, %p538;
	add.s32 	%r141, %r138, %r1042;
	not.pred 	%p480, %p538;
	selp.u32 	%r1043, 1, 0, %p480;
	add.s32 	%r142, %r139, %r1043;
	selp.b32 	%r143, %r138, %r139, %p538;
	@%p538 bra 	$L__BB10_151;
	shl.b32 	%r1044, %r142, 2;
	add.s32 	%r1046, %r960, %r1044;
	ld.shared.f32 	%f564, [%r1046];
	bra.uni 	$L__BB10_152;
$L__BB10_151:
	shl.b32 	%r1047, %r141, 2;
	add.s32 	%r1049, %r960, %r1047;
	ld.shared.f32 	%f563, [%r1049];
$L__BB10_152:
	setp.ge.s32 	%p482, %r141, %r110;
	mov.pred 	%p539, 0;
	@%p482 bra 	$L__BB10_155;
	setp.ge.s32 	%p484, %r142, %r9;
	mov.pred 	%p539, -1;
	@%p484 bra 	$L__BB10_155;
	abs.f32 	%f475, %f563;
	abs.f32 	%f476, %f564;
	setp.gt.f32 	%p539, %f475, %f476;
$L__BB10_155:
	selp.f32 	%f122, %f563, %f564, %p539;
	selp.u32 	%r1050, 1, 0, %p539;
	add.s32 	%r144, %r141, %r1050;
	not.pred 	%p485, %p539;
	selp.u32 	%r1051, 1, 0, %p485;
	add.s32 	%r145, %r142, %r1051;
	selp.b32 	%r146, %r141, %r142, %p539;
	@%p539 bra 	$L__BB10_157;
	shl.b32 	%r1052, %r145, 2;
	add.s32 	%r1054, %r960, %r1052;
	ld.shared.f32 	%f564, [%r1054];
	bra.uni 	$L__BB10_158;
$L__BB10_157:
	shl.b32 	%r1055, %r144, 2;
	add.s32 	%r1057, %r960, %r1055;
	ld.shared.f32 	%f563, [%r1057];
$L__BB10_158:
	setp.ge.s32 	%p487, %r144, %r110;
	mov.pred 	%p540, 0;
	@%p487 bra 	$L__BB10_161;
	setp.ge.s32 	%p489, %r145, %r9;
	mov.pred 	%p540, -1;
	@%p489 bra 	$L__BB10_161;
	abs.f32 	%f477, %f563;
	abs.f32 	%f478, %f564;
	setp.gt.f32 	%p540, %f477, %f478;
$L__BB10_161:
	selp.f32 	%f127, %f563, %f564, %p540;
	selp.u32 	%r1058, 1, 0, %p540;
	add.s32 	%r147, %r144, %r1058;
	not.pred 	%p490, %p540;
	selp.u32 	%r1059, 1, 0, %p490;
	add.s32 	%r148, %r145, %r1059;
	selp.b32 	%r149, %r144, %r145, %p540;
	@%p540 bra 	$L__BB10_163;
	shl.b32 	%r1060, %r148, 2;
	add.s32 	%r1062, %r960, %r1060;
	ld.shared.f32 	%f564, [%r1062];
	bra.uni 	$L__BB10_164;
$L__BB10_163:
	shl.b32 	%r1063, %r147, 2;
	add.s32 	%r1065, %r960, %r1063;
	ld.shared.f32 	%f563, [%r1065];
$L__BB10_164:
	setp.ge.s32 	%p492, %r147, %r110;
	mov.pred 	%p541, 0;
	@%p492 bra 	$L__BB10_167;
	setp.ge.s32 	%p494, %r148, %r9;
	mov.pred 	%p541, -1;
	@%p494 bra 	$L__BB10_167;
	abs.f32 	%f479, %f563;
	abs.f32 	%f480, %f564;
	setp.gt.f32 	%p541, %f479, %f480;
$L__BB10_167:
	selp.f32 	%f132, %f563, %f564, %p541;
	selp.u32 	%r1066, 1, 0, %p541;
	add.s32 	%r150, %r147, %r1066;
	not.pred 	%p495, %p541;
	selp.u32 	%r1067, 1, 0, %p495;
	add.s32 	%r151, %r148, %r1067;
	selp.b32 	%r152, %r147, %r148, %p541;
	@%p541 bra 	$L__BB10_169;
	shl.b32 	%r1068, %r151, 2;
	mov.u32 	%r1069, _ZZN3cub18CUB_300001_SM_10006detail10merge_sort26DeviceMergeSortMergeKernelINS2_10policy_hubIN6thrust24THRUST_300001_SM_1000_NS6detail15normal_iteratorINS6_10device_ptrIfEEEEE9Policy600ESB_NS8_INS9_IiEEEESB_SF_j10CompareAbsfiEEvbT2_T3_T4_PT6_PT7_T5_PSJ_SJ_NS1_7vsmem_tEE19static_temp_storage;
	add.s32 	%r1070, %r1069, %r1068;
	ld.shared.f32 	%f564, [%r1070];
	bra.uni 	$L__BB10_170;
$L__BB10_169:
	shl.b32 	%r1071, %r150, 2;
	mov.u32 	%r1072, _ZZN3cub18CUB_300001_SM_10006detail10merge_sort26DeviceMergeSortMergeKernelINS2_10policy_hubIN6thrust24THRUST_300001_SM_1000_NS6detail15normal_iteratorINS6_10device_ptrIfEEEEE9Policy600ESB_NS8_INS9_IiEEEESB_SF_j10CompareAbsfiEEvbT2_T3_T4_PT6_PT7_T5_PSJ_SJ_NS1_7vsmem_tEE19static_temp_storage;
	add.s32 	%r1073, %r1072, %r1071;
	ld.shared.f32 	%f563, [%r1073];
$L__BB10_170:
	setp.ge.s32 	%p497, %r150, %r110;
	mov.pred 	%p542, 0;
	@%p497 bra 	$L__BB10_173;
	setp.ge.s32 	%p499, %r151, %r9;
	mov.pred 	%p542, -1;
	@%p499 bra 	$L__BB10_173;
	abs.f32 	%f481, %f563;
	abs.f32 	%f482, %f564;
	setp.gt.f32 	%p542, %f481, %f482;
$L__BB10_173:
	selp.f32 	%f137, %f563, %f564, %p542;
	selp.u32 	%r1074, 1, 0, %p542;
	add.s32 	%r153, %r150, %r1074;
	not.pred 	%p500, %p542;
	selp.u32 	%r1075, 1, 0, %p500;
	add.s32 	%r154, %r151, %r1075;
	selp.b32 	%r155, %r150, %r151, %p542;
	@%p542 bra 	$L__BB10_175;
	shl.b32 	%r1076, %r154, 2;
	mov.u32 	%r1077, _ZZN3cub18CUB_300001_SM_10006detail10merge_sort26DeviceMergeSortMergeKernelINS2_10policy_hubIN6thrust24THRUST_300001_SM_1000_NS6detail15normal_iteratorINS6_10device_ptrIfEEEEE9Policy600ESB_NS8_INS9_IiEEEESB_SF_j10CompareAbsfiEEvbT2_T3_T4_PT6_PT7_T5_PSJ_SJ_NS1_7vsmem_tEE19static_temp_storage;
	add.s32 	%r1078, %r1077, %r1076;
	ld.shared.f32 	%f564, [%r1078];
	bra.uni 	$L__BB10_176;
$L__BB10_175:
	shl.b32 	%r1079, %r153, 2;
	mov.u32 	%r1080, _ZZN3cub18CUB_300001_SM_10006detail10merge_sort26DeviceMergeSortMergeKernelINS2_10policy_hubIN6thrust24THRUST_300001_SM_1000_NS6detail15normal_iteratorINS6_10device_ptrIfEEEEE9Policy600ESB_NS8_INS9_IiEEEESB_SF_j10CompareAbsfiEEvbT2_T3_T4_PT6_PT7_T5_PSJ_SJ_NS1_7vsmem_tEE19static_temp_storage;
	add.s32 	%r1081, %r1080, %r1079;
	ld.shared.f32 	%f563, [%r1081];
$L__BB10_176:
	setp.ge.s32 	%p502, %r153, %r110;
	mov.pred 	%p543, 0;
	@%p502 bra 	$L__BB10_179;
	setp.ge.s32 	%p504, %r154, %r9;
	mov.pred 	%p543, -1;
	@%p504 bra 	$L__BB10_179;
	abs.f32 	%f483, %f563;
	abs.f32 	%f484, %f564;
	setp.gt.f32 	%p543, %f483, %f484;
$L__BB10_179:
	selp.f32 	%f142, %f563, %f564, %p543;
	selp.u32 	%r1082, 1, 0, %p543;
	add.s32 	%r156, %r153, %r1082;
	not.pred 	%p505, %p543;
	selp.u32 	%r1083, 1, 0, %p505;
	add.s32 	%r157, %r154, %r1083;
	selp.b32 	%r158, %r153, %r154, %p543;
	@%p543 bra 	$L__BB10_181;
	shl.b32 	%r1084, %r157, 2;
	mov.u32 	%r1085, _ZZN3cub18CUB_300001_SM_10006detail10merge_sort26DeviceMergeSortMergeKernelINS2_10policy_hubIN6thrust24THRUST_300001_SM_1000_NS6detail15normal_iteratorINS6_10device_ptrIfEEEEE9Policy600ESB_NS8_INS9_IiEEEESB_SF_j10CompareAbsfiEEvbT2_T3_T4_PT6_PT7_T5_PSJ_SJ_NS1_7vsmem_tEE19static_temp_storage;
	add.s32 	%r1086, %r1085, %r1084;
	ld.shared.f32 	%f564, [%r1086];
	bra.uni 	$L__BB10_182;
$L__BB10_181:
	shl.b32 	%r1087, %r156, 2;
	mov.u32 	%r1088, _ZZN3cub18CUB_300001_SM_10006detail10merge_sort26DeviceMergeSortMergeKernelINS2_10policy_hubIN6thrust24THRUST_300001_SM_1000_NS6detail15normal_iteratorINS6_10device_ptrIfEEEEE9Policy600ESB_NS8_INS9_IiEEEESB_SF_j10CompareAbsfiEEvbT2_T3_T4_PT6_PT7_T5_PSJ_SJ_NS1_7vsmem_tEE19static_temp_storage;
	add.s32 	%r1089, %r1088, %r1087;
	ld.shared.f32 	%f563, [%r1089];
$L__BB10_182:
	setp.ge.s32 	%p507, %r156, %r110;
	mov.pred 	%p544, 0;
	@%p507 bra 	$L__BB10_185;
	setp.ge.s32 	%p509, %r157, %r9;
	mov.pred 	%p544, -1;
	@%p509 bra 	$L__BB10_185;
	abs.f32 	%f485, %f563;
	abs.f32 	%f486, %f564;
	setp.gt.f32 	%p544, %f485, %f486;
$L__BB10_185:
	selp.f32 	%f147, %f563, %f564, %p544;
	selp.u32 	%r1090, 1, 0, %p544;
	add.s32 	%r159, %r156, %r1090;
	not.pred 	%p510, %p544;
	selp.u32 	%r1091, 1, 0, %p510;
	add.s32 	%r160, %r157, %r1091;
	selp.b32 	%r161, %r156, %r157, %p544;
	@%p544 bra 	$L__BB10_187;
	shl.b32 	%r1092, %r160, 2;
	mov.u32 	%r1093, _ZZN3cub18CUB_300001_SM_10006detail10merge_sort26DeviceMergeSortMergeKernelINS2_10policy_hubIN6thrust24THRUST_300001_SM_1000_NS6detail15normal_iteratorINS6_10device_ptrIfEEEEE9Policy600ESB_NS8_INS9_IiEEEESB_SF_j10CompareAbsfiEEvbT2_T3_T4_PT6_PT7_T5_PSJ_SJ_NS1_7vsmem_tEE19static_temp_storage;
	add.s32 	%r1094, %r1093, %r1092;
	ld.shared.f32 	%f564, [%r1094];
	bra.uni 	$L__BB10_188;
$L__BB10_187:
	shl.b32 	%r1095, %r159, 2;
	mov.u32 	%r1096, _ZZN3cub18CUB_300001_SM_10006detail10merge_sort26DeviceMergeSortMergeKernelINS2_10policy_hubIN6thrust24THRUST_300001_SM_1000_NS6detail15normal_iteratorINS6_10device_ptrIfEEEEE9Policy600ESB_NS8_INS9_IiEEEESB_SF_j10CompareAbsfiEEvbT2_T3_T4_PT6_PT7_T5_PSJ_SJ_NS1_7vsmem_tEE19static_temp_storage;
	add.s32 	%r1097, %r1096, %r1095;
	ld.shared.f32 	%f563, [%r1097];
$L__BB10_188:
	setp.ge.s32 	%p512, %r159, %r110;
	mov.pred 	%p545, 0;
	@%p512 bra 	$L__BB10_191;
	setp.ge.s32 	%p514, %r160, %r9;
	mov.pred 	%p545, -1;
	@%p514 bra 	$L__BB10_191;
	abs.f32 	%f487, %f563;
	abs.f32 	%f488, %f564;
	setp.gt.f32 	%p545, %f487, %f488;
$L__BB10_191:
	selp.f32 	%f152, %f563, %f564, %p545;
	selp.u32 	%r1098, 1, 0, %p545;
	add.s32 	%r162, %r159, %r1098;
	not.pred 	%p515, %p545;
	selp.u32 	%r1099, 1, 0, %p515;
	add.s32 	%r163, %r160, %r1099;
	selp.b32 	%r164, %r159, %r160, %p545;
	@%p545 bra 	$L__BB10_193;
	shl.b32 	%r1100, %r163, 2;
	mov.u32 	%r1101, _ZZN3cub18CUB_300001_SM_10006detail10merge_sort26DeviceMergeSortMergeKernelINS2_10policy_hubIN6thrust24THRUST_300001_SM_1000_NS6detail15normal_iteratorINS6_10device_ptrIfEEEEE9Policy600ESB_NS8_INS9_IiEEEESB_SF_j10CompareAbsfiEEvbT2_T3_T4_PT6_PT7_T5_PSJ_SJ_NS1_7vsmem_tEE19static_temp_storage;
	add.s32 	%r1102, %r1101, %r1100;
	ld.shared.f32 	%f564, [%r1102];
	bra.uni 	$L__BB10_194;
$L__BB10_193:
	shl.b32 	%r1103, %r162, 2;
	mov.u32 	%r1104, _ZZN3cub18CUB_300001_SM_10006detail10merge_sort26DeviceMergeSortMergeKernelINS2_10policy_hubIN6thrust24THRUST_300001_SM_1000_NS6detail15normal_iteratorINS6_10device_ptrIfEEEEE9Policy600ESB_NS8_INS9_IiEEEESB_SF_j10CompareAbsfiEEvbT2_T3_T4_PT6_PT7_T5_PSJ_SJ_NS1_7vsmem_tEE19static_temp_storage;
	add.s32 	%r1105, %r1104, %r1103;
	ld.shared.f32 	%f563, [%r1105];
$L__BB10_194:
	setp.ge.s32 	%p517, %r162, %r110;
	mov.pred 	%p546, 0;
	@%p517 bra 	$L__BB10_197;
	setp.ge.s32 	%p519, %r163, %r9;
	mov.pred 	%p546, -1;
	@%p519 bra 	$L__BB10_197;
	abs.f32 	%f489, %f563;
	abs.f32 	%f490, %f564;
	setp.gt.f32 	%p546, %f489, %f490;
$L__BB10_197:
	selp.f32 	%f157, %f563, %f564, %p546;
	selp.u32 	%r1106, 1, 0, %p546;
	add.s32 	%r165, %r162, %r1106;
	not.pred 	%p520, %p546;
	selp.u32 	%r1107, 1, 0, %p520;
	add.s32 	%r166, %r163, %r1107;
	selp.b32 	%r167, %r162, %r163, %p546;
	@%p546 bra 	$L__BB10_199;
	shl.b32 	%r1108, %r166, 2;
	mov.u32 	%r1109, _ZZN3cub18CUB_300001_SM_10006detail10merge_sort26DeviceMergeSortMergeKernelINS2_10policy_hubIN6thrust24THRUST_300001_SM_1000_NS6detail15normal_iteratorINS6_10device_ptrIfEEEEE9Policy600ESB_NS8_INS9_IiEEEESB_SF_j10CompareAbsfiEEvbT2_T3_T4_PT6_PT7_T5_PSJ_SJ_NS1_7vsmem_tEE19static_temp_storage;
	add.s32 	%r1110, %r1109, %r1108;
	ld.shared.f32 	%f564, [%r1110];
	bra.uni 	$L__BB10_200;
$L__BB10_199:
	shl.b32 	%r1111, %r165, 2;
	mov.u32 	%r1112, _ZZN3cub18CUB_300001_SM_10006detail10merge_sort26DeviceMergeSortMergeKernelINS2_10policy_hubIN6thrust24THRUST_300001_SM_1000_NS6detail15normal_iteratorINS6_10device_ptrIfEEEEE9Policy600ESB_NS8_INS9_IiEEEESB_SF_j10CompareAbsfiEEvbT2_T3_T4_PT6_PT7_T5_PSJ_SJ_NS1_7vsmem_tEE19static_temp_storage;
	add.s32 	%r1113, %r1112, %r1111;
	ld.shared.f32 	%f563, [%r1113];
$L__BB10_200:
	setp.ge.s32 	%p522, %r165, %r110;
	mov.pred 	%p547, 0;
	@%p522 bra 	$L__BB10_203;
	setp.ge.s32 	%p524, %r166, %r9;
	mov.pred 	%p547, -1;
	@%p524 bra 	$L__BB10_203;
	abs.f32 	%f491, %f563;
	abs.f32 	%f492, %f564;
	setp.gt.f32 	%p547, %f491, %f492;
$L__BB10_203:
	selp.f32 	%f162, %f563, %f564, %p547;
	selp.u32 	%r1114, 1, 0, %p547;
	add.s32 	%r168, %r165, %r1114;
	not.pred 	%p525, %p547;
	selp.u32 	%r1115, 1, 0, %p525;
	add.s32 	%r169, %r166, %r1115;
	selp.b32 	%r170, %r165, %r166, %p547;
	@%p547 bra 	$L__BB10_205;
	shl.b32 	%r1116, %r169, 2;
	mov.u32 	%r1117, _ZZN3cub18CUB_300001_SM_10006detail10merge_sort26DeviceMergeSortMergeKernelINS2_10policy_hubIN6thrust24THRUST_300001_SM_1000_NS6detail15normal_iteratorINS6_10device_ptrIfEEEEE9Policy600ESB_NS8_INS9_IiEEEESB_SF_j10CompareAbsfiEEvbT2_T3_T4_PT6_PT7_T5_PSJ_SJ_NS1_7vsmem_tEE19static_temp_storage;
	add.s32 	%r1118, %r1117, %r1116;
	ld.shared.f32 	%f564, [%r1118];
	bra.uni 	$L__BB10_206;
$L__BB10_205:
	shl.b32 	%r1119, %r168, 2;
	mov.u32 	%r1120, _ZZN3cub18CUB_300001_SM_10006detail10merge_sort26DeviceMergeSortMergeKernelINS2_10policy_hubIN6thrust24THRUST_300001_SM_1000_NS6detail15normal_iteratorINS6_10device_ptrIfEEEEE9Policy600ESB_NS8_INS9_IiEEEESB_SF_j10CompareAbsfiEEvbT2_T3_T4_PT6_PT7_T5_PSJ_SJ_NS1_7vsmem_tEE19static_temp_storage;
	add.s32 	%r1121, %r1120, %r1119;
	ld.shared.f32 	%f563, [%r1121];
$L__BB10_206:
	setp.ge.s32 	%p527, %r168, %r110;
	mov.pred 	%p548, 0;
	@%p527 bra 	$L__BB10_209;
	setp.ge.s32 	%p529, %r169, %r9;
	mov.pred 	%p548, -1;
	@%p529 bra 	$L__BB10_209;
	abs.f32 	%f493, %f563;
	abs.f32 	%f494, %f564;
	setp.gt.f32 	%p548, %f493, %f494;
$L__BB10_209:
	ld.param.s8 	%rs8, [_ZN3cub18CUB_300001_SM_10006detail10merge_sort26DeviceMergeSortMergeKernelINS2_10policy_hubIN6thrust24THRUST_300001_SM_1000_NS6detail15normal_iteratorINS6_10device_ptrIfEEEEE9Policy600ESB_NS8_INS9_IiEEEESB_SF_j10CompareAbsfiEEvbT2_T3_T4_PT6_PT7_T5_PSJ_SJ_NS1_7vsmem_tE_param_0];
	setp.eq.s16 	%p530, %rs8, 0;
	selp.f32 	%f167, %f563, %f564, %p548;
	selp.b32 	%r171, %r168, %r169, %p548;
	bar.sync 	0;
	@%p530 bra 	$L__BB10_211;
	ld.param.u64 	%rd652, [_ZN3cub18CUB_300001_SM_10006detail10merge_sort26DeviceMergeSortMergeKernelINS2_10policy_hubIN6thrust24THRUST_300001_SM_1000_NS6detail15normal_iteratorINS6_10device_ptrIfEEEEE9Policy600ESB_NS8_INS9_IiEEEESB_SF_j10CompareAbsfiEEvbT2_T3_T4_PT6_PT7_T5_PSJ_SJ_NS1_7vsmem_tE_param_4];
	mov.u32 	%r1123, %ctaid.x;
	mul.lo.s32 	%r1124, %r1123, 4352;
	cvt.u64.u32 	%rd625, %r1124;
	// begin inline asm
	mov.u32 %r1122, %laneid;
	// end inline asm
	mov.u32 	%r1125, %tid.x;
	shr.u32 	%r1126, %r1125, 5;
	mul.lo.s32 	%r1127, %r1126, 544;
	mad.lo.s32 	%r1128, %r1122, 17, %r1127;
	shl.b32 	%r1129, %r1128, 2;
	mov.u32 	%r1130, _ZZN3cub18CUB_300001_SM_10006detail10merge_sort26DeviceMergeSortMergeKernelINS2_10policy_hubIN6thrust24THRUST_300001_SM_1000_NS6detail15normal_iteratorINS6_10device_ptrIfEEEEE9Policy600ESB_NS8_INS9_IiEEEESB_SF_j10CompareAbsfiEEvbT2_T3_T4_PT6_PT7_T5_PSJ_SJ_NS1_7vsmem_tEE19static_temp_storage;
	add.s32 	%r1131, %r1130, %r1129;
	st.shared.f32 	[%r1131], %f87;
	st.shared.f32 	[%r1131+4], %f92;
	st.shared.f32 	[%r1131+8], %f97;
	st.shared.f32 	[%r1131+12], %f102;
	st.shared.f32 	[%r1131+16], %f107;
	st.shared.f32 	[%r1131+20], %f112;
	st.shared.f32 	[%r1131+24], %f117;
	st.shared.f32 	[%r1131+28], %f122;
	st.shared.f32 	[%r1131+32], %f127;
	st.shared.f32 	[%r1131+36], %f132;
	st.shared.f32 	[%r1131+40], %f137;
	st.shared.f32 	[%r1131+44], %f142;
	st.shared.f32 	[%r1131+48], %f147;
	st.shared.f32 	[%r1131+52], %f152;
	st.shared.f32 	[%r1131+56], %f157;
	st.shared.f32 	[%r1131+60], %f162;
	st.shared.f32 	[%r1131+64], %f167;
	bar.warp.sync 	-1;
	shl.b32 	%r1132, %r1122, 4;
	sub.s32 	%r1133, %r1128, %r1132;
	shl.b32 	%r1134, %r1133, 2;
	add.s32 	%r1135, %r1130, %r1134;
	ld.shared.f32 	%f495, [%r1135];
	ld.shared.f32 	%f496, [%r1135+128];
	ld.shared.f32 	%f497, [%r1135+256];
	ld.shared.f32 	%f498, [%r1135+384];
	ld.shared.f32 	%f499, [%r1135+512];
	ld.shared.f32 	%f500, [%r1135+640];
	ld.shared.f32 	%f501, [%r1135+768];
	ld.shared.f32 	%f502, [%r1135+896];
	ld.shared.f32 	%f503, [%r1135+1024];
	ld.shared.f32 	%f504, [%r1135+1152];
	ld.shared.f32 	%f505, [%r1135+1280];
	ld.shared.f32 	%f506, [%r1135+1408];
	ld.shared.f32 	%f507, [%r1135+1536];
	ld.shared.f32 	%f508, [%r1135+1664];
	ld.shared.f32 	%f509, [%r1135+1792];
	ld.shared.f32 	%f510, [%r1135+1920];
	ld.shared.f32 	%f511, [%r1135+2048];
	and.b32  	%r1136, %r1125, 31;
	and.b32  	%r1137, %r1125, 992;
	mul.lo.s32 	%r1138, %r1137, 17;
	or.b32  	%r1139, %r1138, %r1136;
	cvt.u64.u32 	%rd626, %r1139;
	add.s64 	%rd627, %rd626, %rd625;
	cvta.to.global.u64 	%rd628, %rd652;
	shl.b64 	%rd629, %rd627, 2;
	add.s64 	%rd630, %rd628, %rd629;
	st.global.f32 	[%rd630], %f495;
	st.global.f32 	[%rd630+128], %f496;
	st.global.f32 	[%rd630+256], %f497;
	st.global.f32 	[%rd630+384], %f498;
	st.global.f32 	[%rd630+512], %f499;
	st.global.f32 	[%rd630+640], %f500;
	st.global.f32 	[%rd630+768], %f501;
	st.global.f32 	[%rd630+896], %f502;
	st.global.f32 	[%rd630+1024], %f503;
	st.global.f32 	[%rd630+1152], %f504;
	st.global.f32 	[%rd630+1280], %f505;
	st.global.f32 	[%rd630+1408], %f506;
	st.global.f32 	[%rd630+1536], %f507;
	st.global.f32 	[%rd630+1664], %f508;
	st.global.f32 	[%rd630+1792], %f509;
	st.global.f32 	[%rd630+1920], %f510;
	st.global.f32 	[%rd630+2048], %f511;
	bra.uni 	$L__BB10_212;
$L__BB10_211:
	// begin inline asm
	mov.u32 %r1140, %laneid;
	// end inline asm
	mov.u32 	%r1141, %tid.x;
	shr.u32 	%r1142, %r1141, 5;
	mul.lo.s32 	%r1143, %r1142, 544;
	mad.lo.s32 	%r1144, %r1140, 17, %r1143;
	shl.b32 	%r1145, %r1144, 2;
	mov.u32 	%r1146, _ZZN3cub18CUB_300001_SM_10006detail10merge_sort26DeviceMergeSortMergeKernelINS2_10policy_hubIN6thrust24THRUST_300001_SM_1000_NS6detail15normal_iteratorINS6_10device_ptrIfEEEEE9Policy600ESB_NS8_INS9_IiEEEESB_SF_j10CompareAbsfiEEvbT2_T3_T4_PT6_PT7_T5_PSJ_SJ_NS1_7vsmem_tEE19static_temp_storage;
	add.s32 	%r1147, %r1146, %r1145;
	st.shared.f32 	[%r1147], %f87;
	st.shared.f32 	[%r1147+4], %f92;
	st.shared.f32 	[%r1147+8], %f97;
	st.shared.f32 	[%r1147+12], %f102;
	st.shared.f32 	[%r1147+16], %f107;
	st.shared.f32 	[%r1147+20], %f112;
	st.shared.f32 	[%r1147+24], %f117;
	st.shared.f32 	[%r1147+28], %f122;
	st.shared.f32 	[%r1147+32], %f127;
	st.shared.f32 	[%r1147+36], %f132;
	st.shared.f32 	[%r1147+40], %f137;
	st.shared.f32 	[%r1147+44], %f142;
	st.shared.f32 	[%r1147+48], %f147;
	st.shared.f32 	[%r1147+52], %f152;
	st.shared.f32 	[%r1147+56], %f157;
	st.shared.f32 	[%r1147+60], %f162;
	st.shared.f32 	[%r1147+64], %f167;
	bar.warp.sync 	-1;
	shl.b32 	%r1148, %r1140, 4;
	sub.s32 	%r1149, %r1144, %r1148;
	shl.b32 	%r1150, %r1149, 2;
	add.s32 	%r1151, %r1146, %r1150;
	ld.shared.f32 	%f512, [%r1151];
	ld.shared.f32 	%f513, [%r1151+128];
	ld.shared.f32 	%f514, [%r1151+256];
	ld.shared.f32 	%f515, [%r1151+384];
	ld.shared.f32 	%f516, [%r1151+512];
	ld.shared.f32 	%f517, [%r1151+640];
	ld.shared.f32 	%f518, [%r1151+768];
	ld.shared.f32 	%f519, [%r1151+896];
	ld.shared.f32 	%f520, [%r1151+1024];
	ld.shared.f32 	%f521, [%r1151+1152];
	ld.shared.f32 	%f522, [%r1151+1280];
	ld.shared.f32 	%f523, [%r1151+1408];
	ld.shared.f32 	%f524, [%r1151+1536];
	ld.shared.f32 	%f525, [%r1151+1664];
	ld.shared.f32 	%f526, [%r1151+1792];
	ld.shared.f32 	%f527, [%r1151+1920];
	ld.shared.f32 	%f528, [%r1151+2048];
	and.b32  	%r1152, %r1141, 31;
	and.b32  	%r1153, %r1141, 992;
	mul.lo.s32 	%r1154, %r1153, 17;
	cvt.u64.u32 	%rd631, %r1154;
	mov.u32 	%r1155, %ctaid.x;
	mul.lo.s32 	%r1156, %r1155, 4352;
	or.b32  	%r1157, %r1152, %r1156;
	cvt.u64.u32 	%rd632, %r1157;
	add.s64 	%rd633, %rd632, %rd631;
	shl.b64 	%rd634, %rd633, 2;
	add.s64 	%rd635, %rd4, %rd634;
	st.global.f32 	[%rd635], %f512;
	st.global.f32 	[%rd635+128], %f513;
	st.global.f32 	[%rd635+256], %f514;
	st.global.f32 	[%rd635+384], %f515;
	st.global.f32 	[%rd635+512], %f516;
	st.global.f32 	[%rd635+640], %f517;
	st.global.f32 	[%rd635+768], %f518;
	st.global.f32 	[%rd635+896], %f519;
	st.global.f32 	[%rd635+1024], %f520;
	st.global.f32 	[%rd635+1152], %f521;
	st.global.f32 	[%rd635+1280], %f522;
	st.global.f32 	[%rd635+1408], %f523;
	st.global.f32 	[%rd635+1536], %f524;
	st.global.f32 	[%rd635+1664], %f525;
	st.global.f32 	[%rd635+1792], %f526;
	st.global.f32 	[%rd635+1920], %f527;
	st.global.f32 	[%rd635+2048], %f528;
$L__BB10_212:
	ld.param.s8 	%rs9, [_ZN3cub18CUB_300001_SM_10006detail10merge_sort26DeviceMergeSortMergeKernelINS2_10policy_hubIN6thrust24THRUST_300001_SM_1000_NS6detail15normal_iteratorINS6_10device_ptrIfEEEEE9Policy600ESB_NS8_INS9_IiEEEESB_SF_j10CompareAbsfiEEvbT2_T3_T4_PT6_PT7_T5_PSJ_SJ_NS1_7vsmem_tE_param_0];
	mov.u32 	%r1158, %ctaid.x;
	mul.lo.s32 	%r172, %r1158, 4352;
	setp.eq.s16 	%p531, %rs9, 0;
	bar.sync 	0;
	mov.u32 	%r173, %tid.x;
	shl.b32 	%r1159, %r173, 2;
	mov.u32 	%r1160, _ZZN3cub18CUB_300001_SM_10006detail10merge_sort26DeviceMergeSortMergeKernelINS2_10policy_hubIN6thrust24THRUST_300001_SM_1000_NS6detail15normal_iteratorINS6_10device_ptrIfEEEEE9Policy600ESB_NS8_INS9_IiEEEESB_SF_j10CompareAbsfiEEvbT2_T3_T4_PT6_PT7_T5_PSJ_SJ_NS1_7vsmem_tEE19static_temp_storage;
	add.s32 	%r1161, %r1160, %r1159;
	st.shared.u32 	[%r1161], %r1292;
	st.shared.u32 	[%r1161+1024], %r1291;
	st.shared.u32 	[%r1161+2048], %r1290;
	st.shared.u32 	[%r1161+3072], %r1289;
	st.shared.u32 	[%r1161+4096], %r1288;
	st.shared.u32 	[%r1161+5120], %r1287;
	st.shared.u32 	[%r1161+6144], %r1286;
	st.shared.u32 	[%r1161+7168], %r1285;
	st.shared.u32 	[%r1161+8192], %r1284;
	st.shared.u32 	[%r1161+9216], %r1283;
	st.shared.u32 	[%r1161+10240], %r1282;
	st.shared.u32 	[%r1161+11264], %r1281;
	st.shared.u32 	[%r1161+12288], %r1280;
	st.shared.u32 	[%r1161+13312], %r1279;
	st.shared.u32 	[%r1161+14336], %r1278;
	st.shared.u32 	[%r1161+15360], %r1277;
	st.shared.u32 	[%r1161+16384], %r1276;
	bar.sync 	0;
	shl.b32 	%r1162, %r125, 2;
	add.s32 	%r1163, %r1160, %r1162;
	ld.shared.u32 	%r174, [%r1163];
	shl.b32 	%r1164, %r128, 2;
	add.s32 	%r1165, %r1160, %r1164;
	ld.shared.u32 	%r175, [%r1165];
	shl.b32 	%r1166, %r131, 2;
	add.s32 	%r1167, %r1160, %r1166;
	ld.shared.u32 	%r176, [%r1167];
	shl.b32 	%r1168, %r134, 2;
	add.s32 	%r1169, %r1160, %r1168;
	ld.shared.u32 	%r177, [%r1169];
	shl.b32 	%r1170, %r137, 2;
	add.s32 	%r1171, %r1160, %r1170;
	ld.shared.u32 	%r178, [%r1171];
	shl.b32 	%r1172, %r140, 2;
	add.s32 	%r1173, %r1160, %r1172;
	ld.shared.u32 	%r179, [%r1173];
	shl.b32 	%r1174, %r143, 2;
	add.s32 	%r1175, %r1160, %r1174;
	ld.shared.u32 	%r180, [%r1175];
	shl.b32 	%r1176, %r146, 2;
	add.s32 	%r1177, %r1160, %r1176;
	ld.shared.u32 	%r181, [%r1177];
	shl.b32 	%r1178, %r149, 2;
	add.s32 	%r1179, %r1160, %r1178;
	ld.shared.u32 	%r182, [%r1179];
	shl.b32 	%r1180, %r152, 2;
	add.s32 	%r1181, %r1160, %r1180;
	ld.shared.u32 	%r183, [%r1181];
	shl.b32 	%r1182, %r155, 2;
	add.s32 	%r1183, %r1160, %r1182;
	ld.shared.u32 	%r184, [%r1183];
	shl.b32 	%r1184, %r158, 2;
	add.s32 	%r1185, %r1160, %r1184;
	ld.shared.u32 	%r185, [%r1185];
	shl.b32 	%r1186, %r161, 2;
	add.s32 	%r1187, %r1160, %r1186;
	ld.shared.u32 	%r186, [%r1187];
	shl.b32 	%r1188, %r164, 2;
	add.s32 	%r1189, %r1160, %r1188;
	ld.shared.u32 	%r187, [%r1189];
	shl.b32 	%r1190, %r167, 2;
	add.s32 	%r1191, %r1160, %r1190;
	ld.shared.u32 	%r188, [%r1191];
	shl.b32 	%r1192, %r170, 2;
	add.s32 	%r1193, %r1160, %r1192;
	ld.shared.u32 	%r189, [%r1193];
	shl.b32 	%r1194, %r171, 2;
	add.s32 	%r1195, %r1160, %r1194;
	ld.shared.u32 	%r190, [%r1195];
	bar.sync 	0;
	@%p531 bra 	$L__BB10_214;
	ld.param.u64 	%rd654, [_ZN3cub18CUB_300001_SM_10006detail10merge_sort26DeviceMergeSortMergeKernelINS2_10policy_hubIN6thrust24THRUST_300001_SM_1000_NS6detail15normal_iteratorINS6_10device_ptrIfEEEEE9Policy600ESB_NS8_INS9_IiEEEESB_SF_j10CompareAbsfiEEvbT2_T3_T4_PT6_PT7_T5_PSJ_SJ_NS1_7vsmem_tE_param_5];
	cvt.u64.u32 	%rd636, %r172;
	// begin inline asm
	mov.u32 %r1196, %laneid;
	// end inline asm
	shr.u32 	%r1197, %r173, 5;
	mul.lo.s32 	%r1198, %r1197, 544;
	mad.lo.s32 	%r1199, %r1196, 17, %r1198;
	shl.b32 	%r1200, %r1199, 2;
	add.s32 	%r1202, %r1160, %r1200;
	st.shared.u32 	[%r1202], %r174;
	st.shared.u32 	[%r1202+4], %r175;
	st.shared.u32 	[%r1202+8], %r176;
	st.shared.u32 	[%r1202+12], %r177;
	st.shared.u32 	[%r1202+16], %r178;
	st.shared.u32 	[%r1202+20], %r179;
	st.shared.u32 	[%r1202+24], %r180;
	st.shared.u32 	[%r1202+28], %r181;
	st.shared.u32 	[%r1202+32], %r182;
	st.shared.u32 	[%r1202+36], %r183;
	st.shared.u32 	[%r1202+40], %r184;
	st.shared.u32 	[%r1202+44], %r185;
	st.shared.u32 	[%r1202+48], %r186;
	st.shared.u32 	[%r1202+52], %r187;
	st.shared.u32 	[%r1202+56], %r188;
	st.shared.u32 	[%r1202+60], %r189;
	st.shared.u32 	[%r1202+64], %r190;
	bar.warp.sync 	-1;
	shl.b32 	%r1203, %r1196, 4;
	sub.s32 	%r1204, %r1199, %r1203;
	shl.b32 	%r1205, %r1204, 2;
	add.s32 	%r1206, %r1160, %r1205;
	ld.shared.u32 	%r1207, [%r1206];
	ld.shared.u32 	%r1208, [%r1206+128];
	ld.shared.u32 	%r1209, [%r1206+256];
	ld.shared.u32 	%r1210, [%r1206+384];
	ld.shared.u32 	%r1211, [%r1206+512];
	ld.shared.u32 	%r1212, [%r1206+640];
	ld.shared.u32 	%r1213, [%r1206+768];
	ld.shared.u32 	%r1214, [%r1206+896];
	ld.shared.u32 	%r1215, [%r1206+1024];
	ld.shared.u32 	%r1216, [%r1206+1152];
	ld.shared.u32 	%r1217, [%r1206+1280];
	ld.shared.u32 	%r1218, [%r1206+1408];
	ld.shared.u32 	%r1219, [%r1206+1536];
	ld.shared.u32 	%r1220, [%r1206+1664];
	ld.shared.u32 	%r1221, [%r1206+1792];
	ld.shared.u32 	%r1222, [%r1206+1920];
	ld.shared.u32 	%r1223, [%r1206+2048];
	and.b32  	%r1224, %r173, 31;
	and.b32  	%r1225, %r173, 992;
	mul.lo.s32 	%r1226, %r1225, 17;
	or.b32  	%r1227, %r1226, %r1224;
	cvt.u64.u32 	%rd637, %r1227;
	add.s64 	%rd638, %rd637, %rd636;
	cvta.to.global.u64 	%rd639, %rd654;
	shl.b64 	%rd640, %rd638, 2;
	add.s64 	%rd641, %rd639, %rd640;
	st.global.u32 	[%rd641], %r1207;
	st.global.u32 	[%rd641+128], %r1208;
	st.global.u32 	[%rd641+256], %r1209;
	st.global.u32 	[%rd641+384], %r1210;
	st.global.u32 	[%rd641+512], %r1211;
	st.global.u32 	[%rd641+640], %r1212;
	st.global.u32 	[%rd641+768], %r1213;
	st.global.u32 	[%rd641+896], %r1214;
	st.global.u32 	[%rd641+1024], %r1215;
	st.global.u32 	[%rd641+1152], %r1216;
	st.global.u32 	[%rd641+1280], %r1217;
	st.global.u32 	[%rd641+1408], %r1218;
	st.global.u32 	[%rd641+1536], %r1219;
	st.global.u32 	[%rd641+1664], %r1220;
	st.global.u32 	[%rd641+1792], %r1221;
	st.global.u32 	[%rd641+1920], %r1222;
	st.global.u32 	[%rd641+2048], %r1223;
	bra.uni 	$L__BB10_669;
$L__BB10_214:
	// begin inline asm
	mov.u32 %r1228, %laneid;
	// end inline asm
	shr.u32 	%r1229, %r173, 5;
	mul.lo.s32 	%r1230, %r1229, 544;
	mad.lo.s32 	%r1231, %r1228, 17, %r1230;
	shl.b32 	%r1232, %r1231, 2;
	add.s32 	%r1234, %r1160, %r1232;
	st.shared.u32 	[%r1234], %r174;
	st.shared.u32 	[%r1234+4], %r175;
	st.shared.u32 	[%r1234+8], %r176;
	st.shared.u32 	[%r1234+12], %r177;
	st.shared.u32 	[%r1234+16], %r178;
	st.shared.u32 	[%r1234+20], %r179;
	st.shared.u32 	[%r1234+24], %r180;
	st.shared.u32 	[%r1234+28], %r181;
	st.shared.u32 	[%r1234+32], %r182;
	st.shared.u32 	[%r1234+36], %r183;
	st.shared.u32 	[%r1234+40], %r184;
	st.shared.u32 	[%r1234+44], %r185;
	st.shared.u32 	[%r1234+48], %r186;
	st.shared.u32 	[%r1234+52], %r187;
	st.shared.u32 	[%r1234+56], %r188;
	st.shared.u32 	[%r1234+60], %r189;
	st.shared.u32 	[%r1234+64], %r190;
	bar.warp.sync 	-1;
	shl.b32 	%r1235, %r1228, 4;
	sub.s32 	%r1236, %r1231, %r1235;
	shl.b32 	%r1237, %r1236, 2;
	add.s32 	%r1238, %r1160, %r1237;
	ld.shared.u32 	%r1239, [%r1238];
	ld.shared.u32 	%r1240, [%r1238+128];
	ld.shared.u32 	%r1241, [%r1238+256];
	ld.shared.u32 	%r1242, [%r1238+384];
	ld.shared.u32 	%r1243, [%r1238+512];
	ld.shared.u32 	%r1244, [%r1238+640];
	ld.shared.u32 	%r1245, [%r1238+768];
	ld.shared.u32 	%r1246, [%r1238+896];
	ld.shared.u32 	%r1247, [%r1238+1024];
	ld.shared.u32 	%r1248, [%r1238+1152];
	ld.shared.u32 	%r1249, [%r1238+1280];
	ld.shared.u32 	%r1250, [%r1238+1408];
	ld.shared.u32 	%r1251, [%r1238+1536];
	ld.shared.u32 	%r1252, [%r1238+1664];
	ld.shared.u32 	%r1253, [%r1238+1792];
	ld.shared.u32 	%r1254, [%r1238+1920];
	ld.shared.u32 	%r1255, [%r1238+2048];
	and.b32  	%r1256, %r173, 31;
	and.b32  	%r1257, %r173, 992;
	mul.lo.s32 	%r1258, %r1257, 17;
	cvt.u64.u32 	%rd642, %r1258;
	add.s32 	%r1259, %r1256, %r172;
	cvt.u64.u32 	%rd643, %r1259;
	add.s64 	%rd644, %rd643, %rd642;
	shl.b64 	%rd645, %rd644, 2;
	add.s64 	%rd646, %rd5, %rd645;
	st.global.u32 	[%rd646], %r1239;
	st.global.u32 	[%rd646+128], %r1240;
	st.global.u32 	[%rd646+256], %r1241;
	st.global.u32 	[%rd646+384], %r1242;
	st.global.u32 	[%rd646+512], %r1243;
	st.global.u32 	[%rd646+640], %r1244;
	st.global.u32 	[%rd646+768], %r1245;
	st.global.u32 	[%rd646+896], %r1246;
	st.global.u32 	[%rd646+1024], %r1247;
	st.global.u32 	[%rd646+1152], %r1248;
	st.global.u32 	[%rd646+1280], %r1249;
	st.global.u32 	[%rd646+1408], %r1250;
	st.global.u32 	[%rd646+1536], %r1251;
	st.global.u32 	[%rd646+1664], %r1252;
	st.global.u32 	[%rd646+1792], %r1253;
	st.global.u32 	[%rd646+1920], %r1254;
	st.global.u32 	[%rd646+2048], %r1255;
	bra.uni 	$L__BB10_669;
$L__BB10_215:
	ld.param.s8 	%rs2, [_ZN3cub18CUB_300001_SM_10006detail10merge_sort26DeviceMergeSortMergeKernelINS2_10policy_hubIN6thrust24THRUST_300001_SM_1000_NS6detail15normal_iteratorINS6_10device_ptrIfEEEEE9Policy600ESB_NS8_INS9_IiEEEESB_SF_j10CompareAbsfiEEvbT2_T3_T4_PT6_PT7_T5_PSJ_SJ_NS1_7vsmem_tE_param_0];
	sub.s32 	%r477, %r473, %r2;
	min.u32 	%r191, %r477, 4352;
	mul.wide.u32 	%rd27, %r1, 4;
	add.s64 	%rd28, %rd3, %rd27;
	ld.global.u32 	%r478, [%rd28];
	ld.global.u32 	%r479, [%rd28+4];
	shr.u32 	%r480, %r474, 1;
	neg.s32 	%r481, %r474;
	and.b32  	%r482, %r1, %r481;
	mul.lo.s32 	%r192, %r482, 4352;
	mul.lo.s32 	%r193, %r480, 4352;
	sub.s32 	%r483, %r1, %r482;
	mul.lo.s32 	%r484, %r483, 4352;
	sub.s32 	%r194, %r478, %r192;
	sub.s32 	%r485, %r479, %r192;
	sub.s32 	%r486, %r473, %r192;
	max.u32 	%r487, %r486, %r193;
	sub.s32 	%r488, %r487, %r193;
	sub.s32 	%r489, %r484, %r194;
	min.u32 	%r195, %r489, %r488;
	max.u32 	%r490, %r484, -4353;
	not.b32 	%r491, %r490;
	add.s32 	%r492, %r484, %r491;
	sub.s32 	%r493, %r492, %r485;
	or.b32  	%r494, %r1, %r481;
	setp.eq.s32 	%p70, %r494, -1;
	min.u32 	%r495, %r193, %r486;
	selp.b32 	%r496, %r495, %r485, %p70;
	selp.b32 	%r497, %r193, %r493, %p70;
	min.u32 	%r498, %r497, %r488;
	sub.s32 	%r196, %r496, %r194;
	sub.s32 	%r197, %r498, %r195;
	// begin inline asm
	griddepcontrol.wait;
	// end inline asm
	setp.eq.s16 	%p71, %rs2, 0;
	@%p71 bra 	$L__BB10_284;
	cvt.u64.u32 	%rd29, %r192;
	cvt.u64.u32 	%rd30, %r194;
	add.s64 	%rd31, %rd30, %rd29;
	cvt.u64.u32 	%rd32, %r193;
	add.s64 	%rd33, %rd29, %rd32;
	cvt.u64.u32 	%rd34, %r195;
	add.s64 	%rd35, %rd33, %rd34;
	add.s32 	%r198, %r197, %r196;
	setp.ge.s32 	%p72, %r3, %r198;
	cvt.u64.u32 	%rd36, %r3;
	add.s64 	%rd37, %rd31, %rd36;
	shl.b64 	%rd38, %rd37, 2;
	add.s64 	%rd10, %rd4, %rd38;
	sub.s32 	%r499, %r3, %r196;
	cvt.s64.s32 	%rd39, %r499;
	add.s64 	%rd40, %rd35, %rd39;
	shl.b64 	%rd41, %rd40, 2;
	add.s64 	%rd11, %rd4, %rd41;
	@%p72 bra 	$L__BB10_220;
	setp.ge.s32 	%p73, %r3, %r196;
	@%p73 bra 	$L__BB10_219;
	ld.global.f32 	%f626, [%rd10];
	bra.uni 	$L__BB10_220;
$L__BB10_219:
	ld.global.f32 	%f626, [%rd11];
$L__BB10_220:
	add.s32 	%r199, %r3, 256;
	setp.ge.s32 	%p74, %r199, %r198;
	@%p74 bra 	$L__BB10_224;
	setp.lt.s32 	%p75, %r199, %r196;
	@%p75 bra 	$L__BB10_223;
	ld.global.f32 	%f627, [%rd11+1024];
	bra.uni 	$L__BB10_224;
$L__BB10_223:
	ld.global.f32 	%f627, [%rd10+1024];
$L__BB10_224:
	add.s32 	%r200, %r3, 512;
	setp.ge.s32 	%p76, %r200, %r198;
	@%p76 bra 	$L__BB10_228;
	setp.lt.s32 	%p77, %r200, %r196;
	@%p77 bra 	$L__BB10_227;
	ld.global.f32 	%f628, [%rd11+2048];
	bra.uni 	$L__BB10_228;
$L__BB10_227:
	ld.global.f32 	%f628, [%rd10+2048];
$L__BB10_228:
	add.s32 	%r201, %r3, 768;
	setp.ge.s32 	%p78, %r201, %r198;
	@%p78 bra 	$L__BB10_232;
	setp.lt.s32 	%p79, %r201, %r196;
	@%p79 bra 	$L__BB10_231;
	ld.global.f32 	%f629, [%rd11+3072];
	bra.uni 	$L__BB10_232;
$L__BB10_231:
	ld.global.f32 	%f629, [%rd10+3072];
$L__BB10_232:
	or.b32  	%r202, %r3, 1024;
	setp.ge.s32 	%p80, %r202, %r198;
	@%p80 bra 	$L__BB10_236;
	setp.lt.s32 	%p81, %r202, %r196;
	@%p81 bra 	$L__BB10_235;
	ld.global.f32 	%f630, [%rd11+4096];
	bra.uni 	$L__BB10_236;
$L__BB10_235:
	ld.global.f32 	%f630, [%rd10+4096];
$L__BB10_236:
	add.s32 	%r203, %r3, 1280;
	setp.ge.s32 	%p82, %r203, %r198;
	@%p82 bra 	$L__BB10_240;
	setp.lt.s32 	%p83, %r203, %r196;
	@%p83 bra 	$L__BB10_239;
	ld.global.f32 	%f631, [%rd11+5120];
	bra.uni 	$L__BB10_240;
$L__BB10_239:
	ld.global.f32 	%f631, [%rd10+5120];
$L__BB10_240:
	add.s32 	%r204, %r3, 1536;
	setp.ge.s32 	%p84, %r204, %r198;
	@%p84 bra 	$L__BB10_244;
	setp.lt.s32 	%p85, %r204, %r196;
	@%p85 bra 	$L__BB10_243;
	ld.global.f32 	%f632, [%rd11+6144];
	bra.uni 	$L__BB10_244;
$L__BB10_243:
	ld.global.f32 	%f632, [%rd10+6144];
$L__BB10_244:
	add.s32 	%r205, %r3, 1792;
	setp.ge.s32 	%p86, %r205, %r198;
	@%p86 bra 	$L__BB10_248;
	setp.lt.s32 	%p87, %r205, %r196;
	@%p87 bra 	$L__BB10_247;
	ld.global.f32 	%f633, [%rd11+7168];
	bra.uni 	$L__BB10_248;
$L__BB10_247:
	ld.global.f32 	%f633, [%rd10+7168];
$L__BB10_248:
	or.b32  	%r206, %r3, 2048;
	setp.ge.s32 	%p88, %r206, %r198;
	@%p88 bra 	$L__BB10_252;
	setp.lt.s32 	%p89, %r206, %r196;
	@%p89 bra 	$L__BB10_251;
	ld.global.f32 	%f634, [%rd11+8192];
	bra.uni 	$L__BB10_252;
$L__BB10_251:
	ld.global.f32 	%f634, [%rd10+8192];
$L__BB10_252:
	add.s32 	%r207, %r3, 2304;
	setp.ge.s32 	%p90, %r207, %r198;
	@%p90 bra 	$L__BB10_256;
	setp.lt.s32 	%p91, %r207, %r196;
	@%p91 bra 	$L__BB10_255;
	ld.global.f32 	%f635, [%rd11+9216];
	bra.uni 	$L__BB10_256;
$L__BB10_255:
	ld.global.f32 	%f635, [%rd10+9216];
$L__BB10_256:
	add.s32 	%r208, %r3, 2560;
	setp.ge.s32 	%p92, %r208, %r198;
	@%p92 bra 	$L__BB10_260;
	setp.lt.s32 	%p93, %r208, %r196;
	@%p93 bra 	$L__BB10_259;
	ld.global.f32 	%f636, [%rd11+10240];
	bra.uni 	$L__BB10_260;
$L__BB10_259:
	ld.global.f32 	%f636, [%rd10+10240];
$L__BB10_260:
	add.s32 	%r209, %r3, 2816;
	setp.ge.s32 	%p94, %r209, %r198;
	@%p94 bra 	$L__BB10_264;
	setp.lt.s32 	%p95, %r209, %r196;
	@%p95 bra 	$L__BB10_263;
	ld.global.f32 	%f637, [%rd11+11264];
	bra.uni 	$L__BB10_264;
$L__BB10_263:
	ld.global.f32 	%f637, [%rd10+11264];
$L__BB10_264:
	or.b32  	%r210, %r3, 3072;
	setp.ge.s32 	%p96, %r210, %r198;
	@%p96 bra 	$L__BB10_268;
	setp.lt.s32 	%p97, %r210, %r196;
	@%p97 bra 	$L__BB10_267;
	ld.global.f32 	%f638, [%rd11+12288];
	bra.uni 	$L__BB10_268;
$L__BB10_267:
	ld.global.f32 	%f638, [%rd10+12288];
$L__BB10_268:
	add.s32 	%r211, %r3, 3328;
	setp.ge.s32 	%p98, %r211, %r198;
	@%p98 bra 	$L__BB10_272;
	setp.lt.s32 	%p99, %r211, %r196;
	@%p99 bra 	$L__BB10_271;
	ld.global.f32 	%f639, [%rd11+13312];
	bra.uni 	$L__BB10_272;
$L__BB10_271:
	ld.global.f32 	%f639, [%rd10+13312];
$L__BB10_272:
	add.s32 	%r212, %r3, 3584;
	setp.ge.s32 	%p100, %r212, %r198;
	@%p100 bra 	$L__BB10_276;
	setp.lt.s32 	%p101, %r212, %r196;
	@%p101 bra 	$L__BB10_275;
	ld.global.f32 	%f640, [%rd11+14336];
	bra.uni 	$L__BB10_276;
$L__BB10_275:
	ld.global.f32 	%f640, [%rd10+14336];
$L__BB10_276:
	add.s32 	%r213, %r3, 3840;
	setp.ge.s32 	%p102, %r213, %r198;
	@%p102 bra 	$L__BB10_280;
	setp.lt.s32 	%p103, %r213, %r196;
	@%p103 bra 	$L__BB10_279;
	ld.global.f32 	%f641, [%rd11+15360];
	bra.uni 	$L__BB10_280;
$L__BB10_279:
	ld.global.f32 	%f641, [%rd10+15360];
$L__BB10_280:
	or.b32  	%r214, %r3, 4096;
	setp.ge.s32 	%p104, %r214, %r198;
	@%p104 bra 	$L__BB10_318;
	setp.lt.s32 	%p105, %r214, %r196;
	@%p105 bra 	$L__BB10_283;
	ld.global.f32 	%f642, [%rd11+16384];
	bra.uni 	$L__BB10_318;
$L__BB10_283:
	ld.global.f32 	%f642, [%rd10+16384];
	bra.uni 	$L__BB10_318;
$L__BB10_284:
	cvt.u64.u32 	%rd42, %r192;
	cvt.u64.u32 	%rd43, %r194;
	add.s64 	%rd12, %rd43, %rd42;
	cvt.u64.u32 	%rd44, %r193;
	add.s64 	%rd45, %rd42, %rd44;
	cvt.u64.u32 	%rd46, %r195;
	add.s64 	%rd13, %rd45, %rd46;
	add.s32 	%r215, %r197, %r196;
	setp.ge.s32 	%p106, %r3, %r215;
	@%p106 bra 	$L__BB10_286;
	setp.lt.s32 	%p107, %r3, %r196;
	sub.s32 	%r500, %r3, %r196;
	cvt.s64.s32 	%rd47, %r500;
	cvt.u64.u32 	%rd48, %r3;
	selp.b64 	%rd49, %rd12, %rd13, %p107;
	selp.b64 	%rd50, %rd48, %rd47, %p107;
	add.s64 	%rd51, %rd50, %rd49;
	shl.b64 	%rd52, %rd51, 2;
	add.s64 	%rd53, %rd2, %rd52;
	ld.global.f32 	%f626, [%rd53];
$L__BB10_286:
	add.s32 	%r216, %r3, 256;
	setp.ge.s32 	%p108, %r216, %r215;
	@%p108 bra 	$L__BB10_288;
	setp.lt.s32 	%p109, %r216, %r196;
	sub.s32 	%r501, %r216, %r196;
	cvt.s64.s32 	%rd54, %r501;
	cvt.u64.u32 	%rd55, %r216;
	selp.b64 	%rd56, %rd12, %rd13, %p109;
	selp.b64 	%rd57, %rd55, %rd54, %p109;
	add.s64 	%rd58, %rd57, %rd56;
	shl.b64 	%rd59, %rd58, 2;
	add.s64 	%rd60, %rd2, %rd59;
	ld.global.f32 	%f627, [%rd60];
$L__BB10_288:
	add.s32 	%r217, %r3, 512;
	setp.ge.s32 	%p110, %r217, %r215;
	@%p110 bra 	$L__BB10_290;
	setp.lt.s32 	%p111, %r217, %r196;
	sub.s32 	%r502, %r217, %r196;
	cvt.s64.s32 	%rd61, %r502;
	cvt.u64.u32 	%rd62, %r217;
	selp.b64 	%rd63, %rd12, %rd13, %p111;
	selp.b64 	%rd64, %rd62, %rd61, %p111;
	add.s64 	%rd65, %rd64, %rd63;
	shl.b64 	%rd66, %rd65, 2;
	add.s64 	%rd67, %rd2, %rd66;
	ld.global.f32 	%f628, [%rd67];
$L__BB10_290:
	add.s32 	%r218, %r3, 768;
	setp.ge.s32 	%p112, %r218, %r215;
	@%p112 bra 	$L__BB10_292;
	setp.lt.s32 	%p113, %r218, %r196;
	sub.s32 	%r503, %r218, %r196;
	cvt.s64.s32 	%rd68, %r503;
	cvt.u64.u32 	%rd69, %r218;
	selp.b64 	%rd70, %rd12, %rd13, %p113;
	selp.b64 	%rd71, %rd69, %rd68, %p113;
	add.s64 	%rd72, %rd71, %rd70;
	shl.b64 	%rd73, %rd72, 2;
	add.s64 	%rd74, %rd2, %rd73;
	ld.global.f32 	%f629, [%rd74];
$L__BB10_292:
	or.b32  	%r219, %r3, 1024;
	setp.ge.s32 	%p114, %r219, %r215;
	@%p114 bra 	$L__BB10_294;
	setp.lt.s32 	%p115, %r219, %r196;
	sub.s32 	%r504, %r219, %r196;
	cvt.s64.s32 	%rd75, %r504;
	cvt.u64.u32 	%rd76, %r219;
	selp.b64 	%rd77, %rd12, %rd13, %p115;
	selp.b64 	%rd78, %rd76, %rd75, %p115;
	add.s64 	%rd79, %rd78, %rd77;
	shl.b64 	%rd80, %rd79, 2;
	add.s64 	%rd81, %rd2, %rd80;
	ld.global.f32 	%f630, [%rd81];
$L__BB10_294:
	add.s32 	%r220, %r3, 1280;
	setp.ge.s32 	%p116, %r220, %r215;
	@%p116 bra 	$L__BB10_296;
	setp.lt.s32 	%p117, %r220, %r196;
	sub.s32 	%r505, %r220, %r196;
	cvt.s64.s32 	%rd82, %r505;
	cvt.u64.u32 	%rd83, %r220;
	selp.b64 	%rd84, %rd12, %rd13, %p117;
	selp.b64 	%rd85, %rd83, %rd82, %p117;
	add.s64 	%rd86, %rd85, %rd84;
	shl.b64 	%rd87, %rd86, 2;
	add.s64 	%rd88, %rd2, %rd87;
	ld.global.f32 	%f631, [%rd88];
$L__BB10_296:
	add.s32 	%r221, %r3, 1536;
	setp.ge.s32 	%p118, %r221, %r215;
	@%p118 bra 	$L__BB10_298;
	setp.lt.s32 	%p119, %r221, %r196;
	sub.s32 	%r506, %r221, %r196;
	cvt.s64.s32 	%rd89, %r506;
	cvt.u64.u32 	%rd90, %r221;
	selp.b64 	%rd91, %rd12, %rd13, %p119;
	selp.b64 	%rd92, %rd90, %rd89, %p119;
	add.s64 	%rd93, %rd92, %rd91;
	shl.b64 	%rd94, %rd93, 2;
	add.s64 	%rd95, %rd2, %rd94;
	ld.global.f32 	%f632, [%rd95];
$L__BB10_298:
	add.s32 	%r222, %r3, 1792;
	setp.ge.s32 	%p120, %r222, %r215;
	@%p120 bra 	$L__BB10_300;
	setp.lt.s32 	%p121, %r222, %r196;
	sub.s32 	%r507, %r222, %r196;
	cvt.s64.s32 	%rd96, %r507;
	cvt.u64.u32 	%rd97, %r222;
	selp.b64 	%rd98, %rd12, %rd13, %p121;
	selp.b64 	%rd99, %rd97, %rd96, %p121;
	add.s64 	%rd100, %rd99, %rd98;
	shl.b64 	%rd101, %rd100, 2;
	add.s64 	%rd102, %rd2, %rd101;
	ld.global.f32 	%f633, [%rd102];
$L__BB10_300:
	or.b32  	%r223, %r3, 2048;
	setp.ge.s32 	%p122, %r223, %r215;
	@%p122 bra 	$L__BB10_302;
	setp.lt.s32 	%p123, %r223, %r196;
	sub.s32 	%r508, %r223, %r196;
	cvt.s64.s32 	%rd103, %r508;
	cvt.u64.u32 	%rd104, %r223;
	selp.b64 	%rd105, %rd12, %rd13, %p123;
	selp.b64 	%rd106, %rd104, %rd103, %p123;
	add.s64 	%rd107, %rd106, %rd105;
	shl.b64 	%rd108, %rd107, 2;
	add.s64 	%rd109, %rd2, %rd108;
	ld.global.f32 	%f634, [%rd109];
$L__BB10_302:
	add.s32 	%r224, %r3, 2304;
	setp.ge.s32 	%p124, %r224, %r215;
	@%p124 bra 	$L__BB10_304;
	setp.lt.s32 	%p125, %r224, %r196;
	sub.s32 	%r509, %r224, %r196;
	cvt.s64.s32 	%rd110, %r509;
	cvt.u64.u32 	%rd111, %r224;
	selp.b64 	%rd112, %rd12, %rd13, %p125;
	selp.b64 	%rd113, %rd111, %rd110, %p125;
	add.s64 	%rd114, %rd113, %rd112;
	shl.b64 	%rd115, %rd114, 2;
	add.s64 	%rd116, %rd2, %rd115;
	ld.global.f32 	%f635, [%rd116];
$L__BB10_304:
	add.s32 	%r225, %r3, 2560;
	setp.ge.s32 	%p126, %r225, %r215;
	@%p126 bra 	$L__BB10_306;
	setp.lt.s32 	%p127, %r225, %r196;
	sub.s32 	%r510, %r225, %r196;
	cvt.s64.s32 	%rd117, %r510;
	cvt.u64.u32 	%rd118, %r225;
	selp.b64 	%rd119, %rd12, %rd13, %p127;
	selp.b64 	%rd120, %rd118, %rd117, %p127;
	add.s64 	%rd121, %rd120, %rd119;
	shl.b64 	%rd122, %rd121, 2;
	add.s64 	%rd123, %rd2, %rd122;
	ld.global.f32 	%f636, [%rd123];
$L__BB10_306:
	add.s32 	%r226, %r3, 2816;
	setp.ge.s32 	%p128, %r226, %r215;
	@%p128 bra 	$L__BB10_308;
	setp.lt.s32 	%p129, %r226, %r196;
	sub.s32 	%r511, %r226, %r196;
	cvt.s64.s32 	%rd124, %r511;
	cvt.u64.u32 	%rd125, %r226;
	selp.b64 	%rd126, %rd12, %rd13, %p129;
	selp.b64 	%rd127, %rd125, %rd124, %p129;
	add.s64 	%rd128, %rd127, %rd126;
	shl.b64 	%rd129, %rd128, 2;
	add.s64 	%rd130, %rd2, %rd129;
	ld.global.f32 	%f637, [%rd130];
$L__BB10_308:
	or.b32  	%r227, %r3, 3072;
	setp.ge.s32 	%p130, %r227, %r215;
	@%p130 bra 	$L__BB10_310;
	setp.lt.s32 	%p131, %r227, %r196;
	sub.s32 	%r512, %r227, %r196;
	cvt.s64.s32 	%rd131, %r512;
	cvt.u64.u32 	%rd132, %r227;
	selp.b64 	%rd133, %rd12, %rd13, %p131;
	selp.b64 	%rd134, %rd132, %rd131, %p131;
	add.s64 	%rd135, %rd134, %rd133;
	shl.b64 	%rd136, %rd135, 2;
	add.s64 	%rd137, %rd2, %rd136;
	ld.global.f32 	%f638, [%rd137];
$L__BB10_310:
	add.s32 	%r228, %r3, 3328;
	setp.ge.s32 	%p132, %r228, %r215;
	@%p132 bra 	$L__BB10_312;
	setp.lt.s32 	%p133, %r228, %r196;
	sub.s32 	%r513, %r228, %r196;
	cvt.s64.s32 	%rd138, %r513;
	cvt.u64.u32 	%rd139, %r228;
	selp.b64 	%rd140, %rd12, %rd13, %p133;
	selp.b64 	%rd141, %rd139, %rd138, %p133;
	add.s64 	%rd142, %rd141, %rd140;
	shl.b64 	%rd143, %rd142, 2;
	add.s64 	%rd144, %rd2, %rd143;
	ld.global.f32 	%f639, [%rd144];
$L__BB10_312:
	add.s32 	%r229, %r3, 3584;
	setp.ge.s32 	%p134, %r229, %r215;
	@%p134 bra 	$L__BB10_314;
	setp.lt.s32 	%p135, %r229, %r196;
	sub.s32 	%r514, %r229, %r196;
	cvt.s64.s32 	%rd145, %r514;
	cvt.u64.u32 	%rd146, %r229;
	selp.b64 	%rd147, %rd12, %rd13, %p135;
	selp.b64 	%rd148, %rd146, %rd145, %p135;
	add.s64 	%rd149, %rd148, %rd147;
	shl.b64 	%rd150, %rd149, 2;
	add.s64 	%rd151, %rd2, %rd150;
	ld.global.f32 	%f640, [%rd151];
$L__BB10_314:
	add.s32 	%r230, %r3, 3840;
	setp.ge.s32 	%p136, %r230, %r215;
	@%p136 bra 	$L__BB10_316;
	setp.lt.s32 	%p137, %r230, %r196;
	sub.s32 	%r515, %r230, %r196;
	cvt.s64.s32 	%rd152, %r515;
	cvt.u64.u32 	%rd153, %r230;
	selp.b64 	%rd154, %rd12, %rd13, %p137;
	selp.b64 	%rd155, %rd153, %rd152, %p137;
	add.s64 	%rd156, %rd155, %rd154;
	shl.b64 	%rd157, %rd156, 2;
	add.s64 	%rd158, %rd2, %rd157;
	ld.global.f32 	%f641, [%rd158];
$L__BB10_316:
	or.b32  	%r231, %r3, 4096;
	setp.ge.s32 	%p138, %r231, %r215;
	@%p138 bra 	$L__BB10_318;
	setp.lt.s32 	%p139, %r231, %r196;
	sub.s32 	%r516, %r231, %r196;
	cvt.s64.s32 	%rd159, %r516;
	cvt.u64.u32 	%rd160, %r231;
	selp.b64 	%rd161, %rd12, %rd13, %p139;
	selp.b64 	%rd162, %rd160, %rd159, %p139;
	add.s64 	%rd163, %rd162, %rd161;
	shl.b64 	%rd164, %rd163, 2;
	add.s64 	%rd165, %rd2, %rd164;
	ld.global.f32 	%f642, [%rd165];
$L__BB10_318:
	ld.param.s8 	%rs3, [_ZN3cub18CUB_300001_SM_10006detail10merge_sort26DeviceMergeSortMergeKernelINS2_10policy_hubIN6thrust24THRUST_300001_SM_1000_NS6detail15normal_iteratorINS6_10device_ptrIfEEEEE9Policy600ESB_NS8_INS9_IiEEEESB_SF_j10CompareAbsfiEEvbT2_T3_T4_PT6_PT7_T5_PSJ_SJ_NS1_7vsmem_tE_param_0];
	setp.eq.s16 	%p140, %rs3, 0;
	shl.b32 	%r517, %r3, 2;
	mov.u32 	%r518, _ZZN3cub18CUB_300001_SM_10006detail10merge_sort26DeviceMergeSortMergeKernelINS2_10policy_hubIN6thrust24THRUST_300001_SM_1000_NS6detail15normal_iteratorINS6_10device_ptrIfEEEEE9Policy600ESB_NS8_INS9_IiEEEESB_SF_j10CompareAbsfiEEvbT2_T3_T4_PT6_PT7_T5_PSJ_SJ_NS1_7vsmem_tEE19static_temp_storage;
	add.s32 	%r519, %r518, %r517;
	st.shared.f32 	[%r519], %f626;
	add.s32 	%r232, %r3, 256;
	st.shared.f32 	[%r519+1024], %f627;
	add.s32 	%r233, %r3, 512;
	st.shared.f32 	[%r519+2048], %f628;
	add.s32 	%r234, %r3, 768;
	st.shared.f32 	[%r519+3072], %f629;
	or.b32  	%r235, %r3, 1024;
	st.shared.f32 	[%r519+4096], %f630;
	add.s32 	%r236, %r3, 1280;
	st.shared.f32 	[%r519+5120], %f631;
	add.s32 	%r237, %r3, 1536;
	st.shared.f32 	[%r519+6144], %f632;
	add.s32 	%r238, %r3, 1792;
	st.shared.f32 	[%r519+7168], %f633;
	or.b32  	%r239, %r3, 2048;
	st.shared.f32 	[%r519+8192], %f634;
	add.s32 	%r240, %r3, 2304;
	st.shared.f32 	[%r519+9216], %f635;
	add.s32 	%r241, %r3, 2560;
	st.shared.f32 	[%r519+10240], %f636;
	add.s32 	%r242, %r3, 2816;
	st.shared.f32 	[%r519+11264], %f637;
	or.b32  	%r243, %r3, 3072;
	st.shared.f32 	[%r519+12288], %f638;
	add.s32 	%r244, %r3, 3328;
	st.shared.f32 	[%r519+13312], %f639;
	add.s32 	%r245, %r3, 3584;
	st.shared.f32 	[%r519+14336], %f640;
	add.s32 	%r246, %r3, 3840;
	st.shared.f32 	[%r519+15360], %f641;
	or.b32  	%r247, %r3, 4096;
	st.shared.f32 	[%r519+16384], %f642;
	@%p140 bra 	$L__BB10_387;
	cvt.u64.u32 	%rd166, %r192;
	cvt.u64.u32 	%rd167, %r194;
	add.s64 	%rd168, %rd167, %rd166;
	cvt.u64.u32 	%rd169, %r193;
	add.s64 	%rd170, %rd166, %rd169;
	cvt.u64.u32 	%rd171, %r195;
	add.s64 	%rd172, %rd170, %rd171;
	add.s32 	%r248, %r197, %r196;
	setp.ge.s32 	%p141, %r3, %r248;
	cvt.u64.u32 	%rd173, %r3;
	add.s64 	%rd174, %rd168, %rd173;
	shl.b64 	%rd175, %rd174, 2;
	add.s64 	%rd14, %rd5, %rd175;
	sub.s32 	%r521, %r3, %r196;
	cvt.s64.s32 	%rd176, %r521;
	add.s64 	%rd177, %rd172, %rd176;
	shl.b64 	%rd178, %rd177, 2;
	add.s64 	%rd15, %rd5, %rd178;
	@%p141 bra 	$L__BB10_323;
	setp.ge.s32 	%p142, %r3, %r196;
	@%p142 bra 	$L__BB10_322;
	ld.global.u32 	%r1328, [%rd14];
	bra.uni 	$L__BB10_323;
$L__BB10_322:
	ld.global.u32 	%r1328, [%rd15];
$L__BB10_323:
	setp.ge.s32 	%p143, %r232, %r248;
	@%p143 bra 	$L__BB10_327;
	setp.lt.s32 	%p144, %r232, %r196;
	@%p144 bra 	$L__BB10_326;
	ld.global.u32 	%r1329, [%rd15+1024];
	bra.uni 	$L__BB10_327;
$L__BB10_326:
	ld.global.u32 	%r1329, [%rd14+1024];
$L__BB10_327:
	setp.ge.s32 	%p145, %r233, %r248;
	@%p145 bra 	$L__BB10_331;
	setp.lt.s32 	%p146, %r233, %r196;
	@%p146 bra 	$L__BB10_330;
	ld.global.u32 	%r1330, [%rd15+2048];
	bra.uni 	$L__BB10_331;
$L__BB10_330:
	ld.global.u32 	%r1330, [%rd14+2048];
$L__BB10_331:
	setp.ge.s32 	%p147, %r234, %r248;
	@%p147 bra 	$L__BB10_335;
	setp.lt.s32 	%p148, %r234, %r196;
	@%p148 bra 	$L__BB10_334;
	ld.global.u32 	%r1331, [%rd15+3072];
	bra.uni 	$L__BB10_335;
$L__BB10_334:
	ld.global.u32 	%r1331, [%rd14+3072];
$L__BB10_335:
	setp.ge.s32 	%p149, %r235, %r248;
	@%p149 bra 	$L__BB10_339;
	setp.lt.s32 	%p150, %r235, %r196;
	@%p150 bra 	$L__BB10_338;
	ld.global.u32 	%r1332, [%rd15+4096];
	bra.uni 	$L__BB10_339;
$L__BB10_338:
	ld.global.u32 	%r1332, [%rd14+4096];
$L__BB10_339:
	setp.ge.s32 	%p151, %r236, %r248;
	@%p151 bra 	$L__BB10_343;
	setp.lt.s32 	%p152, %r236, %r196;
	@%p152 bra 	$L__BB10_342;
	ld.global.u32 	%r1333, [%rd15+5120];
	bra.uni 	$L__BB10_343;
$L__BB10_342:
	ld.global.u32 	%r1333, [%rd14+5120];
$L__BB10_343:
	setp.ge.s32 	%p153, %r237, %r248;
	@%p153 bra 	$L__BB10_347;
	setp.lt.s32 	%p154, %r237, %r196;
	@%p154 bra 	$L__BB10_346;
	ld.global.u32 	%r1334, [%rd15+6144];
	bra.uni 	$L__BB10_347;
$L__BB10_346:
	ld.global.u32 	%r1334, [%rd14+6144];
$L__BB10_347:
	setp.ge.s32 	%p155, %r238, %r248;
	@%p155 bra 	$L__BB10_351;
	setp.lt.s32 	%p156, %r238, %r196;
	@%p156 bra 	$L__BB10_350;
	ld.global.u32 	%r1335, [%rd15+7168];
	bra.uni 	$L__BB10_351;
$L__BB10_350:
	ld.global.u32 	%r1335, [%rd14+7168];
$L__BB10_351:
	setp.ge.s32 	%p157, %r239, %r248;
	@%p157 bra 	$L__BB10_355;
	setp.lt.s32 	%p158, %r239, %r196;
	@%p158 bra 	$L__BB10_354;
	ld.global.u32 	%r1336, [%rd15+8192];
	bra.uni 	$L__BB10_355;
$L__BB10_354:
	ld.global.u32 	%r1336, [%rd14+8192];
$L__BB10_355:
	setp.ge.s32 	%p159, %r240, %r248;
	@%p159 bra 	$L__BB10_359;
	setp.lt.s32 	%p160, %r240, %r196;
	@%p160 bra 	$L__BB10_358;
	ld.global.u32 	%r1337, [%rd15+9216];
	bra.uni 	$L__BB10_359;
$L__BB10_358:
	ld.global.u32 	%r1337, [%rd14+9216];
$L__BB10_359:
	setp.ge.s32 	%p161, %r241, %r248;
	@%p161 bra 	$L__BB10_363;
	setp.lt.s32 	%p162, %r241, %r196;
	@%p162 bra 	$L__BB10_362;
	ld.global.u32 	%r1338, [%rd15+10240];
	bra.uni 	$L__BB10_363;
$L__BB10_362:
	ld.global.u32 	%r1338, [%rd14+10240];
$L__BB10_363:
	setp.ge.s32 	%p163, %r242, %r248;
	@%p163 bra 	$L__BB10_367;
	setp.lt.s32 	%p164, %r242, %r196;
	@%p164 bra 	$L__BB10_366;
	ld.global.u32 	%r1339, [%rd15+11264];
	bra.uni 	$L__BB10_367;
$L__BB10_366:
	ld.global.u32 	%r1339, [%rd14+11264];
$L__BB10_367:
	setp.ge.s32 	%p165, %r243, %r248;
	@%p165 bra 	$L__BB10_371;
	setp.lt.s32 	%p166, %r243, %r196;
	@%p166 bra 	$L__BB10_370;
	ld.global.u32 	%r1340, [%rd15+12288];
	bra.uni 	$L__BB10_371;
$L__BB10_370:
	ld.global.u32 	%r1340, [%rd14+12288];
$L__BB10_371:
	setp.ge.s32 	%p167, %r244, %r248;
	@%p167 bra 	$L__BB10_375;
	setp.lt.s32 	%p168, %r244, %r196;
	@%p168 bra 	$L__BB10_374;
	ld.global.u32 	%r1341, [%rd15+13312];
	bra.uni 	$L__BB10_375;
$L__BB10_374:
	ld.global.u32 	%r1341, [%rd14+13312];
$L__BB10_375:
	setp.ge.s32 	%p169, %r245, %r248;
	@%p169 bra 	$L__BB10_379;
	setp.lt.s32 	%p170, %r245, %r196;
	@%p170 bra 	$L__BB10_378;
	ld.global.u32 	%r1342, [%rd15+14336];
	bra.uni 	$L__BB10_379;
$L__BB10_378:
	ld.global.u32 	%r1342, [%rd14+14336];
$L__BB10_379:
	setp.ge.s32 	%p171, %r246, %r248;
	@%p171 bra 	$L__BB10_383;
	setp.lt.s32 	%p172, %r246, %r196;
	@%p172 bra 	$L__BB10_382;
	ld.global.u32 	%r1343, [%rd15+15360];
	bra.uni 	$L__BB10_383;
$L__BB10_382:
	ld.global.u32 	%r1343, [%rd14+15360];
$L__BB10_383:
	setp.ge.s32 	%p173, %r247, %r248;
	@%p173 bra 	$L__BB10_421;
	setp.lt.s32 	%p174, %r247, %r196;
	@%p174 bra 	$L__BB10_386;
	ld.global.u32 	%r1344, [%rd15+16384];
	bra.uni 	$L__BB10_421;
$L__BB10_386:
	ld.global.u32 	%r1344, [%rd14+16384];
	bra.uni 	$L__BB10_421;
$L__BB10_387:
	cvt.u64.u32 	%rd179, %r192;
	cvt.u64.u32 	%rd180, %r194;
	add.s64 	%rd16, %rd180, %rd179;
	cvt.u64.u32 	%rd181, %r193;
	add.s64 	%rd182, %rd179, %rd181;
	cvt.u64.u32 	%rd183, %r195;
	add.s64 	%rd17, %rd182, %rd183;
	add.s32 	%r299, %r197, %r196;
	setp.ge.s32 	%p175, %r3, %r299;
	@%p175 bra 	$L__BB10_389;
	setp.lt.s32 	%p176, %r3, %r196;
	sub.s32 	%r539, %r3, %r196;
	cvt.s64.s32 	%rd184, %r539;
	cvt.u64.u32 	%rd185, %r3;
	selp.b64 	%rd186, %rd16, %rd17, %p176;
	selp.b64 	%rd187, %rd185, %rd184, %p176;
	add.s64 	%rd188, %rd187, %rd186;
	shl.b64 	%rd189, %rd188, 2;
	add.s64 	%rd190, %rd1, %rd189;
	ld.global.u32 	%r1328, [%rd190];
$L__BB10_389:
	setp.ge.s32 	%p177, %r232, %r299;
	@%p177 bra 	$L__BB10_391;
	setp.lt.s32 	%p178, %r232, %r196;
	sub.s32 	%r541, %r232, %r196;
	cvt.s64.s32 	%rd191, %r541;
	cvt.u64.u32 	%rd192, %r232;
	selp.b64 	%rd193, %rd16, %rd17, %p178;
	selp.b64 	%rd194, %rd192, %rd191, %p178;
	add.s64 	%rd195, %rd194, %rd193;
	shl.b64 	%rd196, %rd195, 2;
	add.s64 	%rd197, %rd1, %rd196;
	ld.global.u32 	%r1329, [%rd197];
$L__BB10_391:
	setp.ge.s32 	%p179, %r233, %r299;
	@%p179 bra 	$L__BB10_393;
	setp.lt.s32 	%p180, %r233, %r196;
	sub.s32 	%r543, %r233, %r196;
	cvt.s64.s32 	%rd198, %r543;
	cvt.u64.u32 	%rd199, %r233;
	selp.b64 	%rd200, %rd16, %rd17, %p180;
	selp.b64 	%rd201, %rd199, %rd198, %p180;
	add.s64 	%rd202, %rd201, %rd200;
	shl.b64 	%rd203, %rd202, 2;
	add.s64 	%rd204, %rd1, %rd203;
	ld.global.u32 	%r1330, [%rd204];
$L__BB10_393:
	setp.ge.s32 	%p181, %r234, %r299;
	@%p181 bra 	$L__BB10_395;
	setp.lt.s32 	%p182, %r234, %r196;
	sub.s32 	%r545, %r234, %r196;
	cvt.s64.s32 	%rd205, %r545;
	cvt.u64.u32 	%rd206, %r234;
	selp.b64 	%rd207, %rd16, %rd17, %p182;
	selp.b64 	%rd208, %rd206, %rd205, %p182;
	add.s64 	%rd209, %rd208, %rd207;
	shl.b64 	%rd210, %rd209, 2;
	add.s64 	%rd211, %rd1, %rd210;
	ld.global.u32 	%r1331, [%rd211];
$L__BB10_395:
	setp.ge.s32 	%p183, %r235, %r299;
	@%p183 bra 	$L__BB10_397;
	setp.lt.s32 	%p184, %r235, %r196;
	sub.s32 	%r547, %r235, %r196;
	cvt.s64.s32 	%rd212, %r547;
	cvt.u64.u32 	%rd213, %r235;
	selp.b64 	%rd214, %rd16, %rd17, %p184;
	selp.b64 	%rd215, %rd213, %rd212, %p184;
	add.s64 	%rd216, %rd215, %rd214;
	shl.b64 	%rd217, %rd216, 2;
	add.s64 	%rd218, %rd1, %rd217;
	ld.global.u32 	%r1332, [%rd218];
$L__BB10_397:
	setp.ge.s32 	%p185, %r236, %r299;
	@%p185 bra 	$L__BB10_399;
	setp.lt.s32 	%p186, %r236, %r196;
	sub.s32 	%r549, %r236, %r196;
	cvt.s64.s32 	%rd219, %r549;
	cvt.u64.u32 	%rd220, %r236;
	selp.b64 	%rd221, %rd16, %rd17, %p186;
	selp.b64 	%rd222, %rd220, %rd219, %p186;
	add.s64 	%rd223, %rd222, %rd221;
	shl.b64 	%rd224, %rd223, 2;
	add.s64 	%rd225, %rd1, %rd224;
	ld.global.u32 	%r1333, [%rd225];
$L__BB10_399:
	setp.ge.s32 	%p187, %r237, %r299;
	@%p187 bra 	$L__BB10_401;
	setp.lt.s32 	%p188, %r237, %r196;
	sub.s32 	%r551, %r237, %r196;
	cvt.s64.s32 	%rd226, %r551;
	cvt.u64.u32 	%rd227, %r237;
	selp.b64 	%rd228, %rd16, %rd17, %p188;
	selp.b64 	%rd229, %rd227, %rd226, %p188;
	add.s64 	%rd230, %rd229, %rd228;
	shl.b64 	%rd231, %rd230, 2;
	add.s64 	%rd232, %rd1, %rd231;
	ld.global.u32 	%r1334, [%rd232];
$L__BB10_401:
	setp.ge.s32 	%p189, %r238, %r299;
	@%p189 bra 	$L__BB10_403;
	setp.lt.s32 	%p190, %r238, %r196;
	sub.s32 	%r553, %r238, %r196;
	cvt.s64.s32 	%rd233, %r553;
	cvt.u64.u32 	%rd234, %r238;
	selp.b64 	%rd235, %rd16, %rd17, %p190;
	selp.b64 	%rd236, %rd234, %rd233, %p190;
	add.s64 	%rd237, %rd236, %rd235;
	shl.b64 	%rd238, %rd237, 2;
	add.s64 	%rd239, %rd1, %rd238;
	ld.global.u32 	%r1335, [%rd239];
$L__BB10_403:
	setp.ge.s32 	%p191, %r239, %r299;
	@%p191 bra 	$L__BB10_405;
	setp.lt.s32 	%p192, %r239, %r196;
	sub.s32 	%r555, %r239, %r196;
	cvt.s64.s32 	%rd240, %r555;
	cvt.u64.u32 	%rd241, %r239;
	selp.b64 	%rd242, %rd16, %rd17, %p192;
	selp.b64 	%rd243, %rd241, %rd240, %p192;
	add.s64 	%rd244, %rd243, %rd242;
	shl.b64 	%rd245, %rd244, 2;
	add.s64 	%rd246, %rd1, %rd245;
	ld.global.u32 	%r1336, [%rd246];
$L__BB10_405:
	setp.ge.s32 	%p193, %r240, %r299;
	@%p193 bra 	$L__BB10_407;
	setp.lt.s32 	%p194, %r240, %r196;
	sub.s32 	%r557, %r240, %r196;
	cvt.s64.s32 	%rd247, %r557;
	cvt.u64.u32 	%rd248, %r240;
	selp.b64 	%rd249, %rd16, %rd17, %p194;
	selp.b64 	%rd250, %rd248, %rd247, %p194;
	add.s64 	%rd251, %rd250, %rd249;
	shl.b64 	%rd252, %rd251, 2;
	add.s64 	%rd253, %rd1, %rd252;
	ld.global.u32 	%r1337, [%rd253];
$L__BB10_407:
	setp.ge.s32 	%p195, %r241, %r299;
	@%p195 bra 	$L__BB10_409;
	setp.lt.s32 	%p196, %r241, %r196;
	sub.s32 	%r559, %r241, %r196;
	cvt.s64.s32 	%rd254, %r559;
	cvt.u64.u32 	%rd255, %r241;
	selp.b64 	%rd256, %rd16, %rd17, %p196;
	selp.b64 	%rd257, %rd255, %rd254, %p196;
	add.s64 	%rd258, %rd257, %rd256;
	shl.b64 	%rd259, %rd258, 2;
	add.s64 	%rd260, %rd1, %rd259;
	ld.global.u32 	%r1338, [%rd260];
$L__BB10_409:
	setp.ge.s32 	%p197, %r242, %r299;
	@%p197 bra 	$L__BB10_411;
	setp.lt.s32 	%p198, %r242, %r196;
	sub.s32 	%r561, %r242, %r196;
	cvt.s64.s32 	%rd261, %r561;
	cvt.u64.u32 	%rd262, %r242;
	selp.b64 	%rd263, %rd16, %rd17, %p198;
	selp.b64 	%rd264, %rd262, %rd261, %p198;
	add.s64 	%rd265, %rd264, %rd263;
	shl.b64 	%rd266, %rd265, 2;
	add.s64 	%rd267, %rd1, %rd266;
	ld.global.u32 	%r1339, [%rd267];
$L__BB10_411:
	setp.ge.s32 	%p199, %r243, %r299;
	@%p199 bra 	$L__BB10_413;
	setp.lt.s32 	%p200, %r243, %r196;
	sub.s32 	%r563, %r243, %r196;
	cvt.s64.s32 	%rd268, %r563;
	cvt.u64.u32 	%rd269, %r243;
	selp.b64 	%rd270, %rd16, %rd17, %p200;
	selp.b64 	%rd271, %rd269, %rd268, %p200;
	add.s64 	%rd272, %rd271, %rd270;
	shl.b64 	%rd273, %rd272, 2;
	add.s64 	%rd274, %rd1, %rd273;
	ld.global.u32 	%r1340, [%rd274];
$L__BB10_413:
	setp.ge.s32 	%p201, %r244, %r299;
	@%p201 bra 	$L__BB10_415;
	setp.lt.s32 	%p202, %r244, %r196;
	sub.s32 	%r565, %r244, %r196;
	cvt.s64.s32 	%rd275, %r565;
	cvt.u64.u32 	%rd276, %r244;
	selp.b64 	%rd277, %rd16, %rd17, %p202;
	selp.b64 	%rd278, %rd276, %rd275, %p202;
	add.s64 	%rd279, %rd278, %rd277;
	shl.b64 	%rd280, %rd279, 2;
	add.s64 	%rd281, %rd1, %rd280;
	ld.global.u32 	%r1341, [%rd281];
$L__BB10_415:
	setp.ge.s32 	%p203, %r245, %r299;
	@%p203 bra 	$L__BB10_417;
	setp.lt.s32 	%p204, %r245, %r196;
	sub.s32 	%r567, %r245, %r196;
	cvt.s64.s32 	%rd282, %r567;
	cvt.u64.u32 	%rd283, %r245;
	selp.b64 	%rd284, %rd16, %rd17, %p204;
	selp.b64 	%rd285, %rd283, %rd282, %p204;
	add.s64 	%rd286, %rd285, %rd284;
	shl.b64 	%rd287, %rd286, 2;
	add.s64 	%rd288, %rd1, %rd287;
	ld.global.u32 	%r1342, [%rd288];
$L__BB10_417:
	setp.ge.s32 	%p205, %r246, %r299;
	@%p205 bra 	$L__BB10_419;
	setp.lt.s32 	%p206, %r246, %r196;
	sub.s32 	%r569, %r246, %r196;
	cvt.s64.s32 	%rd289, %r569;
	cvt.u64.u32 	%rd290, %r246;
	selp.b64 	%rd291, %rd16, %rd17, %p206;
	selp.b64 	%rd292, %rd290, %rd289, %p206;
	add.s64 	%rd293, %rd292, %rd291;
	shl.b64 	%rd294, %rd293, 2;
	add.s64 	%rd295, %rd1, %rd294;
	ld.global.u32 	%r1343, [%rd295];
$L__BB10_419:
	setp.ge.s32 	%p207, %r247, %r299;
	@%p207 bra 	$L__BB10_421;
	setp.lt.s32 	%p208, %r247, %r196;
	sub.s32 	%r571, %r247, %r196;
	cvt.s64.s32 	%rd296, %r571;
	cvt.u64.u32 	%rd297, %r247;
	selp.b64 	%rd298, %rd16, %rd17, %p208;
	selp.b64 	%rd299, %rd297, %rd296, %p208;
	add.s64 	%rd300, %rd299, %rd298;
	shl.b64 	%rd301, %rd300, 2;
	add.s64 	%rd302, %rd1, %rd301;
	ld.global.u32 	%r1344, [%rd302];
$L__BB10_421:
	bar.sync 	0;
	// begin inline asm
	griddepcontrol.launch_dependents;
	// end inline asm
	add.s32 	%r350, %r197, %r196;
	mul.lo.s32 	%r572, %r3, 17;
	min.s32 	%r351, %r572, %r350;
	setp.lt.s32 	%p209, %r351, %r197;
	sub.s32 	%r573, %r351, %r197;
	selp.b32 	%r1347, 0, %r573, %p209;
	min.s32 	%r1345, %r196, %r351;
	setp.ge.s32 	%p210, %r1347, %r1345;
	@%p210 bra 	$L__BB10_424;
	add.s32 	%r354, %r351, %r196;
$L__BB10_423:
	sub.s32 	%r574, %r1345, %r1347;
	shr.u32 	%r575, %r574, 31;
	add.s32 	%r576, %r574, %r575;
	shr.s32 	%r577, %r576, 1;
	add.s32 	%r578, %r577, %r1347;
	shl.b32 	%r579, %r578, 2;
	add.s32 	%r581, %r518, %r579;
	ld.shared.f32 	%f419, [%r581];
	not.b32 	%r582, %r578;
	add.s32 	%r583, %r354, %r582;
	shl.b32 	%r584, %r583, 2;
	add.s32 	%r585, %r518, %r584;
	ld.shared.f32 	%f420, [%r585];
	abs.f32 	%f421, %f420;
	abs.f32 	%f422, %f419;
	setp.leu.f32 	%p211, %f421, %f422;
	add.s32 	%r586, %r578, 1;
	selp.b32 	%r1347, %r586, %r1347, %p211;
	selp.b32 	%r1345, %r1345, %r578, %p211;
	setp.lt.s32 	%p212, %r1347, %r1345;
	@%p212 bra 	$L__BB10_423;
$L__BB10_424:
	sub.s32 	%r587, %r351, %r1347;
	add.s32 	%r360, %r587, %r196;
	shl.b32 	%r588, %r360, 2;
	add.s32 	%r361, %r518, %r588;
	ld.shared.f32 	%f644, [%r361];
	shl.b32 	%r590, %r1347, 2;
	add.s32 	%r362, %r518, %r590;
	ld.shared.f32 	%f645, [%r362];
	setp.ge.s32 	%p214, %r360, %r350;
	mov.pred 	%p549, 0;
	@%p214 bra 	$L__BB10_427;
	setp.ge.s32 	%p216, %r1347, %r196;
	mov.pred 	%p549, -1;
	@%p216 bra 	$L__BB10_427;
	abs.f32 	%f423, %f644;
	abs.f32 	%f424, %f645;
	setp.gt.f32 	%p549, %f423, %f424;
$L__BB10_427:
	selp.f32 	%f270, %f644, %f645, %p549;
	selp.u32 	%r591, 1, 0, %p549;
	add.s32 	%r363, %r360, %r591;
	not.pred 	%p217, %p549;
	selp.u32 	%r592, 1, 0, %p217;
	add.s32 	%r364, %r1347, %r592;
	selp.b32 	%r365, %r360, %r1347, %p549;
	@%p217 bra 	$L__BB10_429;
	ld.shared.f32 	%f644, [%r361+4];
	bra.uni 	$L__BB10_430;
$L__BB10_429:
	ld.shared.f32 	%f645, [%r362+4];
$L__BB10_430:
	setp.ge.s32 	%p219, %r363, %r350;
	mov.pred 	%p550, 0;
	@%p219 bra 	$L__BB10_433;
	setp.ge.s32 	%p221, %r364, %r196;
	mov.pred 	%p550, -1;
	@%p221 bra 	$L__BB10_433;
	abs.f32 	%f425, %f644;
	abs.f32 	%f426, %f645;
	setp.gt.f32 	%p550, %f425, %f426;
$L__BB10_433:
	selp.f32 	%f275, %f644, %f645, %p550;
	selp.u32 	%r593, 1, 0, %p550;
	add.s32 	%r366, %r363, %r593;
	not.pred 	%p222, %p550;
	selp.u32 	%r594, 1, 0, %p222;
	add.s32 	%r367, %r364, %r594;
	selp.b32 	%r368, %r363, %r364, %p550;
	@%p550 bra 	$L__BB10_435;
	shl.b32 	%r595, %r367, 2;
	add.s32 	%r597, %r518, %r595;
	ld.shared.f32 	%f645, [%r597];
	bra.uni 	$L__BB10_436;
$L__BB10_435:
	shl.b32 	%r598, %r366, 2;
	add.s32 	%r600, %r518, %r598;
	ld.shared.f32 	%f644, [%r600];
$L__BB10_436:
	setp.ge.s32 	%p224, %r366, %r350;
	mov.pred 	%p551, 0;
	@%p224 bra 	$L__BB10_439;
	setp.ge.s32 	%p226, %r367, %r196;
	mov.pred 	%p551, -1;
	@%p226 bra 	$L__BB10_439;
	abs.f32 	%f427, %f644;
	abs.f32 	%f428, %f645;
	setp.gt.f32 	%p551, %f427, %f428;
$L__BB10_439:
	selp.f32 	%f280, %f644, %f645, %p551;
	selp.u32 	%r601, 1, 0, %p551;
	add.s32 	%r369, %r366, %r601;
	not.pred 	%p227, %p551;
	selp.u32 	%r602, 1, 0, %p227;
	add.s32 	%r370, %r367, %r602;
	selp.b32 	%r371, %r366, %r367, %p551;
	@%p551 bra 	$L__BB10_441;
	shl.b32 	%r603, %r370, 2;
	add.s32 	%r605, %r518, %r603;
	ld.shared.f32 	%f645, [%r605];
	bra.uni 	$L__BB10_442;
$L__BB10_441:
	shl.b32 	%r606, %r369, 2;
	add.s32 	%r608, %r518, %r606;
	ld.shared.f32 	%f644, [%r608];
$L__BB10_442:
	setp.ge.s32 	%p229, %r369, %r350;
	mov.pred 	%p552, 0;
	@%p229 bra 	$L__BB10_445;
	setp.ge.s32 	%p231, %r370, %r196;
	mov.pred 	%p552, -1;
	@%p231 bra 	$L__BB10_445;
	abs.f32 	%f429, %f644;
	abs.f32 	%f430, %f645;
	setp.gt.f32 	%p552, %f429, %f430;
$L__BB10_445:
	selp.f32 	%f285, %f644, %f645, %p552;
	selp.u32 	%r609, 1, 0, %p552;
	add.s32 	%r372, %r369, %r609;
	not.pred 	%p232, %p552;
	selp.u32 	%r610, 1, 0, %p232;
	add.s32 	%r373, %r370, %r610;
	selp.b32 	%r374, %r369, %r370, %p552;
	@%p552 bra 	$L__BB10_447;
	shl.b32 	%r611, %r373, 2;
	add.s32 	%r613, %r518, %r611;
	ld.shared.f32 	%f645, [%r613];
	bra.uni 	$L__BB10_448;
$L__BB10_447:
	shl.b32 	%r614, %r372, 2;
	add.s32 	%r616, %r518, %r614;
	ld.shared.f32 	%f644, [%r616];
$L__BB10_448:
	setp.ge.s32 	%p234, %r372, %r350;
	mov.pred 	%p553, 0;
	@%p234 bra 	$L__BB10_451;
	setp.ge.s32 	%p236, %r373, %r196;
	mov.pred 	%p553, -1;
	@%p236 bra 	$L__BB10_451;
	abs.f32 	%f431, %f644;
	abs.f32 	%f432, %f645;
	setp.gt.f32 	%p553, %f431, %f432;
$L__BB10_451:
	selp.f32 	%f290, %f644, %f645, %p553;
	selp.u32 	%r617, 1, 0, %p553;
	add.s32 	%r375, %r372, %r617;
	not.pred 	%p237, %p553;
	selp.u32 	%r618, 1, 0, %p237;
	add.s32 	%r376, %r373, %r618;
	selp.b32 	%r377, %r372, %r373, %p553;
	@%p553 bra 	$L__BB10_453;
	shl.b32 	%r619, %r376, 2;
	add.s32 	%r621, %r518, %r619;
	ld.shared.f32 	%f645, [%r621];
	bra.uni 	$L__BB10_454;
$L__BB10_453:
	shl.b32 	%r622, %r375, 2;
	add.s32 	%r624, %r518, %r622;
	ld.shared.f32 	%f644, [%r624];
$L__BB10_454:
	setp.ge.s32 	%p239, %r375, %r350;
	mov.pred 	%p554, 0;
	@%p239 bra 	$L__BB10_457;
	setp.ge.s32 	%p241, %r376, %r196;
	mov.pred 	%p554, -1;
	@%p241 bra 	$L__BB10_457;
	abs.f32 	%f433, %f644;
	abs.f32 	%f434, %f645;
	setp.gt.f32 	%p554, %f433, %f434;
$L__BB10_457:
	selp.f32 	%f295, %f644, %f645, %p554;
	selp.u32 	%r625, 1, 0, %p554;
	add.s32 	%r378, %r375, %r625;
	not.pred 	%p242, %p554;
	selp.u32 	%r626, 1, 0, %p242;
	add.s32 	%r379, %r376, %r626;
	selp.b32 	%r380, %r375, %r376, %p554;
	@%p554 bra 	$L__BB10_459;
	shl.b32 	%r627, %r379, 2;
	add.s32 	%r629, %r518, %r627;
	ld.shared.f32 	%f645, [%r629];
	bra.uni 	$L__BB10_460;
$L__BB10_459:
	shl.b32 	%r630, %r378, 2;
	add.s32 	%r632, %r518, %r630;
	ld.shared.f32 	%f644, [%r632];
$L__BB10_460:
	setp.ge.s32 	%p244, %r378, %r350;
	mov.pred 	%p555, 0;
	@%p244 bra 	$L__BB10_463;
	setp.ge.s32 	%p246, %r379, %r196;
	mov.pred 	%p555, -1;
	@%p246 bra 	$L__BB10_463;
	abs.f32 	%f435, %f644;
	abs.f32 	%f436, %f645;
	setp.gt.f32 	%p555, %f435, %f436;
$L__BB10_463:
	selp.f32 	%f300, %f644, %f645, %p555;
	selp.u32 	%r633, 1, 0, %p555;
	add.s32 	%r381, %r378, %r633;
	not.pred 	%p247, %p555;
	selp.u32 	%r634, 1, 0, %p247;
	add.s32 	%r382, %r379, %r634;
	selp.b32 	%r383, %r378, %r379, %p555;
	@%p555 bra 	$L__BB10_465;
	shl.b32 	%r635, %r382, 2;
	add.s32 	%r637, %r518, %r635;
	ld.shared.f32 	%f645, [%r637];
	bra.uni 	$L__BB10_466;
$L__BB10_465:
	shl.b32 	%r638, %r381, 2;
	add.s32 	%r640, %r518, %r638;
	ld.shared.f32 	%f644, [%r640];
$L__BB10_466:
	setp.ge.s32 	%p249, %r381, %r350;
	mov.pred 	%p556, 0;
	@%p249 bra 	$L__BB10_469;
	setp.ge.s32 	%p251, %r382, %r196;
	mov.pred 	%p556, -1;
	@%p251 bra 	$L__BB10_469;
	abs.f32 	%f437, %f644;
	abs.f32 	%f438, %f645;
	setp.gt.f32 	%p556, %f437, %f438;
$L__BB10_469:
	selp.f32 	%f305, %f644, %f645, %p556;
	selp.u32 	%r641, 1, 0, %p556;
	add.s32 	%r384, %r381, %r641;
	not.pred 	%p252, %p556;
	selp.u32 	%r642, 1, 0, %p252;
	add.s32 	%r385, %r382, %r642;
	selp.b32 	%r386, %r381, %r382, %p556;
	@%p556 bra 	$L__BB10_471;
	shl.b32 	%r643, %r385, 2;
	add.s32 	%r645, %r518, %r643;
	ld.shared.f32 	%f645, [%r645];
	bra.uni 	$L__BB10_472;
$L__BB10_471:
	shl.b32 	%r646, %r384, 2;
	add.s32 	%r648, %r518, %r646;
	ld.shared.f32 	%f644, [%r648];
$L__BB10_472:
	setp.ge.s32 	%p254, %r384, %r350;
	mov.pred 	%p557, 0;
	@%p254 bra 	$L__BB10_475;
	setp.ge.s32 	%p256, %r385, %r196;
	mov.pred 	%p557, -1;
	@%p256 bra 	$L__BB10_475;
	abs.f32 	%f439, %f644;
	abs.f32 	%f440, %f645;
	setp.gt.f32 	%p557, %f439, %f440;
$L__BB10_475:
	selp.f32 	%f310, %f644, %f645, %p557;
	selp.u32 	%r649, 1, 0, %p557;
	add.s32 	%r387, %r384, %r649;
	not.pred 	%p257, %p557;
	selp.u32 	%r650, 1, 0, %p257;
	add.s32 	%r388, %r385, %r650;
	selp.b32 	%r389, %r384, %r385, %p557;
	@%p557 bra 	$L__BB10_477;
	shl.b32 	%r651, %r388, 2;
	mov.u32 	%r652, _ZZN3cub18CUB_300001_SM_10006detail10merge_sort26DeviceMergeSortMergeKernelINS2_10policy_hubIN6thrust24THRUST_300001_SM_1000_NS6detail15normal_iteratorINS6_10device_ptrIfEEEEE9Policy600ESB_NS8_INS9_IiEEEESB_SF_j10CompareAbsfiEEvbT2_T3_T4_PT6_PT7_T5_PSJ_SJ_NS1_7vsmem_tEE19static_temp_storage;
	add.s32 	%r653, %r652, %r651;
	ld.shared.f32 	%f645, [%r653];
	bra.uni 	$L__BB10_478;
$L__BB10_477:
	shl.b32 	%r654, %r387, 2;
	mov.u32 	%r655, _ZZN3cub18CUB_300001_SM_10006detail10merge_sort26DeviceMergeSortMergeKernelINS2_10policy_hubIN6thrust24THRUST_300001_SM_1000_NS6detail15normal_iteratorINS6_10device_ptrIfEEEEE9Policy600ESB_NS8_INS9_IiEEEESB_SF_j10CompareAbsfiEEvbT2_T3_T4_PT6_PT7_T5_PSJ_SJ_NS1_7vsmem_tEE19static_temp_storage;
	add.s32 	%r656, %r655, %r654;
	ld.shared.f32 	%f644, [%r656];
$L__BB10_478:
	setp.ge.s32 	%p259, %r387, %r350;
	mov.pred 	%p558, 0;
	@%p259 bra 	$L__BB10_481;
	setp.ge.s32 	%p261, %r388, %r196;
	mov.pred 	%p558, -1;
	@%p261 bra 	$L__BB10_481;
	abs.f32 	%f441, %f644;
	abs.f32 	%f442, %f645;
	setp.gt.f32 	%p558, %f441, %f442;
$L__BB10_481:
	selp.f32 	%f315, %f644, %f645, %p558;
	selp.u32 	%r657, 1, 0, %p558;
	add.s32 	%r390, %r387, %r657;
	not.pred 	%p262, %p558;
	selp.u32 	%r658, 1, 0, %p262;
	add.s32 	%r391, %r388, %r658;
	selp.b32 	%r392, %r387, %r388, %p558;
	@%p558 bra 	$L__BB10_483;
	shl.b32 	%r659, %r391, 2;
	mov.u32 	%r660, _ZZN3cub18CUB_300001_SM_10006detail10merge_sort26DeviceMergeSortMergeKernelINS2_10policy_hubIN6thrust24THRUST_300001_SM_1000_NS6detail15normal_iteratorINS6_10device_ptrIfEEEEE9Policy600ESB_NS8_INS9_IiEEEESB_SF_j10CompareAbsfiEEvbT2_T3_T4_PT6_PT7_T5_PSJ_SJ_NS1_7vsmem_tEE19static_temp_storage;
	add.s32 	%r661, %r660, %r659;
	ld.shared.f32 	%f645, [%r661];
	bra.uni 	$L__BB10_484;
$L__BB10_483:
	shl.b32 	%r662, %r390, 2;
	mov.u32 	%r663, _ZZN3cub18CUB_300001_SM_10006detail10merge_sort26DeviceMergeSortMergeKernelINS2_10policy_hubIN6thrust24THRUST_300001_SM_1000_NS6detail15normal_iteratorINS6_10device_ptrIfEEEEE9Policy600ESB_NS8_INS9_IiEEEESB_SF_j10CompareAbsfiEEvbT2_T3_T4_PT6_PT7_T5_PSJ_SJ_NS1_7vsmem_tEE19static_temp_storage;
	add.s32 	%r664, %r663, %r662;
	ld.shared.f32 	%f644, [%r664];
$L__BB10_484:
	setp.ge.s32 	%p264, %r390, %r350;
	mov.pred 	%p559, 0;
	@%p264 bra 	$L__BB10_487;
	setp.ge.s32 	%p266, %r391, %r196;
	mov.pred 	%p559, -1;
	@%p266 bra 	$L__BB10_487;
	abs.f32 	%f443, %f644;
	abs.f32 	%f444, %f645;
	setp.gt.f32 	%p559, %f443, %f444;
$L__BB10_487:
	selp.f32 	%f320, %f644, %f645, %p559;
	selp.u32 	%r665, 1, 0, %p559;
	add.s32 	%r393, %r390, %r665;
	not.pred 	%p267, %p559;
	selp.u32 	%r666, 1, 0, %p267;
	add.s32 	%r394, %r391, %r666;
	selp.b32 	%r395, %r390, %r391, %p559;
	@%p559 bra 	$L__BB10_489;
	shl.b32 	%r667, %r394, 2;
	mov.u32 	%r668, _ZZN3cub18CUB_300001_SM_10006detail10merge_sort26DeviceMergeSortMergeKernelINS2_10policy_hubIN6thrust24THRUST_300001_SM_1000_NS6detail15normal_iteratorINS6_10device_ptrIfEEEEE9Policy600ESB_NS8_INS9_IiEEEESB_SF_j10CompareAbsfiEEvbT2_T3_T4_PT6_PT7_T5_PSJ_SJ_NS1_7vsmem_tEE19static_temp_storage;
	add.s32 	%r669, %r668, %r667;
	ld.shared.f32 	%f645, [%r669];
	bra.uni 	$L__BB10_490;
$L__BB10_489:
	shl.b32 	%r670, %r393, 2;
	mov.u32 	%r671, _ZZN3cub18CUB_300001_SM_10006detail10merge_sort26DeviceMergeSortMergeKernelINS2_10policy_hubIN6thrust24THRUST_300001_SM_1000_NS6detail15normal_iteratorINS6_10device_ptrIfEEEEE9Policy600ESB_NS8_INS9_IiEEEESB_SF_j10CompareAbsfiEEvbT2_T3_T4_PT6_PT7_T5_PSJ_SJ_NS1_7vsmem_tEE19static_temp_storage;
	add.s32 	%r672, %r671, %r670;
	ld.shared.f32 	%f644, [%r672];
$L__BB10_490:
	setp.ge.s32 	%p269, %r393, %r350;
	mov.pred 	%p560, 0;
	@%p269 bra 	$L__BB10_493;
	setp.ge.s32 	%p271, %r394, %r196;
	mov.pred 	%p560, -1;
	@%p271 bra 	$L__BB10_493;
	abs.f32 	%f445, %f644;
	abs.f32 	%f446, %f645;
	setp.gt.f32 	%p560, %f445, %f446;
$L__BB10_493:
	selp.f32 	%f325, %f644, %f645, %p560;
	selp.u32 	%r673, 1, 0, %p560;
	add.s32 	%r396, %r393, %r673;
	not.pred 	%p272, %p560;
	selp.u32 	%r674, 1, 0, %p272;
	add.s32 	%r397, %r394, %r674;
	selp.b32 	%r398, %r393, %r394, %p560;
	@%p560 bra 	$L__BB10_495;
	shl.b32 	%r675, %r397, 2;
	mov.u32 	%r676, _ZZN3cub18CUB_300001_SM_10006detail10merge_sort26DeviceMergeSortMergeKernelINS2_10policy_hubIN6thrust24THRUST_300001_SM_1000_NS6detail15normal_iteratorINS6_10device_ptrIfEEEEE9Policy600ESB_NS8_INS9_IiEEEESB_SF_j10CompareAbsfiEEvbT2_T3_T4_PT6_PT7_T5_PSJ_SJ_NS1_7vsmem_tEE19static_temp_storage;
	add.s32 	%r677, %r676, %r675;
	ld.shared.f32 	%f645, [%r677];
	bra.uni 	$L__BB10_496;
$L__BB10_495:
	shl.b32 	%r678, %r396, 2;
	mov.u32 	%r679, _ZZN3cub18CUB_300001_SM_10006detail10merge_sort26DeviceMergeSortMergeKernelINS2_10policy_hubIN6thrust24THRUST_300001_SM_1000_NS6detail15normal_iteratorINS6_10device_ptrIfEEEEE9Policy600ESB_NS8_INS9_IiEEEESB_SF_j10CompareAbsfiEEvbT2_T3_T4_PT6_PT7_T5_PSJ_SJ_NS1_7vsmem_tEE19static_temp_storage;
	add.s32 	%r680, %r679, %r678;
	ld.shared.f32 	%f644, [%r680];
$L__BB10_496:
	setp.ge.s32 	%p274, %r396, %r350;
	mov.pred 	%p561, 0;
	@%p274 bra 	$L__BB10_499;
	setp.ge.s32 	%p276, %r397, %r196;
	mov.pred 	%p561, -1;
	@%p276 bra 	$L__BB10_499;
	abs.f32 	%f447, %f644;
	abs.f32 	%f448, %f645;
	setp.gt.f32 	%p561, %f447, %f448;
$L__BB10_499:
	selp.f32 	%f330, %f644, %f645, %p561;
	selp.u32 	%r681, 1, 0, %p561;
	add.s32 	%r399, %r396, %r681;
	not.pred 	%p277, %p561;
	selp.u32 	%r682, 1, 0, %p277;
	add.s32 	%r400, %r397, %r682;
	selp.b32 	%r401, %r396, %r397, %p561;
	@%p561 bra 	$L__BB10_501;
	shl.b32 	%r683, %r400, 2;
	mov.u32 	%r684, _ZZN3cub18CUB_300001_SM_10006detail10merge_sort26DeviceMergeSortMergeKernelINS2_10policy_hubIN6thrust24THRUST_300001_SM_1000_NS6detail15normal_iteratorINS6_10device_ptrIfEEEEE9Policy600ESB_NS8_INS9_IiEEEESB_SF_j10CompareAbsfiEEvbT2_T3_T4_PT6_PT7_T5_PSJ_SJ_NS1_7vsmem_tEE19static_temp_storage;
	add.s32 	%r685, %r684, %r683;
	ld.shared.f32 	%f645, [%r685];
	bra.uni 	$L__BB10_502;
$L__BB10_501:
	shl.b32 	%r686, %r399, 2;
	mov.u32 	%r687, _ZZN3cub18CUB_300001_SM_10006detail10merge_sort26DeviceMergeSortMergeKernelINS2_10policy_hubIN6thrust24THRUST_300001_SM_1000_NS6detail15normal_iteratorINS6_10device_ptrIfEEEEE9Policy600ESB_NS8_INS9_IiEEEESB_SF_j10CompareAbsfiEEvbT2_T3_T4_PT6_PT7_T5_PSJ_SJ_NS1_7vsmem_tEE19static_temp_storage;
	add.s32 	%r688, %r687, %r686;
	ld.shared.f32 	%f644, [%r688];
$L__BB10_502:
	setp.ge.s32 	%p279, %r399, %r350;
	mov.pred 	%p562, 0;
	@%p279 bra 	$L__BB10_505;
	setp.ge.s32 	%p281, %r400, %r196;
	mov.pred 	%p562, -1;
	@%p281 bra 	$L__BB10_505;
	abs.f32 	%f449, %f644;
	abs.f32 	%f450, %f645;
	setp.gt.f32 	%p562, %f449, %f450;
$L__BB10_505:
	selp.f32 	%f335, %f644, %f645, %p562;
	selp.u32 	%r689, 1, 0, %p562;
	add.s32 	%r402, %r399, %r689;
	not.pred 	%p282, %p562;
	selp.u32 	%r690, 1, 0, %p282;
	add.s32 	%r403, %r400, %r690;
	selp.b32 	%r404, %r399, %r400, %p562;
	@%p562 bra 	$L__BB10_507;
	shl.b32 	%r691, %r403, 2;
	mov.u32 	%r692, _ZZN3cub18CUB_300001_SM_10006detail10merge_sort26DeviceMergeSortMergeKernelINS2_10policy_hubIN6thrust24THRUST_300001_SM_1000_NS6detail15normal_iteratorINS6_10device_ptrIfEEEEE9Policy600ESB_NS8_INS9_IiEEEESB_SF_j10CompareAbsfiEEvbT2_T3_T4_PT6_PT7_T5_PSJ_SJ_NS1_7vsmem_tEE19static_temp_storage;
	add.s32 	%r693, %r692, %r691;
	ld.shared.f32 	%f645, [%r693];
	bra.uni 	$L__BB10_508;
$L__BB10_507:
	shl.b32 	%r694, %r402, 2;
	mov.u32 	%r695, _ZZN3cub18CUB_300001_SM_10006detail10merge_sort26DeviceMergeSortMergeKernelINS2_10policy_hubIN6thrust24THRUST_300001_SM_1000_NS6detail15normal_iteratorINS6_10device_ptrIfEEEEE9Policy600ESB_NS8_INS9_IiEEEESB_SF_j10CompareAbsfiEEvbT2_T3_T4_PT6_PT7_T5_PSJ_SJ_NS1_7vsmem_tEE19static_temp_storage;
	add.s32 	%r696, %r695, %r694;
	ld.shared.f32 	%f644, [%r696];
$L__BB10_508:
	setp.ge.s32 	%p284, %r402, %r350;
	mov.pred 	%p563, 0;
	@%p284 bra 	$L__BB10_511;
	setp.ge.s32 	%p286, %r403, %r196;
	mov.pred 	%p563, -1;
	@%p286 bra 	$L__BB10_511;
	abs.f32 	%f451, %f644;
	abs.f32 	%f452, %f645;
	setp.gt.f32 	%p563, %f451, %f452;
$L__BB10_511:
	selp.f32 	%f340, %f644, %f645, %p563;
	selp.u32 	%r697, 1, 0, %p563;
	add.s32 	%r405, %r402, %r697;
	not.pred 	%p287, %p563;
	selp.u32 	%r698, 1, 0, %p287;
	add.s32 	%r406, %r403, %r698;
	selp.b32 	%r407, %r402, %r403, %p563;
	@%p563 bra 	$L__BB10_513;
	shl.b32 	%r699, %r406, 2;
	mov.u32 	%r700, _ZZN3cub18CUB_300001_SM_10006detail10merge_sort26DeviceMergeSortMergeKernelINS2_10policy_hubIN6thrust24THRUST_300001_SM_1000_NS6detail15normal_iteratorINS6_10device_ptrIfEEEEE9Policy600ESB_NS8_INS9_IiEEEESB_SF_j10CompareAbsfiEEvbT2_T3_T4_PT6_PT7_T5_PSJ_SJ_NS1_7vsmem_tEE19static_temp_storage;
	add.s32 	%r701, %r700, %r699;
	ld.shared.f32 	%f645, [%r701];
	bra.uni 	$L__BB10_514;
$L__BB10_513:
	shl.b32 	%r702, %r405, 2;
	mov.u32 	%r703, _ZZN3cub18CUB_300001_SM_10006detail10merge_sort26DeviceMergeSortMergeKernelINS2_10policy_hubIN6thrust24THRUST_300001_SM_1000_NS6detail15normal_iteratorINS6_10device_ptrIfEEEEE9Policy600ESB_NS8_INS9_IiEEEESB_SF_j10CompareAbsfiEEvbT2_T3_T4_PT6_PT7_T5_PSJ_SJ_NS1_7vsmem_tEE19static_temp_storage;
	add.s32 	%r704, %r703, %r702;
	ld.shared.f32 	%f644, [%r704];
$L__BB10_514:
	setp.ge.s32 	%p289, %r405, %r350;
	mov.pred 	%p564, 0;
	@%p289 bra 	$L__BB10_517;
	setp.ge.s32 	%p291, %r406, %r196;
	mov.pred 	%p564, -1;
	@%p291 bra 	$L__BB10_517;
	abs.f32 	%f453, %f644;
	abs.f32 	%f454, %f645;
	setp.gt.f32 	%p564, %f453, %f454;
$L__BB10_517:
	selp.f32 	%f345, %f644, %f645, %p564;
	selp.u32 	%r705, 1, 0, %p564;
	add.s32 	%r408, %r405, %r705;
	not.pred 	%p292, %p564;
	selp.u32 	%r706, 1, 0, %p292;
	add.s32 	%r409, %r406, %r706;
	selp.b32 	%r410, %r405, %r406, %p564;
	@%p564 bra 	$L__BB10_519;
	shl.b32 	%r707, %r409, 2;
	mov.u32 	%r708, _ZZN3cub18CUB_300001_SM_10006detail10merge_sort26DeviceMergeSortMergeKernelINS2_10policy_hubIN6thrust24THRUST_300001_SM_1000_NS6detail15normal_iteratorINS6_10device_ptrIfEEEEE9Policy600ESB_NS8_INS9_IiEEEESB_SF_j10CompareAbsfiEEvbT2_T3_T4_PT6_PT7_T5_PSJ_SJ_NS1_7vsmem_tEE19static_temp_storage;
	add.s32 	%r709, %r708, %r707;
	ld.shared.f32 	%f645, [%r709];
	bra.uni 	$L__BB10_520;
$L__BB10_519:
	shl.b32 	%r710, %r408, 2;
	mov.u32 	%r711, _ZZN3cub18CUB_300001_SM_10006detail10merge_sort26DeviceMergeSortMergeKernelINS2_10policy_hubIN6thrust24THRUST_300001_SM_1000_NS6detail15normal_iteratorINS6_10device_ptrIfEEEEE9Policy600ESB_NS8_INS9_IiEEEESB_SF_j10CompareAbsfiEEvbT2_T3_T4_PT6_PT7_T5_PSJ_SJ_NS1_7vsmem_tEE19static_temp_storage;
	add.s32 	%r712, %r711, %r710;
	ld.shared.f32 	%f644, [%r712];
$L__BB10_520:
	setp.ge.s32 	%p294, %r408, %r350;
	mov.pred 	%p565, 0;
	@%p294 bra 	$L__BB10_523;
	setp.ge.s32 	%p296, %r409, %r196;
	mov.pred 	%p565, -1;
	@%p296 bra 	$L__BB10_523;
	abs.f32 	%f455, %f644;
	abs.f32 	%f456, %f645;
	setp.gt.f32 	%p565, %f455, %f456;
$L__BB10_523:
	ld.param.s8 	%rs4, [_ZN3cub18CUB_300001_SM_10006detail10merge_sort26DeviceMergeSortMergeKernelINS2_10policy_hubIN6thrust24THRUST_300001_SM_1000_NS6detail15normal_iteratorINS6_10device_ptrIfEEEEE9Policy600ESB_NS8_INS9_IiEEEESB_SF_j10CompareAbsfiEEvbT2_T3_T4_PT6_PT7_T5_PSJ_SJ_NS1_7vsmem_tE_param_0];
	setp.eq.s16 	%p297, %rs4, 0;
	selp.f32 	%f350, %f644, %f645, %p565;
	selp.b32 	%r411, %r408, %r409, %p565;
	bar.sync 	0;
	@%p297 bra 	$L__BB10_560;
	// begin inline asm
	mov.u32 %r713, %laneid;
	// end inline asm
	mov.u32 	%r714, %tid.x;
	shr.u32 	%r715, %r714, 5;
	mul.lo.s32 	%r716, %r715, 544;
	mad.lo.s32 	%r717, %r713, 17, %r716;
	shl.b32 	%r718, %r717, 2;
	mov.u32 	%r719, _ZZN3cub18CUB_300001_SM_10006detail10merge_sort26DeviceMergeSortMergeKernelINS2_10policy_hubIN6thrust24THRUST_300001_SM_1000_NS6detail15normal_iteratorINS6_10device_ptrIfEEEEE9Policy600ESB_NS8_INS9_IiEEEESB_SF_j10CompareAbsfiEEvbT2_T3_T4_PT6_PT7_T5_PSJ_SJ_NS1_7vsmem_tEE19static_temp_storage;
	add.s32 	%r720, %r719, %r718;
	st.shared.f32 	[%r720], %f270;
	st.shared.f32 	[%r720+4], %f275;
	st.shared.f32 	[%r720+8], %f280;
	st.shared.f32 	[%r720+12], %f285;
	st.shared.f32 	[%r720+16], %f290;
	st.shared.f32 	[%r720+20], %f295;
	st.shared.f32 	[%r720+24], %f300;
	st.shared.f32 	[%r720+28], %f305;
	st.shared.f32 	[%r720+32], %f310;
	st.shared.f32 	[%r720+36], %f315;
	st.shared.f32 	[%r720+40], %f320;
	st.shared.f32 	[%r720+44], %f325;
	st.shared.f32 	[%r720+48], %f330;
	st.shared.f32 	[%r720+52], %f335;
	st.shared.f32 	[%r720+56], %f340;
	st.shared.f32 	[%r720+60], %f345;
	st.shared.f32 	[%r720+64], %f350;
	bar.warp.sync 	-1;
	shl.b32 	%r721, %r713, 4;
	sub.s32 	%r722, %r717, %r721;
	shl.b32 	%r723, %r722, 2;
	add.s32 	%r724, %r719, %r723;
	ld.shared.f32 	%f351, [%r724];
	ld.shared.f32 	%f352, [%r724+128];
	ld.shared.f32 	%f353, [%r724+256];
	ld.shared.f32 	%f354, [%r724+384];
	ld.shared.f32 	%f355, [%r724+512];
	ld.shared.f32 	%f356, [%r724+640];
	ld.shared.f32 	%f357, [%r724+768];
	ld.shared.f32 	%f358, [%r724+896];
	ld.shared.f32 	%f359, [%r724+1024];
	ld.shared.f32 	%f360, [%r724+1152];
	ld.shared.f32 	%f361, [%r724+1280];
	ld.shared.f32 	%f362, [%r724+1408];
	ld.shared.f32 	%f363, [%r724+1536];
	ld.shared.f32 	%f364, [%r724+1664];
	ld.shared.f32 	%f365, [%r724+1792];
	ld.shared.f32 	%f366, [%r724+1920];
	ld.shared.f32 	%f367, [%r724+2048];
	setp.ne.s32 	%p298, %r714, 0;
	@%p298 bra 	$L__BB10_526;
	st.volatile.shared.u32 	[_ZZN3cub18CUB_300001_SM_10006detail10merge_sort26DeviceMergeSortMergeKernelINS2_10policy_hubIN6thrust24THRUST_300001_SM_1000_NS6detail15normal_iteratorINS6_10device_ptrIfEEEEE9Policy600ESB_NS8_INS9_IiEEEESB_SF_j10CompareAbsfiEEvbT2_T3_T4_PT6_PT7_T5_PSJ_SJ_NS1_7vsmem_tEE19static_temp_storage+17408], %r350;
$L__BB10_526:
	bar.sync 	0;
	ld.volatile.shared.u32 	%r412, [_ZZN3cub18CUB_300001_SM_10006detail10merge_sort26DeviceMergeSortMergeKernelINS2_10policy_hubIN6thrust24THRUST_300001_SM_1000_NS6detail15normal_iteratorINS6_10device_ptrIfEEEEE9Policy600ESB_NS8_INS9_IiEEEESB_SF_j10CompareAbsfiEEvbT2_T3_T4_PT6_PT7_T5_PSJ_SJ_NS1_7vsmem_tEE19static_temp_storage+17408];
	mov.u32 	%r725, %tid.x;
	and.b32  	%r726, %r725, 31;
	and.b32  	%r727, %r725, 992;
	mul.lo.s32 	%r728, %r727, 17;
	or.b32  	%r413, %r728, %r726;
	setp.ge.s32 	%p299, %r413, %r412;
	@%p299 bra 	$L__BB10_528;
	ld.param.u64 	%rd647, [_ZN3cub18CUB_300001_SM_10006detail10merge_sort26DeviceMergeSortMergeKernelINS2_10policy_hubIN6thrust24THRUST_300001_SM_1000_NS6detail15normal_iteratorINS6_10device_ptrIfEEEEE9Policy600ESB_NS8_INS9_IiEEEESB_SF_j10CompareAbsfiEEvbT2_T3_T4_PT6_PT7_T5_PSJ_SJ_NS1_7vsmem_tE_param_4];
	cvta.to.global.u64 	%rd303, %rd647;
	cvt.u64.u32 	%rd304, %r413;
	mov.u32 	%r729, %ctaid.x;
	mul.lo.s32 	%r730, %r729, 4352;
	cvt.u64.u32 	%rd305, %r730;
	add.s64 	%rd306, %rd304, %rd305;
	shl.b64 	%rd307, %rd306, 2;
	add.s64 	%rd308, %rd303, %rd307;
	st.global.f32 	[%rd308], %f351;
$L__BB10_528:
	add.s32 	%r731, %r413, 32;
	setp.ge.s32 	%p300, %r731, %r412;
	@%p300 bra 	$L__BB10_530;
	ld.param.u64 	%rd648, [_ZN3cub18CUB_300001_SM_10006detail10merge_sort26DeviceMergeSortMergeKernelINS2_10policy_hubIN6thrust24THRUST_300001_SM_1000_NS6detail15normal_iteratorINS6_10device_ptrIfEEEEE9Policy600ESB_NS8_INS9_IiEEEESB_SF_j10CompareAbsfiEEvbT2_T3_T4_PT6_PT7_T5_PSJ_SJ_NS1_7vsmem_tE_param_4];
	cvta.to.global.u64 	%rd309, %rd648;
	cvt.u64.u32 	%rd310, %r413;
	mov.u32 	%r732, %ctaid.x;
	mul.lo.s32 	%r733, %r732, 4352;
	cvt.u64.u32 	%rd311, %r733;
	add.s64 	%rd312, %rd310, %rd311;
	shl.b64 	%rd313, %rd312, 2;
	add.s64 	%rd314, %rd309, %rd313;
	st.global.f32 	[%rd314+128], %f352;
$L__BB10_530:
	add.s32 	%r734, %r413, 64;
	setp.ge.s32 	%p301, %r734, %r412;
	@%p301 bra 	$L__BB10_532;
	ld.param.u64 	%rd649, [_ZN3cub18CUB_300001_SM_10006detail10merge_sort26DeviceMergeSortMergeKernelINS2_10policy_hubIN6thrust24THRUST_300001_SM_1000_NS6detail15normal_iteratorINS6_10device_ptrIfEEEEE9Policy600ESB_NS8_INS9_IiEEEESB_SF_j10CompareAbsfiEEvbT2_T3_T4_PT6_PT7_T5_PSJ_SJ_NS1_7vsmem_tE_param_4];
	cvta.to.global.u64 	%rd315, %rd649;
	cvt.u64.u32 	%rd316, %r413;
	mov.u32 	%r735, %ctaid.x;
	mul.lo.s32 	%r736, %r735, 4352;
	cvt.u64.u32 	%rd317, %r736;
	add.s64 	%rd318, %rd316, %rd317;
	shl.b64 	%rd319, %rd318, 2;
	add.s64 	%rd320, %rd315, %rd319;
	st.global.f32 	[%rd320+256], %f353;
$L__BB10_532:
	add.s32 	%r737, %r413, 96;
	setp.ge.s32 	%p302, %r737, %r412;
	@%p302 bra 	$L__BB10_534;
	ld.param.u64 	%rd650, [_ZN3cub18CUB_300001_SM_10006detail10merge_sort26DeviceMergeSortMergeKernelINS2_10policy_hubIN6thrust24THRUST_300001_SM_1000_NS6detail15normal_iteratorINS6_10device_ptrIfEEEEE9Policy600ESB_NS8_INS9_IiEEEESB_SF_j10CompareAbsfiEEvbT2_T3_T4_PT6_PT7_T5_PSJ_SJ_NS1_7vsmem_tE_param_4];
	cvta.to.global.u64 	%rd321, %rd650;
	cvt.u64.u32 	%rd322, %r413;
	mov.u32 	%r738, %ctaid.x;
	mul.lo.s32 	%r739, %r738, 4352;
	cvt.u64.u32 	%rd323, %r739;
	add.s64 	%rd324, %rd322, %rd323;
	shl.b64 	%rd325, %rd324, 2;
	add.s64 	%rd326, %rd321, %rd325;
	st.global.f32 	[%rd326+384], %f354;
$L__BB10_534:
	ld.param.u64 	%rd651, [_ZN3cub18CUB_300001_SM_10006detail10merge_sort26DeviceMergeSortMergeKernelINS2_10policy_hubIN6thrust24THRUST_300001_SM_1000_NS6detail15normal_iteratorINS6_10device_ptrIfEEEEE9Policy600ESB_NS8_INS9_IiEEEESB_SF_j10CompareAbsfiEEvbT2_T3_T4_PT6_PT7_T5_PSJ_SJ_NS1_7vsmem_tE_param_4];
	cvta.to.global.u64 	%rd327, %rd651;
	cvt.u64.u32 	%rd328, %r413;
	mov.u32 	%r740, %ctaid.x;
	mul.lo.s32 	%r741, %r740, 4352;
	cvt.u64.u32 	%rd329, %r741;
	add.s64 	%rd330, %rd328, %rd329;
	shl.b64 	%rd331, %rd330, 2;
	add.s64 	%rd18, %rd327, %rd331;
	add.s32 	%r742, %r413, 128;
	setp.ge.s32 	%p303, %r742, %r412;
	@%p303 bra 	$L__BB10_536;
	st.global.f32 	[%rd18+512], %f355;
$L__BB10_536:
	add.s32 	%r743, %r413, 160;
	setp.ge.s32 	%p304, %r743, %r412;
	@%p304 bra 	$L__BB10_538;
	st.global.f32 	[%rd18+640], %f356;
$L__BB10_538:
	add.s32 	%r744, %r413, 192;
	setp.ge.s32 	%p305, %r744, %r412;
	@%p305 bra 	$L__BB10_540;
	st.global.f32 	[%rd18+768], %f357;
$L__BB10_540:
	add.s32 	%r745, %r413, 224;
	setp.ge.s32 	%p306, %r745, %r412;
	@%p306 bra 	$L__BB10_542;
	st.global.f32 	[%rd18+896], %f358;
$L__BB10_542:
	add.s32 	%r746, %r413, 256;
	setp.ge.s32 	%p307, %r746, %r412;
	@%p307 bra 	$L__BB10_544;
	st.global.f32 	[%rd18+1024], %f359;
$L__BB10_544:
	add.s32 	%r747, %r413, 288;
	setp.ge.s32 	%p308, %r747, %r412;
	@%p308 bra 	$L__BB10_546;
	st.global.f32 	[%rd18+1152], %f360;
$L__BB10_546:
	add.s32 	%r748, %r413, 320;
	setp.ge.s32 	%p309, %r748, %r412;
	@%p309 bra 	$L__BB10_548;
	st.global.f32 	[%rd18+1280], %f361;
$L__BB10_548:
	add.s32 	%r749, %r413, 352;
	setp.ge.s32 	%p310, %r749, %r412;
	@%p310 bra 	$L__BB10_550;
	st.global.f32 	[%rd18+1408], %f362;
$L__BB10_550:
	add.s32 	%r750, %r413, 384;
	setp.ge.s32 	%p311, %r750, %r412;
	@%p311 bra 	$L__BB10_552;
	st.global.f32 	[%rd18+1536], %f363;
$L__BB10_552:
	add.s32 	%r751, %r413, 416;
	setp.ge.s32 	%p312, %r751, %r412;
	@%p312 bra 	$L__BB10_554;
	st.global.f32 	[%rd18+1664], %f364;
$L__BB10_554:
	add.s32 	%r752, %r413, 448;
	setp.ge.s32 	%p313, %r752, %r412;
	@%p313 bra 	$L__BB10_556;
	st.global.f32 	[%rd18+1792], %f365;
$L__BB10_556:
	add.s32 	%r753, %r413, 480;
	setp.ge.s32 	%p314, %r753, %r412;
	@%p314 bra 	$L__BB10_558;
	st.global.f32 	[%rd18+1920], %f366;
$L__BB10_558:
	add.s32 	%r754, %r413, 512;
	setp.ge.s32 	%p315, %r754, %r412;
	@%p315 bra 	$L__BB10_596;
	st.global.f32 	[%rd18+2048], %f367;
	bra.uni 	$L__BB10_596;
$L__BB10_560:
	// begin inline asm
	mov.u32 %r755, %laneid;
	// end inline asm
	mov.u32 	%r756, %tid.x;
	shr.u32 	%r757, %r756, 5;
	mul.lo.s32 	%r758, %r757, 544;
	mad.lo.s32 	%r759, %r755, 17, %r758;
	shl.b32 	%r760, %r759, 2;
	mov.u32 	%r761, _ZZN3cub18CUB_300001_SM_10006detail10merge_sort26DeviceMergeSortMergeKernelINS2_10policy_hubIN6thrust24THRUST_300001_SM_1000_NS6detail15normal_iteratorINS6_10device_ptrIfEEEEE9Policy600ESB_NS8_INS9_IiEEEESB_SF_j10CompareAbsfiEEvbT2_T3_T4_PT6_PT7_T5_PSJ_SJ_NS1_7vsmem_tEE19static_temp_storage;
	add.s32 	%r762, %r761, %r760;
	st.shared.f32 	[%r762], %f270;
	st.shared.f32 	[%r762+4], %f275;
	st.shared.f32 	[%r762+8], %f280;
	st.shared.f32 	[%r762+12], %f285;
	st.shared.f32 	[%r762+16], %f290;
	st.shared.f32 	[%r762+20], %f295;
	st.shared.f32 	[%r762+24], %f300;
	st.shared.f32 	[%r762+28], %f305;
	st.shared.f32 	[%r762+32], %f310;
	st.shared.f32 	[%r762+36], %f315;
	st.shared.f32 	[%r762+40], %f320;
	st.shared.f32 	[%r762+44], %f325;
	st.shared.f32 	[%r762+48], %f330;
	st.shared.f32 	[%r762+52], %f335;
	st.shared.f32 	[%r762+56], %f340;
	st.shared.f32 	[%r762+60], %f345;
	st.shared.f32 	[%r762+64], %f350;
	bar.warp.sync 	-1;
	shl.b32 	%r763, %r755, 4;
	sub.s32 	%r764, %r759, %r763;
	shl.b32 	%r765, %r764, 2;
	add.s32 	%r766, %r761, %r765;
	ld.shared.f32 	%f368, [%r766];
	ld.shared.f32 	%f369, [%r766+128];
	ld.shared.f32 	%f370, [%r766+256];
	ld.shared.f32 	%f371, [%r766+384];
	ld.shared.f32 	%f372, [%r766+512];
	ld.shared.f32 	%f373, [%r766+640];
	ld.shared.f32 	%f374, [%r766+768];
	ld.shared.f32 	%f375, [%r766+896];
	ld.shared.f32 	%f376, [%r766+1024];
	ld.shared.f32 	%f377, [%r766+1152];
	ld.shared.f32 	%f378, [%r766+1280];
	ld.shared.f32 	%f379, [%r766+1408];
	ld.shared.f32 	%f380, [%r766+1536];
	ld.shared.f32 	%f381, [%r766+1664];
	ld.shared.f32 	%f382, [%r766+1792];
	ld.shared.f32 	%f383, [%r766+1920];
	ld.shared.f32 	%f384, [%r766+2048];
	setp.ne.s32 	%p316, %r756, 0;
	@%p316 bra 	$L__BB10_562;
	st.volatile.shared.u32 	[_ZZN3cub18CUB_300001_SM_10006detail10merge_sort26DeviceMergeSortMergeKernelINS2_10policy_hubIN6thrust24THRUST_300001_SM_1000_NS6detail15normal_iteratorINS6_10device_ptrIfEEEEE9Policy600ESB_NS8_INS9_IiEEEESB_SF_j10CompareAbsfiEEvbT2_T3_T4_PT6_PT7_T5_PSJ_SJ_NS1_7vsmem_tEE19static_temp_storage+17408], %r350;
$L__BB10_562:
	bar.sync 	0;
	ld.volatile.shared.u32 	%r414, [_ZZN3cub18CUB_300001_SM_10006detail10merge_sort26DeviceMergeSortMergeKernelINS2_10policy_hubIN6thrust24THRUST_300001_SM_1000_NS6detail15normal_iteratorINS6_10device_ptrIfEEEEE9Policy600ESB_NS8_INS9_IiEEEESB_SF_j10CompareAbsfiEEvbT2_T3_T4_PT6_PT7_T5_PSJ_SJ_NS1_7vsmem_tEE19static_temp_storage+17408];
	mov.u32 	%r767, %tid.x;
	and.b32  	%r768, %r767, 31;
	and.b32  	%r769, %r767, 992;
	mul.lo.s32 	%r770, %r769, 17;
	cvt.u64.u32 	%rd332, %r770;
	or.b32  	%r415, %r770, %r768;
	mov.u32 	%r771, %ctaid.x;
	mul.lo.s32 	%r772, %r771, 4352;
	or.b32  	%r773, %r768, %r772;
	cvt.u64.u32 	%rd333, %r773;
	add.s64 	%rd334, %rd333, %rd332;
	setp.ge.s32 	%p317, %r415, %r414;
	shl.b64 	%rd335, %rd334, 2;
	add.s64 	%rd19, %rd4, %rd335;
	@%p317 bra 	$L__BB10_564;
	st.global.f32 	[%rd19], %f368;
$L__BB10_564:
	add.s32 	%r774, %r415, 32;
	setp.ge.s32 	%p318, %r774, %r414;
	@%p318 bra 	$L__BB10_566;
	st.global.f32 	[%rd19+128], %f369;
$L__BB10_566:
	add.s32 	%r775, %r415, 64;
	setp.ge.s32 	%p319, %r775, %r414;
	@%p319 bra 	$L__BB10_568;
	st.global.f32 	[%rd19+256], %f370;
$L__BB10_568:
	add.s32 	%r776, %r415, 96;
	setp.ge.s32 	%p320, %r776, %r414;
	@%p320 bra 	$L__BB10_570;
	st.global.f32 	[%rd19+384], %f371;
$L__BB10_570:
	add.s32 	%r777, %r415, 128;
	setp.ge.s32 	%p321, %r777, %r414;
	@%p321 bra 	$L__BB10_572;
	st.global.f32 	[%rd19+512], %f372;
$L__BB10_572:
	add.s32 	%r778, %r415, 160;
	setp.ge.s32 	%p322, %r778, %r414;
	@%p322 bra 	$L__BB10_574;
	st.global.f32 	[%rd19+640], %f373;
$L__BB10_574:
	add.s32 	%r779, %r415, 192;
	setp.ge.s32 	%p323, %r779, %r414;
	@%p323 bra 	$L__BB10_576;
	st.global.f32 	[%rd19+768], %f374;
$L__BB10_576:
	add.s32 	%r780, %r415, 224;
	setp.ge.s32 	%p324, %r780, %r414;
	@%p324 bra 	$L__BB10_578;
	st.global.f32 	[%rd19+896], %f375;
$L__BB10_578:
	add.s32 	%r781, %r415, 256;
	setp.ge.s32 	%p325, %r781, %r414;
	@%p325 bra 	$L__BB10_580;
	st.global.f32 	[%rd19+1024], %f376;
$L__BB10_580:
	add.s32 	%r782, %r415, 288;
	setp.ge.s32 	%p326, %r782, %r414;
	@%p326 bra 	$L__BB10_582;
	st.global.f32 	[%rd19+1152], %f377;
$L__BB10_582:
	add.s32 	%r783, %r415, 320;
	setp.ge.s32 	%p327, %r783, %r414;
	@%p327 bra 	$L__BB10_584;
	st.global.f32 	[%rd19+1280], %f378;
$L__BB10_584:
	add.s32 	%r784, %r415, 352;
	setp.ge.s32 	%p328, %r784, %r414;
	@%p328 bra 	$L__BB10_586;
	st.global.f32 	[%rd19+1408], %f379;
$L__BB10_586:
	add.s32 	%r785, %r415, 384;
	setp.ge.s32 	%p329, %r785, %r414;
	@%p329 bra 	$L__BB10_588;
	st.global.f32 	[%rd19+1536], %f380;
$L__BB10_588:
	add.s32 	%r786, %r415, 416;
	setp.ge.s32 	%p330, %r786, %r414;
	@%p330 bra 	$L__BB10_590;
	st.global.f32 	[%rd19+1664], %f381;
$L__BB10_590:
	add.s32 	%r787, %r415, 448;
	setp.ge.s32 	%p331, %r787, %r414;
	@%p331 bra 	$L__BB10_592;
	st.global.f32 	[%rd19+1792], %f382;
$L__BB10_592:
	add.s32 	%r788, %r415, 480;
	setp.ge.s32 	%p332, %r788, %r414;
	@%p332 bra 	$L__BB10_594;
	st.global.f32 	[%rd19+1920], %f383;
$L__BB10_594:
	add.s32 	%r789, %r415, 512;
	setp.ge.s32 	%p333, %r789, %r414;
	@%p333 bra 	$L__BB10_596;
	st.global.f32 	[%rd19+2048], %f384;
$L__BB10_596:
	ld.param.s8 	%rs5, [_ZN3cub18CUB_300001_SM_10006detail10merge_sort26DeviceMergeSortMergeKernelINS2_10policy_hubIN6thrust24THRUST_300001_SM_1000_NS6detail15normal_iteratorINS6_10device_ptrIfEEEEE9Policy600ESB_NS8_INS9_IiEEEESB_SF_j10CompareAbsfiEEvbT2_T3_T4_PT6_PT7_T5_PSJ_SJ_NS1_7vsmem_tE_param_0];
	mov.u32 	%r790, %ctaid.x;
	mul.lo.s32 	%r416, %r790, 4352;
	setp.eq.s16 	%p334, %rs5, 0;
	bar.sync 	0;
	mov.u32 	%r417, %tid.x;
	shl.b32 	%r791, %r417, 2;
	mov.u32 	%r792, _ZZN3cub18CUB_300001_SM_10006detail10merge_sort26DeviceMergeSortMergeKernelINS2_10policy_hubIN6thrust24THRUST_300001_SM_1000_NS6detail15normal_iteratorINS6_10device_ptrIfEEEEE9Policy600ESB_NS8_INS9_IiEEEESB_SF_j10CompareAbsfiEEvbT2_T3_T4_PT6_PT7_T5_PSJ_SJ_NS1_7vsmem_tEE19static_temp_storage;
	add.s32 	%r793, %r792, %r791;
	st.shared.u32 	[%r793], %r1328;
	st.shared.u32 	[%r793+1024], %r1329;
	st.shared.u32 	[%r793+2048], %r1330;
	st.shared.u32 	[%r793+3072], %r1331;
	st.shared.u32 	[%r793+4096], %r1332;
	st.shared.u32 	[%r793+5120], %r1333;
	st.shared.u32 	[%r793+6144], %r1334;
	st.shared.u32 	[%r793+7168], %r1335;
	st.shared.u32 	[%r793+8192], %r1336;
	st.shared.u32 	[%r793+9216], %r1337;
	st.shared.u32 	[%r793+10240], %r1338;
	st.shared.u32 	[%r793+11264], %r1339;
	st.shared.u32 	[%r793+12288], %r1340;
	st.shared.u32 	[%r793+13312], %r1341;
	st.shared.u32 	[%r793+14336], %r1342;
	st.shared.u32 	[%r793+15360], %r1343;
	st.shared.u32 	[%r793+16384], %r1344;
	bar.sync 	0;
	shl.b32 	%r794, %r365, 2;
	add.s32 	%r795, %r792, %r794;
	ld.shared.u32 	%r418, [%r795];
	shl.b32 	%r796, %r368, 2;
	add.s32 	%r797, %r792, %r796;
	ld.shared.u32 	%r419, [%r797];
	shl.b32 	%r798, %r371, 2;
	add.s32 	%r799, %r792, %r798;
	ld.shared.u32 	%r420, [%r799];
	shl.b32 	%r800, %r374, 2;
	add.s32 	%r801, %r792, %r800;
	ld.shared.u32 	%r421, [%r801];
	shl.b32 	%r802, %r377, 2;
	add.s32 	%r803, %r792, %r802;
	ld.shared.u32 	%r422, [%r803];
	shl.b32 	%r804, %r380, 2;
	add.s32 	%r805, %r792, %r804;
	ld.shared.u32 	%r423, [%r805];
	shl.b32 	%r806, %r383, 2;
	add.s32 	%r807, %r792, %r806;
	ld.shared.u32 	%r424, [%r807];
	shl.b32 	%r808, %r386, 2;
	add.s32 	%r809, %r792, %r808;
	ld.shared.u32 	%r425, [%r809];
	shl.b32 	%r810, %r389, 2;
	add.s32 	%r811, %r792, %r810;
	ld.shared.u32 	%r426, [%r811];
	shl.b32 	%r812, %r392, 2;
	add.s32 	%r813, %r792, %r812;
	ld.shared.u32 	%r427, [%r813];
	shl.b32 	%r814, %r395, 2;
	add.s32 	%r815, %r792, %r814;
	ld.shared.u32 	%r428, [%r815];
	shl.b32 	%r816, %r398, 2;
	add.s32 	%r817, %r792, %r816;
	ld.shared.u32 	%r429, [%r817];
	shl.b32 	%r818, %r401, 2;
	add.s32 	%r819, %r792, %r818;
	ld.shared.u32 	%r430, [%r819];
	shl.b32 	%r820, %r404, 2;
	add.s32 	%r821, %r792, %r820;
	ld.shared.u32 	%r431, [%r821];
	shl.b32 	%r822, %r407, 2;
	add.s32 	%r823, %r792, %r822;
	ld.shared.u32 	%r432, [%r823];
	shl.b32 	%r824, %r410, 2;
	add.s32 	%r825, %r792, %r824;
	ld.shared.u32 	%r433, [%r825];
	shl.b32 	%r826, %r411, 2;
	add.s32 	%r827, %r792, %r826;
	ld.shared.u32 	%r434, [%r827];
	bar.sync 	0;
	@%p334 bra 	$L__BB10_633;
	// begin inline asm
	mov.u32 %r828, %laneid;
	// end inline asm
	shr.u32 	%r829, %r417, 5;
	mul.lo.s32 	%r830, %r829, 544;
	mad.lo.s32 	%r831, %r828, 17, %r830;
	shl.b32 	%r832, %r831, 2;
	add.s32 	%r834, %r792, %r832;
	st.shared.u32 	[%r834], %r418;
	st.shared.u32 	[%r834+4], %r419;
	st.shared.u32 	[%r834+8], %r420;
	st.shared.u32 	[%r834+12], %r421;
	st.shared.u32 	[%r834+16], %r422;
	st.shared.u32 	[%r834+20], %r423;
	st.shared.u32 	[%r834+24], %r424;
	st.shared.u32 	[%r834+28], %r425;
	st.shared.u32 	[%r834+32], %r426;
	st.shared.u32 	[%r834+36], %r427;
	st.shared.u32 	[%r834+40], %r428;
	st.shared.u32 	[%r834+44], %r429;
	st.shared.u32 	[%r834+48], %r430;
	st.shared.u32 	[%r834+52], %r431;
	st.shared.u32 	[%r834+56], %r432;
	st.shared.u32 	[%r834+60], %r433;
	st.shared.u32 	[%r834+64], %r434;
	bar.warp.sync 	-1;
	shl.b32 	%r835, %r828, 4;
	sub.s32 	%r836, %r831, %r835;
	shl.b32 	%r837, %r836, 2;
	add.s32 	%r838, %r792, %r837;
	ld.shared.u32 	%r435, [%r838];
	ld.shared.u32 	%r436, [%r838+128];
	ld.shared.u32 	%r437, [%r838+256];
	ld.shared.u32 	%r438, [%r838+384];
	ld.shared.u32 	%r439, [%r838+512];
	ld.shared.u32 	%r440, [%r838+640];
	ld.shared.u32 	%r441, [%r838+768];
	ld.shared.u32 	%r442, [%r838+896];
	ld.shared.u32 	%r443, [%r838+1024];
	ld.shared.u32 	%r444, [%r838+1152];
	ld.shared.u32 	%r445, [%r838+1280];
	ld.shared.u32 	%r446, [%r838+1408];
	ld.shared.u32 	%r447, [%r838+1536];
	ld.shared.u32 	%r448, [%r838+1664];
	ld.shared.u32 	%r449, [%r838+1792];
	ld.shared.u32 	%r450, [%r838+1920];
	ld.shared.u32 	%r451, [%r838+2048];
	setp.ne.s32 	%p335, %r417, 0;
	@%p335 bra 	$L__BB10_599;
	st.volatile.shared.u32 	[_ZZN3cub18CUB_300001_SM_10006detail10merge_sort26DeviceMergeSortMergeKernelINS2_10policy_hubIN6thrust24THRUST_300001_SM_1000_NS6detail15normal_iteratorINS6_10device_ptrIfEEEEE9Policy600ESB_NS8_INS9_IiEEEESB_SF_j10CompareAbsfiEEvbT2_T3_T4_PT6_PT7_T5_PSJ_SJ_NS1_7vsmem_tEE19static_temp_storage+17408], %r191;
$L__BB10_599:
	ld.param.u64 	%rd653, [_ZN3cub18CUB_300001_SM_10006detail10merge_sort26DeviceMergeSortMergeKernelINS2_10policy_hubIN6thrust24THRUST_300001_SM_1000_NS6detail15normal_iteratorINS6_10device_ptrIfEEEEE9Policy600ESB_NS8_INS9_IiEEEESB_SF_j10CompareAbsfiEEvbT2_T3_T4_PT6_PT7_T5_PSJ_SJ_NS1_7vsmem_tE_param_5];
	bar.sync 	0;
	ld.volatile.shared.u32 	%r452, [_ZZN3cub18CUB_300001_SM_10006detail10merge_sort26DeviceMergeSortMergeKernelINS2_10policy_hubIN6thrust24THRUST_300001_SM_1000_NS6detail15normal_iteratorINS6_10device_ptrIfEEEEE9Policy600ESB_NS8_INS9_IiEEEESB_SF_j10CompareAbsfiEEvbT2_T3_T4_PT6_PT7_T5_PSJ_SJ_NS1_7vsmem_tEE19static_temp_storage+17408];
	and.b32  	%r839, %r417, 31;
	and.b32  	%r840, %r417, 992;
	mul.lo.s32 	%r841, %r840, 17;
	or.b32  	%r453, %r841, %r839;
	setp.ge.s32 	%p336, %r453, %r452;
	cvt.u64.u32 	%rd336, %r453;
	cvt.u64.u32 	%rd337, %r416;
	add.s64 	%rd338, %rd336, %rd337;
	cvta.to.global.u64 	%rd339, %rd653;
	shl.b64 	%rd340, %rd338, 2;
	add.s64 	%rd20, %rd339, %rd340;
	@%p336 bra 	$L__BB10_601;
	st.global.u32 	[%rd20], %r435;
$L__BB10_601:
	add.s32 	%r842, %r453, 32;
	setp.ge.s32 	%p337, %r842, %r452;
	@%p337 bra 	$L__BB10_603;
	st.global.u32 	[%rd20+128], %r436;
$L__BB10_603:
	add.s32 	%r843, %r453, 64;
	setp.ge.s32 	%p338, %r843, %r452;
	@%p338 bra 	$L__BB10_605;
	st.global.u32 	[%rd20+256], %r437;
$L__BB10_605:
	add.s32 	%r844, %r453, 96;
	setp.ge.s32 	%p339, %r844, %r452;
	@%p339 bra 	$L__BB10_607;
	st.global.u32 	[%rd20+384], %r438;
$L__BB10_607:
	add.s32 	%r845, %r453, 128;
	setp.ge.s32 	%p340, %r845, %r452;
	@%p340 bra 	$L__BB10_609;
	st.global.u32 	[%rd20+512], %r439;
$L__BB10_609:
	add.s32 	%r846, %r453, 160;
	setp.ge.s32 	%p341, %r846, %r452;
	@%p341 bra 	$L__BB10_611;
	st.global.u32 	[%rd20+640], %r440;
$L__BB10_611:
	add.s32 	%r847, %r453, 192;
	setp.ge.s32 	%p342, %r847, %r452;
	@%p342 bra 	$L__BB10_613;
	st.global.u32 	[%rd20+768], %r441;
$L__BB10_613:
	add.s32 	%r848, %r453, 224;
	setp.ge.s32 	%p343, %r848, %r452;
	@%p343 bra 	$L__BB10_615;
	st.global.u32 	[%rd20+896], %r442;
$L__BB10_615:
	add.s32 	%r849, %r453, 256;
	setp.ge.s32 	%p344, %r849, %r452;
	@%p344 bra 	$L__BB10_617;
	st.global.u32 	[%rd20+1024], %r443;
$L__BB10_617:
	add.s32 	%r850, %r453, 288;
	setp.ge.s32 	%p345, %r850, %r452;
	@%p345 bra 	$L__BB10_619;
	st.global.u32 	[%rd20+1152], %r444;
$L__BB10_619:
	add.s32 	%r851, %r453, 320;
	setp.ge.s32 	%p346, %r851, %r452;
	@%p346 bra 	$L__BB10_621;
	st.global.u32 	[%rd20+1280], %r445;
$L__BB10_621:
	add.s32 	%r852, %r453, 352;
	setp.ge.s32 	%p347, %r852, %r452;
	@%p347 bra 	$L__BB10_623;
	st.global.u32 	[%rd20+1408], %r446;
$L__BB10_623:
	add.s32 	%r853, %r453, 384;
	setp.ge.s32 	%p348, %r853, %r452;
	@%p348 bra 	$L__BB10_625;
	st.global.u32 	[%rd20+1536], %r447;
$L__BB10_625:
	add.s32 	%r854, %r453, 416;
	setp.ge.s32 	%p349, %r854, %r452;
	@%p349 bra 	$L__BB10_627;
	st.global.u32 	[%rd20+1664], %r448;
$L__BB10_627:
	add.s32 	%r855, %r453, 448;
	setp.ge.s32 	%p350, %r855, %r452;
	@%p350 bra 	$L__BB10_629;
	st.global.u32 	[%rd20+1792], %r449;
$L__BB10_629:
	add.s32 	%r856, %r453, 480;
	setp.ge.s32 	%p351, %r856, %r452;
	@%p351 bra 	$L__BB10_631;
	st.global.u32 	[%rd20+1920], %r450;
$L__BB10_631:
	add.s32 	%r857, %r453, 512;
	setp.ge.s32 	%p352, %r857, %r452;
	@%p352 bra 	$L__BB10_669;
	st.global.u32 	[%rd20+2048], %r451;
	bra.uni 	$L__BB10_669;
$L__BB10_633:
	// begin inline asm
	mov.u32 %r858, %laneid;
	// end inline asm
	shr.u32 	%r859, %r417, 5;
	mul.lo.s32 	%r860, %r859, 544;
	mad.lo.s32 	%r861, %r858, 17, %r860;
	shl.b32 	%r862, %r861, 2;
	add.s32 	%r864, %r792, %r862;
	st.shared.u32 	[%r864], %r418;
	st.shared.u32 	[%r864+4], %r419;
	st.shared.u32 	[%r864+8], %r420;
	st.shared.u32 	[%r864+12], %r421;
	st.shared.u32 	[%r864+16], %r422;
	st.shared.u32 	[%r864+20], %r423;
	st.shared.u32 	[%r864+24], %r424;
	st.shared.u32 	[%r864+28], %r425;
	st.shared.u32 	[%r864+32], %r426;
	st.shared.u32 	[%r864+36], %r427;
	st.shared.u32 	[%r864+40], %r428;
	st.shared.u32 	[%r864+44], %r429;
	st.shared.u32 	[%r864+48], %r430;
	st.shared.u32 	[%r864+52], %r431;
	st.shared.u32 	[%r864+56], %r432;
	st.shared.u32 	[%r864+60], %r433;
	st.shared.u32 	[%r864+64], %r434;
	bar.warp.sync 	-1;
	shl.b32 	%r865, %r858, 4;
	sub.s32 	%r866, %r861, %r865;
	shl.b32 	%r867, %r866, 2;
	add.s32 	%r868, %r792, %r867;
	ld.shared.u32 	%r454, [%r868];
	ld.shared.u32 	%r455, [%r868+128];
	ld.shared.u32 	%r456, [%r868+256];
	ld.shared.u32 	%r457, [%r868+384];
	ld.shared.u32 	%r458, [%r868+512];
	ld.shared.u32 	%r459, [%r868+640];
	ld.shared.u32 	%r460, [%r868+768];
	ld.shared.u32 	%r461, [%r868+896];
	ld.shared.u32 	%r462, [%r868+1024];
	ld.shared.u32 	%r463, [%r868+1152];
	ld.shared.u32 	%r464, [%r868+1280];
	ld.shared.u32 	%r465, [%r868+1408];
	ld.shared.u32 	%r466, [%r868+1536];
	ld.shared.u32 	%r467, [%r868+1664];
	ld.shared.u32 	%r468, [%r868+1792];
	ld.shared.u32 	%r469, [%r868+1920];
	ld.shared.u32 	%r470, [%r868+2048];
	setp.ne.s32 	%p353, %r417, 0;
	@%p353 bra 	$L__BB10_635;
	st.volatile.shared.u32 	[_ZZN3cub18CUB_300001_SM_10006detail10merge_sort26DeviceMergeSortMergeKernelINS2_10policy_hubIN6thrust24THRUST_300001_SM_1000_NS6detail15normal_iteratorINS6_10device_ptrIfEEEEE9Policy600ESB_NS8_INS9_IiEEEESB_SF_j10CompareAbsfiEEvbT2_T3_T4_PT6_PT7_T5_PSJ_SJ_NS1_7vsmem_tEE19static_temp_storage+17408], %r191;
$L__BB10_635:
	bar.sync 	0;
	ld.volatile.shared.u32 	%r471, [_ZZN3cub18CUB_300001_SM_10006detail10merge_sort26DeviceMergeSortMergeKernelINS2_10policy_hubIN6thrust24THRUST_300001_SM_1000_NS6detail15normal_iteratorINS6_10device_ptrIfEEEEE9Policy600ESB_NS8_INS9_IiEEEESB_SF_j10CompareAbsfiEEvbT2_T3_T4_PT6_PT7_T5_PSJ_SJ_NS1_7vsmem_tEE19static_temp_storage+17408];
	and.b32  	%r869, %r417, 31;
	and.b32  	%r870, %r417, 992;
	mul.lo.s32 	%r871, %r870, 17;
	cvt.u64.u32 	%rd341, %r871;
	or.b32  	%r472, %r871, %r869;
	add.s32 	%r872, %r869, %r416;
	cvt.u64.u32 	%rd342, %r872;
	add.s64 	%rd343, %rd342, %rd341;
	setp.ge.s32 	%p354, %r472, %r471;
	shl.b64 	%rd344, %rd343, 2;
	add.s64 	%rd21, %rd5, %rd344;
	@%p354 bra 	$L__BB10_637;
	st.global.u32 	[%rd21], %r454;
$L__BB10_637:
	add.s32 	%r873, %r472, 32;
	setp.ge.s32 	%p355, %r873, %r471;
	@%p355 bra 	$L__BB10_639;
	st.global.u32 	[%rd21+128], %r455;
$L__BB10_639:
	add.s32 	%r874, %r472, 64;
	setp.ge.s32 	%p356, %r874, %r471;
	@%p356 bra 	$L__BB10_641;
	st.global.u32 	[%rd21+256], %r456;
$L__BB10_641:
	add.s32 	%r875, %r472, 96;
	setp.ge.s32 	%p357, %r875, %r471;
	@%p357 bra 	$L__BB10_643;
	st.global.u32 	[%rd21+384], %r457;
$L__BB10_643:
	add.s32 	%r876, %r472, 128;
	setp.ge.s32 	%p358, %r876, %r471;
	@%p358 bra 	$L__BB10_645;
	st.global.u32 	[%rd21+512], %r458;
$L__BB10_645:
	add.s32 	%r877, %r472, 160;
	setp.ge.s32 	%p359, %r877, %r471;
	@%p359 bra 	$L__BB10_647;
	st.global.u32 	[%rd21+640], %r459;
$L__BB10_647:
	add.s32 	%r878, %r472, 192;
	setp.ge.s32 	%p360, %r878, %r471;
	@%p360 bra 	$L__BB10_649;
	st.global.u32 	[%rd21+768], %r460;
$L__BB10_649:
	add.s32 	%r879, %r472, 224;
	setp.ge.s32 	%p361, %r879, %r471;
	@%p361 bra 	$L__BB10_651;
	st.global.u32 	[%rd21+896], %r461;
$L__BB10_651:
	add.s32 	%r880, %r472, 256;
	setp.ge.s32 	%p362, %r880, %r471;
	@%p362 bra 	$L__BB10_653;
	st.global.u32 	[%rd21+1024], %r462;
$L__BB10_653:
	add.s32 	%r881, %r472, 288;
	setp.ge.s32 	%p363, %r881, %r471;
	@%p363 bra 	$L__BB10_655;
	st.global.u32 	[%rd21+1152], %r463;
$L__BB10_655:
	add.s32 	%r882, %r472, 320;
	setp.ge.s32 	%p364, %r882, %r471;
	@%p364 bra 	$L__BB10_657;
	st.global.u32 	[%rd21+1280], %r464;
$L__BB10_657:
	add.s32 	%r883, %r472, 352;
	setp.ge.s32 	%p365, %r883, %r471;
	@%p365 bra 	$L__BB10_659;
	st.global.u32 	[%rd21+1408], %r465;
$L__BB10_659:
	add.s32 	%r884, %r472, 384;
	setp.ge.s32 	%p366, %r884, %r471;
	@%p366 bra 	$L__BB10_661;
	st.global.u32 	[%rd21+1536], %r466;
$L__BB10_661:
	add.s32 	%r885, %r472, 416;
	setp.ge.s32 	%p367, %r885, %r471;
	@%p367 bra 	$L__BB10_663;
	st.global.u32 	[%rd21+1664], %r467;
$L__BB10_663:
	add.s32 	%r886, %r472, 448;
	setp.ge.s32 	%p368, %r886, %r471;
	@%p368 bra 	$L__BB10_665;
	st.global.u32 	[%rd21+1792], %r468;
$L__BB10_665:
	add.s32 	%r887, %r472, 480;
	setp.ge.s32 	%p369, %r887, %r471;
	@%p369 bra 	$L__BB10_667;
	st.global.u32 	[%rd21+1920], %r469;
$L__BB10_667:
	add.s32 	%r888, %r472, 512;
	setp.ge.s32 	%p370, %r888, %r471;
	@%p370 bra 	$L__BB10_669;
	st.global.u32 	[%rd21+2048], %r470;
$L__BB10_669:
	ret;

}
	// .globl	_ZN3cub18CUB_300001_SM_10006detail10merge_sort30DeviceMergeSortBlockSortKernelINS2_10policy_hubIN6thrust24THRUST_300001_SM_1000_NS6detail15normal_iteratorINS6_10device_ptrIfEEEEE9Policy600ESB_NS8_INS9_IiEEEESB_SF_m10CompareAbsfiEEvbT0_T1_T2_T3_T4_PT6_PT7_T5_NS1_7vsmem_tE
.visible .entry _ZN3cub18CUB_300001_SM_10006detail10merge_sort30DeviceMergeSortBlockSortKernelINS2_10policy_hubIN6thrust24THRUST_300001_SM_1000_NS6detail15normal_iteratorINS6_10device_ptrIfEEEEE9Policy600ESB_NS8_INS9_IiEEEESB_SF_m10CompareAbsfiEEvbT0_T1_T2_T3_T4_PT6_PT7_T5_NS1_7vsmem_tE(
	.param .u8 _ZN3cub18CUB_300001_SM_10006detail10merge_sort30DeviceMergeSortBlockSortKernelINS2_10policy_hubIN6thrust24THRUST_300001_SM_1000_NS6detail15normal_iteratorINS6_10device_ptrIfEEEEE9Policy600ESB_NS8_INS9_IiEEEESB_SF_m10CompareAbsfiEEvbT0_T1_T2_T3_T4_PT6_PT7_T5_NS1_7vsmem_tE_param_0,
	.param .align 8 .b8 _ZN3cub18CUB_300001_SM_10006detail10merge_sort30DeviceMergeSortBlockSortKernelINS2_10policy_hubIN6thrust24THRUST_300001_SM_1000_NS6detail15normal_iteratorINS6_10device_ptrIfEEEEE9Policy600ESB_NS8_INS9_IiEEEESB_SF_m10CompareAbsfiEEvbT0_T1_T2_T3_T4_PT6_PT7_T5_NS1_7vsmem_tE_param_1[8],
	.param .align 8 .b8 _ZN3cub18CUB_300001_SM_10006detail10merge_sort30DeviceMergeSortBlockSortKernelINS2_10policy_hubIN6thrust24THRUST_300001_SM_1000_NS6detail15normal_iteratorINS6_10device_ptrIfEEEEE9Policy600ESB_NS8_INS9_IiEEEESB_SF_m10CompareAbsfiEEvbT0_T1_T2_T3_T4_PT6_PT7_T5_NS1_7vsmem_tE_param_2[8],
	.param .align 8 .b8 _ZN3cub18CUB_300001_SM_10006detail10merge_sort30DeviceMergeSortBlockSortKernelINS2_10policy_hubIN6thrust24THRUST_300001_SM_1000_NS6detail15normal_iteratorINS6_10device_ptrIfEEEEE9Policy600ESB_NS8_INS9_IiEEEESB_SF_m10CompareAbsfiEEvbT0_T1_T2_T3_T4_PT6_PT7_T5_NS1_7vsmem_tE_param_3[8],
	.param .align 8 .b8 _ZN3cub18CUB_300001_SM_10006detail10merge_sort30DeviceMergeSortBlockSortKernelINS2_10policy_hubIN6thrust24THRUST_300001_SM_1000_NS6detail15normal_iteratorINS6_10device_ptrIfEEEEE9Policy600ESB_NS8_INS9_IiEEEESB_SF_m10CompareAbsfiEEvbT0_T1_T2_T3_T4_PT6_PT7_T5_NS1_7vsmem_tE_param_4[8],
	.param .u64 _ZN3cub18CUB_300001_SM_10006detail10merge_sort30DeviceMergeSortBlockSortKernelINS2_10policy_hubIN6thrust24THRUST_300001_SM_1000_NS6detail15normal_iteratorINS6_10device_ptrIfEEEEE9Policy600ESB_NS8_INS9_IiEEEESB_SF_m10CompareAbsfiEEvbT0_T1_T2_T3_T4_PT6_PT7_T5_NS1_7vsmem_tE_param_5,
	.param .u64 .ptr .align 1 _ZN3cub18CUB_300001_SM_10006detail10merge_sort30DeviceMergeSortBlockSortKernelINS2_10policy_hubIN6thrust24THRUST_300001_SM_1000_NS6detail15normal_iteratorINS6_10device_ptrIfEEEEE9Policy600ESB_NS8_INS9_IiEEEESB_SF_m10CompareAbsfiEEvbT0_T1_T2_T3_T4_PT6_PT7_T5_NS1_7vsmem_tE_param_6,
	.param .u64 .ptr .align 1 _ZN3cub18CUB_300001_SM_10006detail10merge_sort30DeviceMergeSortBlockSortKernelINS2_10policy_hubIN6thrust24THRUST_300001_SM_1000_NS6detail15normal_iteratorINS6_10device_ptrIfEEEEE9Policy600ESB_NS8_INS9_IiEEEESB_SF_m10CompareAbsfiEEvbT0_T1_T2_T3_T4_PT6_PT7_T5_NS1_7vsmem_tE_param_7,
	.param .align 1 .b8 _ZN3cub18CUB_300001_SM_10006detail10merge_sort30DeviceMergeSortBlockSortKernelINS2_10policy_hubIN6thrust24THRUST_300001_SM_1000_NS6detail15normal_iteratorINS6_10device_ptrIfEEEEE9Policy600ESB_NS8_INS9_IiEEEESB_SF_m10CompareAbsfiEEvbT0_T1_T2_T3_T4_PT6_PT7_T5_NS1_7vsmem_tE_param_8[1],
	.param .align 8 .b8 _ZN3cub18CUB_300001_SM_10006detail10merge_sort30DeviceMergeSortBlockSortKernelINS2_10policy_hubIN6thrust24THRUST_300001_SM_1000_NS6detail15normal_iteratorINS6_10device_ptrIfEEEEE9Policy600ESB_NS8_INS9_IiEEEESB_SF_m10CompareAbsfiEEvbT0_T1_T2_T3_T4_PT6_PT7_T5_NS1_7vsmem_tE_param_9[8]
)
.maxntid 256
{
	.reg .pred 	%p<694>;
	.reg .b16 	%rs<4>;
	.reg .b32 	%r<1996>;
	.reg .b32 	%f<2299>;
	.reg .b64 	%rd<64>;
	// demoted variable
	.shared .align 16 .b8 _ZZN3cub18CUB_300001_SM_10006detail10merge_sort30DeviceMergeSortBlockSortKernelINS2_10policy_hubIN6thrust24THRUST_300001_SM_1000_NS6detail15normal_iteratorINS6_10device_ptrIfEEEEE9Policy600ESB_NS8_INS9_IiEEEESB_SF_m10CompareAbsfiEEvbT0_T1_T2_T3_T4_PT6_PT7_T5_NS1_7vsmem_tEE19static_temp_storage[17424];
	ld.param.u64 	%rd19, [_ZN3cub18CUB_300001_SM_10006detail10merge_sort30DeviceMergeSortBlockSortKernelINS2_10policy_hubIN6thrust24THRUST_300001_SM_1000_NS6detail15normal_iteratorINS6_10device_ptrIfEEEEE9Policy600ESB_NS8_INS9_IiEEEESB_SF_m10CompareAbsfiEEvbT0_T1_T2_T3_T4_PT6_PT7_T5_NS1_7vsmem_tE_param_4];
	ld.param.u64 	%rd20, [_ZN3cub18CUB_300001_SM_10006detail10merge_sort30DeviceMergeSortBlockSortKernelINS2_10policy_hubIN6thrust24THRUST_300001_SM_1000_NS6detail15normal_iteratorINS6_10device_ptrIfEEEEE9Policy600ESB_NS8_INS9_IiEEEESB_SF_m10CompareAbsfiEEvbT0_T1_T2_T3_T4_PT6_PT7_T5_NS1_7vsmem_tE_param_3];
	ld.param.u64 	%rd21, [_ZN3cub18CUB_300001_SM_10006detail10merge_sort30DeviceMergeSortBlockSortKernelINS2_10policy_hubIN6thrust24THRUST_300001_SM_1000_NS6detail15normal_iteratorINS6_10device_ptrIfEEEEE9Policy600ESB_NS8_INS9_IiEEEESB_SF_m10CompareAbsfiEEvbT0_T1_T2_T3_T4_PT6_PT7_T5_NS1_7vsmem_tE_param_2];
	ld.param.u64 	%rd22, [_ZN3cub18CUB_300001_SM_10006detail10merge_sort30DeviceMergeSortBlockSortKernelINS2_10policy_hubIN6thrust24THRUST_300001_SM_1000_NS6detail15normal_iteratorINS6_10device_ptrIfEEEEE9Policy600ESB_NS8_INS9_IiEEEESB_SF_m10CompareAbsfiEEvbT0_T1_T2_T3_T4_PT6_PT7_T5_NS1_7vsmem_tE_param_1];
	ld.param.u64 	%rd16, [_ZN3cub18CUB_300001_SM_10006detail10merge_sort30DeviceMergeSortBlockSortKernelINS2_10policy_hubIN6thrust24THRUST_300001_SM_1000_NS6detail15normal_iteratorINS6_10device_ptrIfEEEEE9Policy600ESB_NS8_INS9_IiEEEESB_SF_m10CompareAbsfiEEvbT0_T1_T2_T3_T4_PT6_PT7_T5_NS1_7vsmem_tE_param_5];
	cvta.to.global.u64 	%rd1, %rd22;
	cvta.to.global.u64 	%rd2, %rd21;
	cvta.to.global.u64 	%rd3, %rd20;
	cvta.to.global.u64 	%rd4, %rd19;
	mov.u32 	%r899, %ctaid.x;
	cvt.u64.u32 	%rd23, %r899;
	mov.u32 	%r900, %nctaid.x;
	cvt.u64.u32 	%rd24, %r900;
	mul.wide.u32 	%rd5, %r899, 4352;
	add.s64 	%rd25, %rd24, -1;
	setp.le.u64 	%p69, %rd25, %rd23;
	@%p69 bra 	$L__BB11_380;
	// begin inline asm
	griddepcontrol.wait;
	// end inline asm
	mov.u32 	%r1, %tid.x;
	and.b32  	%r2, %r1, 31;
	and.b32  	%r1127, %r1, 992;
	mul.lo.s32 	%r3, %r1127, 17;
	or.b32  	%r1128, %r3, %r2;
	cvt.u64.u32 	%rd42, %r1128;
	add.s64 	%rd6, %rd5, %rd42;
	shl.b64 	%rd44, %rd6, 2;
	add.s64 	%rd45, %rd2, %rd44;
	ld.global.u32 	%r1130, [%rd45];
	ld.global.u32 	%r1131, [%rd45+128];
	ld.global.u32 	%r1132, [%rd45+256];
	ld.global.u32 	%r1133, [%rd45+384];
	ld.global.u32 	%r1134, [%rd45+512];
	ld.global.u32 	%r1135, [%rd45+640];
	ld.global.u32 	%r1136, [%rd45+768];
	ld.global.u32 	%r1137, [%rd45+896];
	ld.global.u32 	%r1138, [%rd45+1024];
	ld.global.u32 	%r1139, [%rd45+1152];
	ld.global.u32 	%r1140, [%rd45+1280];
	ld.global.u32 	%r1141, [%rd45+1408];
	ld.global.u32 	%r1142, [%rd45+1536];
	ld.global.u32 	%r1143, [%rd45+1664];
	ld.global.u32 	%r1144, [%rd45+1792];
	ld.global.u32 	%r1145, [%rd45+1920];
	ld.global.u32 	%r1146, [%rd45+2048];
	// begin inline asm
	mov.u32 %r1126, %laneid;
	// end inline asm
	shr.u32 	%r1147, %r1, 5;
	mad.lo.s32 	%r1148, %r1147, 544, %r1126;
	shl.b32 	%r1149, %r1148, 2;
	mov.u32 	%r1150, _ZZN3cub18CUB_300001_SM_10006detail10merge_sort30DeviceMergeSortBlockSortKernelINS2_10policy_hubIN6thrust24THRUST_300001_SM_1000_NS6detail15normal_iteratorINS6_10device_ptrIfEEEEE9Policy600ESB_NS8_INS9_IiEEEESB_SF_m10CompareAbsfiEEvbT0_T1_T2_T3_T4_PT6_PT7_T5_NS1_7vsmem_tEE19static_temp_storage;
	add.s32 	%r4, %r1150, %r1149;
	st.shared.u32 	[%r4], %r1130;
	st.shared.u32 	[%r4+128], %r1131;
	st.shared.u32 	[%r4+256], %r1132;
	st.shared.u32 	[%r4+384], %r1133;
	st.shared.u32 	[%r4+512], %r1134;
	st.shared.u32 	[%r4+640], %r1135;
	st.shared.u32 	[%r4+768], %r1136;
	st.shared.u32 	[%r4+896], %r1137;
	st.shared.u32 	[%r4+1024], %r1138;
	st.shared.u32 	[%r4+1152], %r1139;
	st.shared.u32 	[%r4+1280], %r1140;
	st.shared.u32 	[%r4+1408], %r1141;
	st.shared.u32 	[%r4+1536], %r1142;
	st.shared.u32 	[%r4+1664], %r1143;
	st.shared.u32 	[%r4+1792], %r1144;
	st.shared.u32 	[%r4+1920], %r1145;
	st.shared.u32 	[%r4+2048], %r1146;
	bar.warp.sync 	-1;
	shl.b32 	%r1151, %r1126, 6;
	add.s32 	%r5, %r4, %r1151;
	ld.shared.u32 	%r1411, [%r5];
	ld.shared.u32 	%r7, [%r5+4];
	ld.shared.u32 	%r1381, [%r5+8];
	ld.shared.u32 	%r9, [%r5+12];
	ld.shared.u32 	%r1383, [%r5+16];
	ld.shared.u32 	%r11, [%r5+20];
	ld.shared.u32 	%r1385, [%r5+24];
	ld.shared.u32 	%r13, [%r5+28];
	ld.shared.u32 	%r1387, [%r5+32];
	ld.shared.u32 	%r15, [%r5+36];
	ld.shared.u32 	%r1389, [%r5+40];
	ld.shared.u32 	%r17, [%r5+44];
	ld.shared.u32 	%r1391, [%r5+48];
	ld.shared.u32 	%r19, [%r5+52];
	ld.shared.u32 	%r1393, [%r5+56];
	ld.shared.u32 	%r21, [%r5+60];
	ld.shared.u32 	%r22, [%r5+64];
	bar.sync 	0;
	add.s64 	%rd46, %rd1, %rd44;
	ld.global.f32 	%f1234, [%rd46];
	ld.global.f32 	%f1235, [%rd46+128];
	ld.global.f32 	%f1236, [%rd46+256];
	ld.global.f32 	%f1237, [%rd46+384];
	ld.global.f32 	%f1238, [%rd46+512];
	ld.global.f32 	%f1239, [%rd46+640];
	ld.global.f32 	%f1240, [%rd46+768];
	ld.global.f32 	%f1241, [%rd46+896];
	ld.global.f32 	%f1242, [%rd46+1024];
	ld.global.f32 	%f1243, [%rd46+1152];
	ld.global.f32 	%f1244, [%rd46+1280];
	ld.global.f32 	%f1245, [%rd46+1408];
	ld.global.f32 	%f1246, [%rd46+1536];
	ld.global.f32 	%f1247, [%rd46+1664];
	ld.global.f32 	%f1248, [%rd46+1792];
	ld.global.f32 	%f1249, [%rd46+1920];
	ld.global.f32 	%f1250, [%rd46+2048];
	st.shared.f32 	[%r4], %f1234;
	st.shared.f32 	[%r4+128], %f1235;
	st.shared.f32 	[%r4+256], %f1236;
	st.shared.f32 	[%r4+384], %f1237;
	st.shared.f32 	[%r4+512], %f1238;
	st.shared.f32 	[%r4+640], %f1239;
	st.shared.f32 	[%r4+768], %f1240;
	st.shared.f32 	[%r4+896], %f1241;
	st.shared.f32 	[%r4+1024], %f1242;
	st.shared.f32 	[%r4+1152], %f1243;
	st.shared.f32 	[%r4+1280], %f1244;
	st.shared.f32 	[%r4+1408], %f1245;
	st.shared.f32 	[%r4+1536], %f1246;
	st.shared.f32 	[%r4+1664], %f1247;
	st.shared.f32 	[%r4+1792], %f1248;
	st.shared.f32 	[%r4+1920], %f1249;
	st.shared.f32 	[%r4+2048], %f1250;
	bar.warp.sync 	-1;
	ld.shared.f32 	%f1628, [%r5];
	ld.shared.f32 	%f2, [%r5+4];
	ld.shared.f32 	%f1598, [%r5+8];
	ld.shared.f32 	%f4, [%r5+12];
	ld.shared.f32 	%f1600, [%r5+16];
	ld.shared.f32 	%f6, [%r5+20];
	ld.shared.f32 	%f1602, [%r5+24];
	ld.shared.f32 	%f8, [%r5+28];
	ld.shared.f32 	%f1604, [%r5+32];
	ld.shared.f32 	%f10, [%r5+36];
	ld.shared.f32 	%f1606, [%r5+40];
	ld.shared.f32 	%f12, [%r5+44];
	ld.shared.f32 	%f1608, [%r5+48];
	ld.shared.f32 	%f14, [%r5+52];
	ld.shared.f32 	%f1610, [%r5+56];
	ld.shared.f32 	%f16, [%r5+60];
	ld.shared.f32 	%f17, [%r5+64];
	bar.sync 	0;
	// begin inline asm
	griddepcontrol.launch_dependents;
	// end inline asm
	abs.f32 	%f1251, %f2;
	abs.f32 	%f1252, %f1628;
	setp.leu.f32 	%p434, %f1251, %f1252;
	mov.u32 	%r1395, %r7;
	mov.f32 	%f1612, %f2;
	@%p434 bra 	$L__BB11_3;
	mov.u32 	%r1395, %r1411;
	mov.u32 	%r1411, %r7;
	mov.f32 	%f1612, %f1628;
	mov.f32 	%f1628, %f2;
$L__BB11_3:
	abs.f32 	%f1253, %f4;
	abs.f32 	%f1254, %f1598;
	setp.leu.f32 	%p435, %f1253, %f1254;
	mov.u32 	%r1397, %r9;
	mov.f32 	%f1614, %f4;
	@%p435 bra 	$L__BB11_5;
	mov.u32 	%r1397, %r1381;
	mov.u32 	%r1381, %r9;
	mov.f32 	%f1614, %f1598;
	mov.f32 	%f1598, %f4;
$L__BB11_5:
	abs.f32 	%f1255, %f6;
	abs.f32 	%f1256, %f1600;
	setp.leu.f32 	%p436, %f1255, %f1256;
	mov.u32 	%r1399, %r11;
	mov.f32 	%f1616, %f6;
	@%p436 bra 	$L__BB11_7;
	mov.u32 	%r1399, %r1383;
	mov.u32 	%r1383, %r11;
	mov.f32 	%f1616, %f1600;
	mov.f32 	%f1600, %f6;
$L__BB11_7:
	abs.f32 	%f1257, %f8;
	abs.f32 	%f1258, %f1602;
	setp.leu.f32 	%p437, %f1257, %f1258;
	mov.u32 	%r1401, %r13;
	mov.f32 	%f1618, %f8;
	@%p437 bra 	$L__BB11_9;
	mov.u32 	%r1401, %r1385;
	mov.u32 	%r1385, %r13;
	mov.f32 	%f1618, %f1602;
	mov.f32 	%f1602, %f8;
$L__BB11_9:
	abs.f32 	%f1259, %f10;
	abs.f32 	%f1260, %f1604;
	setp.leu.f32 	%p438, %f1259, %f1260;
	mov.u32 	%r1403, %r15;
	mov.f32 	%f1620, %f10;
	@%p438 bra 	$L__BB11_11;
	mov.u32 	%r1403, %r1387;
	mov.u32 	%r1387, %r15;
	mov.f32 	%f1620, %f1604;
	mov.f32 	%f1604, %f10;
$L__BB11_11:
	abs.f32 	%f1261, %f12;
	abs.f32 	%f1262, %f1606;
	setp.leu.f32 	%p439, %f1261, %f1262;
	mov.u32 	%r1405, %r17;
	mov.f32 	%f1622, %f12;
	@%p439 bra 	$L__BB11_13;
	mov.u32 	%r1405, %r1389;
	mov.u32 	%r1389, %r17;
	mov.f32 	%f1622, %f1606;
	mov.f32 	%f1606, %f12;
$L__BB11_13:
	abs.f32 	%f1263, %f14;
	abs.f32 	%f1264, %f1608;
	setp.leu.f32 	%p440, %f1263, %f1264;
	mov.u32 	%r1407, %r19;
	mov.f32 	%f1624, %f14;
	@%p440 bra 	$L__BB11_15;
	mov.u32 	%r1407, %r1391;
	mov.u32 	%r1391, %r19;
	mov.f32 	%f1624, %f1608;
	mov.f32 	%f1608, %f14;
$L__BB11_15:
	abs.f32 	%f1265, %f16;
	abs.f32 	%f1266, %f1610;
	setp.leu.f32 	%p441, %f1265, %f1266;
	mov.u32 	%r1409, %r21;
	mov.f32 	%f1626, %f16;
	@%p441 bra 	$L__BB11_17;
	mov.u32 	%r1409, %r1393;
	mov.u32 	%r1393, %r21;
	mov.f32 	%f1626, %f1610;
	mov.f32 	%f1610, %f16;
$L__BB11_17:
	abs.f32 	%f1267, %f1598;
	abs.f32 	%f1268, %f1612;
	setp.leu.f32 	%p442, %f1267, %f1268;
	mov.u32 	%r1413, %r1381;
	mov.f32 	%f1630, %f1598;
	@%p442 bra 	$L__BB11_19;
	mov.u32 	%r1413, %r1395;
	mov.u32 	%r1395, %r1381;
	mov.f32 	%f1630, %f1612;
	mov.f32 	%f1612, %f1598;
$L__BB11_19:
	abs.f32 	%f1269, %f1600;
	abs.f32 	%f1270, %f1614;
	setp.leu.f32 	%p443, %f1269, %f1270;
	mov.u32 	%r1415, %r1383;
	mov.f32 	%f1632, %f1600;
	@%p443 bra 	$L__BB11_21;
	mov.u32 	%r1415, %r1397;
	mov.u32 	%r1397, %r1383;
	mov.f32 	%f1632, %f1614;
	mov.f32 	%f1614, %f1600;
$L__BB11_21:
	abs.f32 	%f1271, %f1602;
	abs.f32 	%f1272, %f1616;
	setp.leu.f32 	%p444, %f1271, %f1272;
	mov.u32 	%r1417, %r1385;
	mov.f32 	%f1634, %f1602;
	@%p444 bra 	$L__BB11_23;
	mov.u32 	%r1417, %r1399;
	mov.u32 	%r1399, %r1385;
	mov.f32 	%f1634, %f1616;
	mov.f32 	%f1616, %f1602;
$L__BB11_23:
	abs.f32 	%f1273, %f1604;
	abs.f32 	%f1274, %f1618;
	setp.leu.f32 	%p445, %f1273, %f1274;
	mov.u32 	%r1419, %r1387;
	mov.f32 	%f1636, %f1604;
	@%p445 bra 	$L__BB11_25;
	mov.u32 	%r1419, %r1401;
	mov.u32 	%r1401, %r1387;
	mov.f32 	%f1636, %f1618;
	mov.f32 	%f1618, %f1604;
$L__BB11_25:
	abs.f32 	%f1275, %f1606;
	abs.f32 	%f1276, %f1620;
	setp.leu.f32 	%p446, %f1275, %f1276;
	mov.u32 	%r1421, %r1389;
	mov.f32 	%f1638, %f1606;
	@%p446 bra 	$L__BB11_27;
	mov.u32 	%r1421, %r1403;
	mov.u32 	%r1403, %r1389;
	mov.f32 	%f1638, %f1620;
	mov.f32 	%f1620, %f1606;
$L__BB11_27:
	abs.f32 	%f1277, %f1608;
	abs.f32 	%f1278, %f1622;
	setp.leu.f32 	%p447, %f1277, %f1278;
	mov.u32 	%r1423, %r1391;
	mov.f32 	%f1640, %f1608;
	@%p447 bra 	$L__BB11_29;
	mov.u32 	%r1423, %r1405;
	mov.u32 	%r1405, %r1391;
	mov.f32 	%f1640, %f1622;
	mov.f32 	%f1622, %f1608;
$L__BB11_29:
	abs.f32 	%f1279, %f1610;
	abs.f32 	%f1280, %f1624;
	setp.leu.f32 	%p448, %f1279, %f1280;
	mov.u32 	%r1425, %r1393;
	mov.f32 	%f1642, %f1610;
	@%p448 bra 	$L__BB11_31;
	mov.u32 	%r1425, %r1407;
	mov.u32 	%r1407, %r1393;
	mov.f32 	%f1642, %f1624;
	mov.f32 	%f1624, %f1610;
$L__BB11_31:
	abs.f32 	%f1281, %f17;
	abs.f32 	%f1282, %f1626;
	setp.leu.f32 	%p449, %f1281, %f1282;
	mov.u32 	%r1408, %r22;
	mov.f32 	%f1625, %f17;
	@%p449 bra 	$L__BB11_33;
	mov.u32 	%r1408, %r1409;
	mov.u32 	%r1409, %r22;
	mov.f32 	%f1625, %f1626;
	mov.f32 	%f1626, %f17;
$L__BB11_33:
	abs.f32 	%f1283, %f1612;
	abs.f32 	%f1284, %f1628;
	setp.leu.f32 	%p450, %f1283, %f1284;
	mov.u32 	%r1427, %r1395;
	mov.f32 	%f1644, %f1612;
	@%p450 bra 	$L__BB11_35;
	mov.u32 	%r1427, %r1411;
	mov.u32 	%r1411, %r1395;
	mov.f32 	%f1644, %f1628;
	mov.f32 	%f1628, %f1612;
$L__BB11_35:
	abs.f32 	%f1285, %f1614;
	abs.f32 	%f1286, %f1630;
	setp.leu.f32 	%p451, %f1285, %f1286;
	mov.u32 	%r1429, %r1397;
	mov.f32 	%f1646, %f1614;
	@%p451 bra 	$L__BB11_37;
	mov.u32 	%r1429, %r1413;
	mov.u32 	%r1413, %r1397;
	mov.f32 	%f1646, %f1630;
	mov.f32 	%f1630, %f1614;
$L__BB11_37:
	abs.f32 	%f1287, %f1616;
	abs.f32 	%f1288, %f1632;
	setp.leu.f32 	%p452, %f1287, %f1288;
	mov.u32 	%r1431, %r1399;
	mov.f32 	%f1648, %f1616;
	@%p452 bra 	$L__BB11_39;
	mov.u32 	%r1431, %r1415;
	mov.u32 	%r1415, %r1399;
	mov.f32 	%f1648, %f1632;
	mov.f32 	%f1632, %f1616;
$L__BB11_39:
	abs.f32 	%f1289, %f1618;
	abs.f32 	%f1290, %f1634;
	setp.leu.f32 	%p453, %f1289, %f1290;
	mov.u32 	%r1433, %r1401;
	mov.f32 	%f1650, %f1618;
	@%p453 bra 	$L__BB11_41;
	mov.u32 	%r1433, %r1417;
	mov.u32 	%r1417, %r1401;
	mov.f32 	%f1650, %f1634;
	mov.f32 	%f1634, %f1618;
$L__BB11_41:
	abs.f32 	%f1291, %f1620;
	abs.f32 	%f1292, %f1636;
	setp.leu.f32 	%p454, %f1291, %f1292;
	mov.u32 	%r1435, %r1403;
	mov.f32 	%f1652, %f1620;
	@%p454 bra 	$L__BB11_43;
	mov.u32 	%r1435, %r1419;
	mov.u32 	%r1419, %r1403;
	mov.f32 	%f1652, %f1636;
	mov.f32 	%f1636, %f1620;
$L__BB11_43:
	abs.f32 	%f1293, %f1622;
	abs.f32 	%f1294, %f1638;
	setp.leu.f32 	%p455, %f1293, %f1294;
	mov.u32 	%r1437, %r1405;
	mov.f32 	%f1654, %f1622;
	@%p455 bra 	$L__BB11_45;
	mov.u32 	%r1437, %r1421;
	mov.u32 	%r1421, %r1405;
	mov.f32 	%f1654, %f1638;
	mov.f32 	%f1638, %f1622;
$L__BB11_45:
	abs.f32 	%f1295, %f1624;
	abs.f32 	%f1296, %f1640;
	setp.leu.f32 	%p456, %f1295, %f1296;
	mov.u32 	%r1439, %r1407;
	mov.f32 	%f1656, %f1624;
	@%p456 bra 	$L__BB11_47;
	mov.u32 	%r1439, %r1423;
	mov.u32 	%r1423, %r1407;
	mov.f32 	%f1656, %f1640;
	mov.f32 	%f1640, %f1624;
$L__BB11_47:
	abs.f32 	%f1297, %f1626;
	abs.f32 	%f1298, %f1642;
	setp.leu.f32 	%p457, %f1297, %f1298;
	mov.u32 	%r1441, %r1409;
	mov.f32 	%f1658, %f1626;
	@%p457 bra 	$L__BB11_49;
	mov.u32 	%r1441, %r1425;
	mov.u32 	%r1425, %r1409;
	mov.f32 	%f1658, %f1642;
	mov.f32 	%f1642, %f1626;
$L__BB11_49:
	abs.f32 	%f1299, %f1630;
	abs.f32 	%f1300, %f1644;
	setp.leu.f32 	%p458, %f1299, %f1300;
	mov.u32 	%r1445, %r1413;
	mov.f32 	%f1662, %f1630;
	@%p458 bra 	$L__BB11_51;
	mov.u32 	%r1445, %r1427;
	mov.u32 	%r1427, %r1413;
	mov.f32 	%f1662, %f1644;
	mov.f32 	%f1644, %f1630;
$L__BB11_51:
	abs.f32 	%f1301, %f1632;
	abs.f32 	%f1302, %f1646;
	setp.leu.f32 	%p459, %f1301, %f1302;
	mov.u32 	%r1447, %r1415;
	mov.f32 	%f1664, %f1632;
	@%p459 bra 	$L__BB11_53;
	mov.u32 	%r1447, %r1429;
	mov.u32 	%r1429, %r1415;
	mov.f32 	%f1664, %f1646;
	mov.f32 	%f1646, %f1632;
$L__BB11_53:
	abs.f32 	%f1303, %f1634;
	abs.f32 	%f1304, %f1648;
	setp.leu.f32 	%p460, %f1303, %f1304;
	mov.u32 	%r1449, %r1417;
	mov.f32 	%f1666, %f1634;
	@%p460 bra 	$L__BB11_55;
	mov.u32 	%r1449, %r1431;
	mov.u32 	%r1431, %r1417;
	mov.f32 	%f1666, %f1648;
	mov.f32 	%f1648, %f1634;
$L__BB11_55:
	abs.f32 	%f1305, %f1636;
	abs.f32 	%f1306, %f1650;
	setp.leu.f32 	%p461, %f1305, %f1306;
	mov.u32 	%r1451, %r1419;
	mov.f32 	%f1668, %f1636;
	@%p461 bra 	$L__BB11_57;
	mov.u32 	%r1451, %r1433;
	mov.u32 	%r1433, %r1419;
	mov.f32 	%f1668, %f1650;
	mov.f32 	%f1650, %f1636;
$L__BB11_57:
	abs.f32 	%f1307, %f1638;
	abs.f32 	%f1308, %f1652;
	setp.leu.f32 	%p462, %f1307, %f1308;
	mov.u32 	%r1453, %r1421;
	mov.f32 	%f1670, %f1638;
	@%p462 bra 	$L__BB11_59;
	mov.u32 	%r1453, %r1435;
	mov.u32 	%r1435, %r1421;
	mov.f32 	%f1670, %f1652;
	mov.f32 	%f1652, %f1638;
$L__BB11_59:
	abs.f32 	%f1309, %f1640;
	abs.f32 	%f1310, %f1654;
	setp.leu.f32 	%p463, %f1309, %f1310;
	mov.u32 	%r1455, %r1423;
	mov.f32 	%f1672, %f1640;
	@%p463 bra 	$L__BB11_61;
	mov.u32 	%r1455, %r1437;
	mov.u32 	%r1437, %r1423;
	mov.f32 	%f1672, %f1654;
	mov.f32 	%f1654, %f1640;
$L__BB11_61:
	abs.f32 	%f1311, %f1642;
	abs.f32 	%f1312, %f1656;
	setp.leu.f32 	%p464, %f1311, %f1312;
	mov.u32 	%r1457, %r1425;
	mov.f32 	%f1674, %f1642;
	@%p464 bra 	$L__BB11_63;
	mov.u32 	%r1457, %r1439;
	mov.u32 	%r1439, %r1425;
	mov.f32 	%f1674, %f1656;
	mov.f32 	%f1656, %f1642;
$L__BB11_63:
	abs.f32 	%f1313, %f1625;
	abs.f32 	%f1314, %f1658;
	setp.leu.f32 	%p465, %f1313, %f1314;
	mov.u32 	%r1440, %r1408;
	mov.f32 	%f1657, %f1625;
	@%p465 bra 	$L__BB11_65;
	mov.u32 	%r1440, %r1441;
	mov.u32 	%r1441, %r1408;
	mov.f32 	%f1657, %f1658;
	mov.f32 	%f1658, %f1625;
$L__BB11_65:
	abs.f32 	%f1315, %f1644;
	abs.f32 	%f1316, %f1628;
	setp.leu.f32 	%p466, %f1315, %f1316;
	mov.u32 	%r1459, %r1427;
	mov.f32 	%f1676, %f1644;
	@%p466 bra 	$L__BB11_67;
	mov.u32 	%r1459, %r1411;
	mov.u32 	%r1411, %r1427;
	mov.f32 	%f1676, %f1628;
	mov.f32 	%f1628, %f1644;
$L__BB11_67:
	abs.f32 	%f1317, %f1646;
	abs.f32 	%f1318, %f1662;
	setp.leu.f32 	%p467, %f1317, %f1318;
	mov.u32 	%r1461, %r1429;
	mov.f32 	%f1678, %f1646;
	@%p467 bra 	$L__BB11_69;
	mov.u32 	%r1461, %r1445;
	mov.u32 	%r1445, %r1429;
	mov.f32 	%f1678, %f1662;
	mov.f32 	%f1662, %f1646;
$L__BB11_69:
	abs.f32 	%f1319, %f1648;
	abs.f32 	%f1320, %f1664;
	setp.leu.f32 	%p468, %f1319, %f1320;
	mov.u32 	%r1463, %r1431;
	mov.f32 	%f1680, %f1648;
	@%p468 bra 	$L__BB11_71;
	mov.u32 	%r1463, %r1447;
	mov.u32 	%r1447, %r1431;
	mov.f32 	%f1680, %f1664;
	mov.f32 	%f1664, %f1648;
$L__BB11_71:
	abs.f32 	%f1321, %f1650;
	abs.f32 	%f1322, %f1666;
	setp.leu.f32 	%p469, %f1321, %f1322;
	mov.u32 	%r1465, %r1433;
	mov.f32 	%f1682, %f1650;
	@%p469 bra 	$L__BB11_73;
	mov.u32 	%r1465, %r1449;
	mov.u32 	%r1449, %r1433;
	mov.f32 	%f1682, %f1666;
	mov.f32 	%f1666, %f1650;
$L__BB11_73:
	abs.f32 	%f1323, %f1652;
	abs.f32 	%f1324, %f1668;
	setp.leu.f32 	%p470, %f1323, %f1324;
	mov.u32 	%r1467, %r1435;
	mov.f32 	%f1684, %f1652;
	@%p470 bra 	$L__BB11_75;
	mov.u32 	%r1467, %r1451;
	mov.u32 	%r1451, %r1435;
	mov.f32 	%f1684, %f1668;
	mov.f32 	%f1668, %f1652;
$L__BB11_75:
	abs.f32 	%f1325, %f1654;
	abs.f32 	%f1326, %f1670;
	setp.leu.f32 	%p471, %f1325, %f1326;
	mov.u32 	%r1469, %r1437;
	mov.f32 	%f1686, %f1654;
	@%p471 bra 	$L__BB11_77;
	mov.u32 	%r1469, %r1453;
	mov.u32 	%r1453, %r1437;
	mov.f32 	%f1686, %f1670;
	mov.f32 	%f1670, %f1654;
$L__BB11_77:
	abs.f32 	%f1327, %f1656;
	abs.f32 	%f1328, %f1672;
	setp.leu.f32 	%p472, %f1327, %f1328;
	mov.u32 	%r1471, %r1439;
	mov.f32 	%f1688, %f1656;
	@%p472 bra 	$L__BB11_79;
	mov.u32 	%r1471, %r1455;
	mov.u32 	%r1455, %r1439;
	mov.f32 	%f1688, %f1672;
	mov.f32 	%f1672, %f1656;
$L__BB11_79:
	abs.f32 	%f1329, %f1658;
	abs.f32 	%f1330, %f1674;
	setp.leu.f32 	%p473, %f1329, %f1330;
	mov.u32 	%r1473, %r1441;
	mov.f32 	%f1690, %f1658;
	@%p473 bra 	$L__BB11_81;
	mov.u32 	%r1473, %r1457;
	mov.u32 	%r1457, %r1441;
	mov.f32 	%f1690, %f1674;
	mov.f32 	%f1674, %f1658;
$L__BB11_81:
	abs.f32 	%f1331, %f1662;
	abs.f32 	%f1332, %f1676;
	setp.leu.f32 	%p474, %f1331, %f1332;
	mov.u32 	%r1477, %r1445;
	mov.f32 	%f1694, %f1662;
	@%p474 bra 	$L__BB11_83;
	mov.u32 	%r1477, %r1459;
	mov.u32 	%r1459, %r1445;
	mov.f32 	%f1694, %f1676;
	mov.f32 	%f1676, %f1662;
$L__BB11_83:
	abs.f32 	%f1333, %f1664;
	abs.f32 	%f1334, %f1678;
	setp.leu.f32 	%p475, %f1333, %f1334;
	mov.u32 	%r1479, %r1447;
	mov.f32 	%f1696, %f1664;
	@%p475 bra 	$L__BB11_85;
	mov.u32 	%r1479, %r1461;
	mov.u32 	%r1461, %r1447;
	mov.f32 	%f1696, %f1678;
	mov.f32 	%f1678, %f1664;
$L__BB11_85:
	abs.f32 	%f1335, %f1666;
	abs.f32 	%f1336, %f1680;
	setp.leu.f32 	%p476, %f1335, %f1336;
	mov.u32 	%r1481, %r1449;
	mov.f32 	%f1698, %f1666;
	@%p476 bra 	$L__BB11_87;
	mov.u32 	%r1481, %r1463;
	mov.u32 	%r1463, %r1449;
	mov.f32 	%f1698, %f1680;
	mov.f32 	%f1680, %f1666;
$L__BB11_87:
	abs.f32 	%f1337, %f1668;
	abs.f32 	%f1338, %f1682;
	setp.leu.f32 	%p477, %f1337, %f1338;
	mov.u32 	%r1483, %r1451;
	mov.f32 	%f1700, %f1668;
	@%p477 bra 	$L__BB11_89;
	mov.u32 	%r1483, %r1465;
	mov.u32 	%r1465, %r1451;
	mov.f32 	%f1700, %f1682;
	mov.f32 	%f1682, %f1668;
$L__BB11_89:
	abs.f32 	%f1339, %f1670;
	abs.f32 	%f1340, %f1684;
	setp.leu.f32 	%p478, %f1339, %f1340;
	mov.u32 	%r1485, %r1453;
	mov.f32 	%f1702, %f1670;
	@%p478 bra 	$L__BB11_91;
	mov.u32 	%r1485, %r1467;
	mov.u32 	%r1467, %r1453;
	mov.f32 	%f1702, %f1684;
	mov.f32 	%f1684, %f1670;
$L__BB11_91:
	abs.f32 	%f1341, %f1672;
	abs.f32 	%f1342, %f1686;
	setp.leu.f32 	%p479, %f1341, %f1342;
	mov.u32 	%r1487, %r1455;
	mov.f32 	%f1704, %f1672;
	@%p479 bra 	$L__BB11_93;
	mov.u32 	%r1487, %r1469;
	mov.u32 	%r1469, %r1455;
	mov.f32 	%f1704, %f1686;
	mov.f32 	%f1686, %f1672;
$L__BB11_93:
	abs.f32 	%f1343, %f1674;
	abs.f32 	%f1344, %f1688;
	setp.leu.f32 	%p480, %f1343, %f1344;
	mov.u32 	%r1489, %r1457;
	mov.f32 	%f1706, %f1674;
	@%p480 bra 	$L__BB11_95;
	mov.u32 	%r1489, %r1471;
	mov.u32 	%r1471, %r1457;
	mov.f32 	%f1706, %f1688;
	mov.f32 	%f1688, %f1674;
$L__BB11_95:
	abs.f32 	%f1345, %f1657;
	abs.f32 	%f1346, %f1690;
	setp.leu.f32 	%p481, %f1345, %f1346;
	mov.u32 	%r1472, %r1440;
	mov.f32 	%f1689, %f1657;
	@%p481 bra 	$L__BB11_97;
	mov.u32 	%r1472, %r1473;
	mov.u32 	%r1473, %r1440;
	mov.f32 	%f1689, %f1690;
	mov.f32 	%f1690, %f1657;
$L__BB11_97:
	abs.f32 	%f1347, %f1676;
	abs.f32 	%f1348, %f1628;
	setp.leu.f32 	%p482, %f1347, %f1348;
	mov.u32 	%r1491, %r1459;
	mov.f32 	%f1708, %f1676;
	@%p482 bra 	$L__BB11_99;
	mov.u32 	%r1491, %r1411;
	mov.u32 	%r1411, %r1459;
	mov.f32 	%f1708, %f1628;
	mov.f32 	%f1628, %f1676;
$L__BB11_99:
	abs.f32 	%f1349, %f1678;
	abs.f32 	%f1350, %f1694;
	setp.leu.f32 	%p483, %f1349, %f1350;
	mov.u32 	%r1493, %r1461;
	mov.f32 	%f1710, %f1678;
	@%p483 bra 	$L__BB11_101;
	mov.u32 	%r1493, %r1477;
	mov.u32 	%r1477, %r1461;
	mov.f32 	%f1710, %f1694;
	mov.f32 	%f1694, %f1678;
$L__BB11_101:
	abs.f32 	%f1351, %f1680;
	abs.f32 	%f1352, %f1696;
	setp.leu.f32 	%p484, %f1351, %f1352;
	mov.u32 	%r1495, %r1463;
	mov.f32 	%f1712, %f1680;
	@%p484 bra 	$L__BB11_103;
	mov.u32 	%r1495, %r1479;
	mov.u32 	%r1479, %r1463;
	mov.f32 	%f1712, %f1696;
	mov.f32 	%f1696, %f1680;
$L__BB11_103:
	abs.f32 	%f1353, %f1682;
	abs.f32 	%f1354, %f1698;
	setp.leu.f32 	%p485, %f1353, %f1354;
	mov.u32 	%r1497, %r1465;
	mov.f32 	%f1714, %f1682;
	@%p485 bra 	$L__BB11_105;
	mov.u32 	%r1497, %r1481;
	mov.u32 	%r1481, %r1465;
	mov.f32 	%f1714, %f1698;
	mov.f32 	%f1698, %f1682;
$L__BB11_105:
	abs.f32 	%f1355, %f1684;
	abs.f32 	%f1356, %f1700;
	setp.leu.f32 	%p486, %f1355, %f1356;
	mov.u32 	%r1499, %r1467;
	mov.f32 	%f1716, %f1684;
	@%p486 bra 	$L__BB11_107;
	mov.u32 	%r1499, %r1483;
	mov.u32 	%r1483, %r1467;
	mov.f32 	%f1716, %f1700;
	mov.f32 	%f1700, %f1684;
$L__BB11_107:
	abs.f32 	%f1357, %f1686;
	abs.f32 	%f1358, %f1702;
	setp.leu.f32 	%p487, %f1357, %f1358;
	mov.u32 	%r1501, %r1469;
	mov.f32 	%f1718, %f1686;
	@%p487 bra 	$L__BB11_109;
	mov.u32 	%r1501, %r1485;
	mov.u32 	%r1485, %r1469;
	mov.f32 	%f1718, %f1702;
	mov.f32 	%f1702, %f1686;
$L__BB11_109:
	abs.f32 	%f1359, %f1688;
	abs.f32 	%f1360, %f1704;
	setp.leu.f32 	%p488, %f1359, %f1360;
	mov.u32 	%r1503, %r1471;
	mov.f32 	%f1720, %f1688;
	@%p488 bra 	$L__BB11_111;
	mov.u32 	%r1503, %r1487;
	mov.u32 	%r1487, %r1471;
	mov.f32 	%f1720, %f1704;
	mov.f32 	%f1704, %f1688;
$L__BB11_111:
	abs.f32 	%f1361, %f1690;
	abs.f32 	%f1362, %f1706;
	setp.leu.f32 	%p489, %f1361, %f1362;
	mov.u32 	%r1505, %r1473;
	mov.f32 	%f1722, %f1690;
	@%p489 bra 	$L__BB11_113;
	mov.u32 	%r1505, %r1489;
	mov.u32 	%r1489, %r1473;
	mov.f32 	%f1722, %f1706;
	mov.f32 	%f1706, %f1690;
$L__BB11_113:
	abs.f32 	%f1363, %f1694;
	abs.f32 	%f1364, %f1708;
	setp.leu.f32 	%p490, %f1363, %f1364;
	mov.u32 	%r1509, %r1477;
	mov.f32 	%f1726, %f1694;
	@%p490 bra 	$L__BB11_115;
	mov.u32 	%r1509, %r1491;
	mov.u32 	%r1491, %r1477;
	mov.f32 	%f1726, %f1708;
	mov.f32 	%f1708, %f1694;
$L__BB11_115:
	abs.f32 	%f1365, %f1696;
	abs.f32 	%f1366, %f1710;
	setp.leu.f32 	%p491, %f1365, %f1366;
	mov.u32 	%r1511, %r1479;
	mov.f32 	%f1728, %f1696;
	@%p491 bra 	$L__BB11_117;
	mov.u32 	%r1511, %r1493;
	mov.u32 	%r1493, %r1479;
	mov.f32 	%f1728, %f1710;
	mov.f32 	%f1710, %f1696;
$L__BB11_117:
	abs.f32 	%f1367, %f1698;
	abs.f32 	%f1368, %f1712;
	setp.leu.f32 	%p492, %f1367, %f1368;
	mov.u32 	%r1513, %r1481;
	mov.f32 	%f1730, %f1698;
	@%p492 bra 	$L__BB11_119;
	mov.u32 	%r1513, %r1495;
	mov.u32 	%r1495, %r1481;
	mov.f32 	%f1730, %f1712;
	mov.f32 	%f1712, %f1698;
$L__BB11_119:
	abs.f32 	%f1369, %f1700;
	abs.f32 	%f1370, %f1714;
	setp.leu.f32 	%p493, %f1369, %f1370;
	mov.u32 	%r1515, %r1483;
	mov.f32 	%f1732, %f1700;
	@%p493 bra 	$L__BB11_121;
	mov.u32 	%r1515, %r1497;
	mov.u32 	%r1497, %r1483;
	mov.f32 	%f1732, %f1714;
	mov.f32 	%f1714, %f1700;
$L__BB11_121:
	abs.f32 	%f1371, %f1702;
	abs.f32 	%f1372, %f1716;
	setp.leu.f32 	%p494, %f1371, %f1372;
	mov.u32 	%r1517, %r1485;
	mov.f32 	%f1734, %f1702;
	@%p494 bra 	$L__BB11_123;
	mov.u32 	%r1517, %r1499;
	mov.u32 	%r1499, %r1485;
	mov.f32 	%f1734, %f1716;
	mov.f32 	%f1716, %f1702;
$L__BB11_123:
	abs.f32 	%f1373, %f1704;
	abs.f32 	%f1374, %f1718;
	setp.leu.f32 	%p495, %f1373, %f1374;
	mov.u32 	%r1519, %r1487;
	mov.f32 	%f1736, %f1704;
	@%p495 bra 	$L__BB11_125;
	mov.u32 	%r1519, %r1501;
	mov.u32 	%r1501, %r1487;
	mov.f32 	%f1736, %f1718;
	mov.f32 	%f1718, %f1704;
$L__BB11_125:
	abs.f32 	%f1375, %f1706;
	abs.f32 	%f1376, %f1720;
	setp.leu.f32 	%p496, %f1375, %f1376;
	mov.u32 	%r1521, %r1489;
	mov.f32 	%f1738, %f1706;
	@%p496 bra 	$L__BB11_127;
	mov.u32 	%r1521, %r1503;
	mov.u32 	%r1503, %r1489;
	mov.f32 	%f1738, %f1720;
	mov.f32 	%f1720, %f1706;
$L__BB11_127:
	abs.f32 	%f1377, %f1689;
	abs.f32 	%f1378, %f1722;
	setp.leu.f32 	%p497, %f1377, %f1378;
	mov.u32 	%r1504, %r1472;
	mov.f32 	%f1721, %f1689;
	@%p497 bra 	$L__BB11_129;
	mov.u32 	%r1504, %r1505;
	mov.u32 	%r1505, %r1472;
	mov.f32 	%f1721, %f1722;
	mov.f32 	%f1722, %f1689;
$L__BB11_129:
	abs.f32 	%f1379, %f1708;
	abs.f32 	%f1380, %f1628;
	setp.leu.f32 	%p498, %f1379, %f1380;
	mov.u32 	%r1523, %r1491;
	mov.f32 	%f1740, %f1708;
	@%p498 bra 	$L__BB11_131;
	mov.u32 	%r1523, %r1411;
	mov.u32 	%r1411, %r1491;
	mov.f32 	%f1740, %f1628;
	mov.f32 	%f1628, %f1708;
$L__BB11_131:
	abs.f32 	%f1381, %f1710;
	abs.f32 	%f1382, %f1726;
	setp.leu.f32 	%p499, %f1381, %f1382;
	mov.u32 	%r1525, %r1493;
	mov.f32 	%f1742, %f1710;
	@%p499 bra 	$L__BB11_133;
	mov.u32 	%r1525, %r1509;
	mov.u32 	%r1509, %r1493;
	mov.f32 	%f1742, %f1726;
	mov.f32 	%f1726, %f1710;
$L__BB11_133:
	abs.f32 	%f1383, %f1712;
	abs.f32 	%f1384, %f1728;
	setp.leu.f32 	%p500, %f1383, %f1384;
	mov.u32 	%r1527, %r1495;
	mov.f32 	%f1744, %f1712;
	@%p500 bra 	$L__BB11_135;
	mov.u32 	%r1527, %r1511;
	mov.u32 	%r1511, %r1495;
	mov.f32 	%f1744, %f1728;
	mov.f32 	%f1728, %f1712;
$L__BB11_135:
	abs.f32 	%f1385, %f1714;
	abs.f32 	%f1386, %f1730;
	setp.leu.f32 	%p501, %f1385, %f1386;
	mov.u32 	%r1529, %r1497;
	mov.f32 	%f1746, %f1714;
	@%p501 bra 	$L__BB11_137;
	mov.u32 	%r1529, %r1513;
	mov.u32 	%r1513, %r1497;
	mov.f32 	%f1746, %f1730;
	mov.f32 	%f1730, %f1714;
$L__BB11_137:
	abs.f32 	%f1387, %f1716;
	abs.f32 	%f1388, %f1732;
	setp.leu.f32 	%p502, %f1387, %f1388;
	mov.u32 	%r1531, %r1499;
	mov.f32 	%f1748, %f1716;
	@%p502 bra 	$L__BB11_139;
	mov.u32 	%r1531, %r1515;
	mov.u32 	%r1515, %r1499;
	mov.f32 	%f1748, %f1732;
	mov.f32 	%f1732, %f1716;
$L__BB11_139:
	abs.f32 	%f1389, %f1718;
	abs.f32 	%f1390, %f1734;
	setp.leu.f32 	%p503, %f1389, %f1390;
	mov.u32 	%r1533, %r1501;
	mov.f32 	%f1750, %f1718;
	@%p503 bra 	$L__BB11_141;
	mov.u32 	%r1533, %r1517;
	mov.u32 	%r1517, %r1501;
	mov.f32 	%f1750, %f1734;
	mov.f32 	%f1734, %f1718;
$L__BB11_141:
	abs.f32 	%f1391, %f1720;
	abs.f32 	%f1392, %f1736;
	setp.leu.f32 	%p504, %f1391, %f1392;
	mov.u32 	%r1535, %r1503;
	mov.f32 	%f1752, %f1720;
	@%p504 bra 	$L__BB11_143;
	mov.u32 	%r1535, %r1519;
	mov.u32 	%r1519, %r1503;
	mov.f32 	%f1752, %f1736;
	mov.f32 	%f1736, %f1720;
$L__BB11_143:
	abs.f32 	%f1393, %f1722;
	abs.f32 	%f1394, %f1738;
	setp.leu.f32 	%p505, %f1393, %f1394;
	mov.u32 	%r1537, %r1505;
	mov.f32 	%f1754, %f1722;
	@%p505 bra 	$L__BB11_145;
	mov.u32 	%r1537, %r1521;
	mov.u32 	%r1521, %r1505;
	mov.f32 	%f1754, %f1738;
	mov.f32 	%f1738, %f1722;
$L__BB11_145:
	abs.f32 	%f1395, %f1726;
	abs.f32 	%f1396, %f1740;
	setp.leu.f32 	%p506, %f1395, %f1396;
	mov.u32 	%r1541, %r1509;
	mov.f32 	%f1758, %f1726;
	@%p506 bra 	$L__BB11_147;
	mov.u32 	%r1541, %r1523;
	mov.u32 	%r1523, %r1509;
	mov.f32 	%f1758, %f1740;
	mov.f32 	%f1740, %f1726;
$L__BB11_147:
	abs.f32 	%f1397, %f1728;
	abs.f32 	%f1398, %f1742;
	setp.leu.f32 	%p507, %f1397, %f1398;
	mov.u32 	%r1543, %r1511;
	mov.f32 	%f1760, %f1728;
	@%p507 bra 	$L__BB11_149;
	mov.u32 	%r1543, %r1525;
	mov.u32 	%r1525, %r1511;
	mov.f32 	%f1760, %f1742;
	mov.f32 	%f1742, %f1728;
$L__BB11_149:
	abs.f32 	%f1399, %f1730;
	abs.f32 	%f1400, %f1744;
	setp.leu.f32 	%p508, %f1399, %f1400;
	mov.u32 	%r1545, %r1513;
	mov.f32 	%f1762, %f1730;
	@%p508 bra 	$L__BB11_151;
	mov.u32 	%r1545, %r1527;
	mov.u32 	%r1527, %r1513;
	mov.f32 	%f1762, %f1744;
	mov.f32 	%f1744, %f1730;
$L__BB11_151:
	abs.f32 	%f1401, %f1732;
	abs.f32 	%f1402, %f1746;
	setp.leu.f32 	%p509, %f1401, %f1402;
	mov.u32 	%r1547, %r1515;
	mov.f32 	%f1764, %f1732;
	@%p509 bra 	$L__BB11_153;
	mov.u32 	%r1547, %r1529;
	mov.u32 	%r1529, %r1515;
	mov.f32 	%f1764, %f1746;
	mov.f32 	%f1746, %f1732;
$L__BB11_153:
	abs.f32 	%f1403, %f1734;
	abs.f32 	%f1404, %f1748;
	setp.leu.f32 	%p510, %f1403, %f1404;
	mov.u32 	%r1549, %r1517;
	mov.f32 	%f1766, %f1734;
	@%p510 bra 	$L__BB11_155;
	mov.u32 	%r1549, %r1531;
	mov.u32 	%r1531, %r1517;
	mov.f32 	%f1766, %f1748;
	mov.f32 	%f1748, %f1734;
$L__BB11_155:
	abs.f32 	%f1405, %f1736;
	abs.f32 	%f1406, %f1750;
	setp.leu.f32 	%p511, %f1405, %f1406;
	mov.u32 	%r1551, %r1519;
	mov.f32 	%f1768, %f1736;
	@%p511 bra 	$L__BB11_157;
	mov.u32 	%r1551, %r1533;
	mov.u32 	%r1533, %r1519;
	mov.f32 	%f1768, %f1750;
	mov.f32 	%f1750, %f1736;
$L__BB11_157:
	abs.f32 	%f1407, %f1738;
	abs.f32 	%f1408, %f1752;
	setp.leu.f32 	%p512, %f1407, %f1408;
	mov.u32 	%r1553, %r1521;
	mov.f32 	%f1770, %f1738;
	@%p512 bra 	$L__BB11_159;
	mov.u32 	%r1553, %r1535;
	mov.u32 	%r1535, %r1521;
	mov.f32 	%f1770, %f1752;
	mov.f32 	%f1752, %f1738;
$L__BB11_159:
	abs.f32 	%f1409, %f1721;
	abs.f32 	%f1410, %f1754;
	setp.leu.f32 	%p513, %f1409, %f1410;
	mov.u32 	%r1536, %r1504;
	mov.f32 	%f1753, %f1721;
	@%p513 bra 	$L__BB11_161;
	mov.u32 	%r1536, %r1537;
	mov.u32 	%r1537, %r1504;
	mov.f32 	%f1753, %f1754;
	mov.f32 	%f1754, %f1721;
$L__BB11_161:
	abs.f32 	%f1411, %f1740;
	abs.f32 	%f1412, %f1628;
	setp.leu.f32 	%p514, %f1411, %f1412;
	mov.u32 	%r1555, %r1523;
	mov.f32 	%f1772, %f1740;
	@%p514 bra 	$L__BB11_163;
	mov.u32 	%r1555, %r1411;
	mov.u32 	%r1411, %r1523;
	mov.f32 	%f1772, %f1628;
	mov.f32 	%f1628, %f1740;
$L__BB11_163:
	abs.f32 	%f1413, %f1742;
	abs.f32 	%f1414, %f1758;
	setp.leu.f32 	%p515, %f1413, %f1414;
	mov.u32 	%r1557, %r1525;
	mov.f32 	%f1774, %f1742;
	@%p515 bra 	$L__BB11_165;
	mov.u32 	%r1557, %r1541;
	mov.u32 	%r1541, %r1525;
	mov.f32 	%f1774, %f1758;
	mov.f32 	%f1758, %f1742;
$L__BB11_165:
	abs.f32 	%f1415, %f1744;
	abs.f32 	%f1416, %f1760;
	setp.leu.f32 	%p516, %f1415, %f1416;
	mov.u32 	%r1559, %r1527;
	mov.f32 	%f1776, %f1744;
	@%p516 bra 	$L__BB11_167;
	mov.u32 	%r1559, %r1543;
	mov.u32 	%r1543, %r1527;
	mov.f32 	%f1776, %f1760;
	mov.f32 	%f1760, %f1744;
$L__BB11_167:
	abs.f32 	%f1417, %f1746;
	abs.f32 	%f1418, %f1762;
	setp.leu.f32 	%p517, %f1417, %f1418;
	mov.u32 	%r1561, %r1529;
	mov.f32 	%f1778, %f1746;
	@%p517 bra 	$L__BB11_169;
	mov.u32 	%r1561, %r1545;
	mov.u32 	%r1545, %r1529;
	mov.f32 	%f1778, %f1762;
	mov.f32 	%f1762, %f1746;
$L__BB11_169:
	abs.f32 	%f1419, %f1748;
	abs.f32 	%f1420, %f1764;
	setp.leu.f32 	%p518, %f1419, %f1420;
	mov.u32 	%r1563, %r1531;
	mov.f32 	%f1780, %f1748;
	@%p518 bra 	$L__BB11_171;
	mov.u32 	%r1563, %r1547;
	mov.u32 	%r1547, %r1531;
	mov.f32 	%f1780, %f1764;
	mov.f32 	%f1764, %f1748;
$L__BB11_171:
	abs.f32 	%f1421, %f1750;
	abs.f32 	%f1422, %f1766;
	setp.leu.f32 	%p519, %f1421, %f1422;
	mov.u32 	%r1565, %r1533;
	mov.f32 	%f1782, %f1750;
	@%p519 bra 	$L__BB11_173;
	mov.u32 	%r1565, %r1549;
	mov.u32 	%r1549, %r1533;
	mov.f32 	%f1782, %f1766;
	mov.f32 	%f1766, %f1750;
$L__BB11_173:
	abs.f32 	%f1423, %f1752;
	abs.f32 	%f1424, %f1768;
	setp.leu.f32 	%p520, %f1423, %f1424;
	mov.u32 	%r1567, %r1535;
	mov.f32 	%f1784, %f1752;
	@%p520 bra 	$L__BB11_175;
	mov.u32 	%r1567, %r1551;
	mov.u32 	%r1551, %r1535;
	mov.f32 	%f1784, %f1768;
	mov.f32 	%f1768, %f1752;
$L__BB11_175:
	abs.f32 	%f1425, %f1754;
	abs.f32 	%f1426, %f1770;
	setp.leu.f32 	%p521, %f1425, %f1426;
	mov.u32 	%r1569, %r1537;
	mov.f32 	%f1786, %f1754;
	@%p521 bra 	$L__BB11_177;
	mov.u32 	%r1569, %r1553;
	mov.u32 	%r1553, %r1537;
	mov.f32 	%f1786, %f1770;
	mov.f32 	%f1770, %f1754;
$L__BB11_177:
	abs.f32 	%f1427, %f1758;
	abs.f32 	%f1428, %f1772;
	setp.leu.f32 	%p522, %f1427, %f1428;
	mov.u32 	%r1573, %r1541;
	mov.f32 	%f1790, %f1758;
	@%p522 bra 	$L__BB11_179;
	mov.u32 	%r1573, %r1555;
	mov.u32 	%r1555, %r1541;
	mov.f32 	%f1790, %f1772;
	mov.f32 	%f1772, %f1758;
$L__BB11_179:
	abs.f32 	%f1429, %f1760;
	abs.f32 	%f1430, %f1774;
	setp.leu.f32 	%p523, %f1429, %f1430;
	mov.u32 	%r1575, %r1543;
	mov.f32 	%f1792, %f1760;
	@%p523 bra 	$L__BB11_181;
	mov.u32 	%r1575, %r1557;
	mov.u32 	%r1557, %r1543;
	mov.f32 	%f1792, %f1774;
	mov.f32 	%f1774, %f1760;
$L__BB11_181:
	abs.f32 	%f1431, %f1762;
	abs.f32 	%f1432, %f1776;
	setp.leu.f32 	%p524, %f1431, %f1432;
	mov.u32 	%r1577, %r1545;
	mov.f32 	%f1794, %f1762;
	@%p524 bra 	$L__BB11_183;
	mov.u32 	%r1577, %r1559;
	mov.u32 	%r1559, %r1545;
	mov.f32 	%f1794, %f1776;
	mov.f32 	%f1776, %f1762;
$L__BB11_183:
	abs.f32 	%f1433, %f1764;
	abs.f32 	%f1434, %f1778;
	setp.leu.f32 	%p525, %f1433, %f1434;
	mov.u32 	%r1579, %r1547;
	mov.f32 	%f1796, %f1764;
	@%p525 bra 	$L__BB11_185;
	mov.u32 	%r1579, %r1561;
	mov.u32 	%r1561, %r1547;
	mov.f32 	%f1796, %f1778;
	mov.f32 	%f1778, %f1764;
$L__BB11_185:
	abs.f32 	%f1435, %f1766;
	abs.f32 	%f1436, %f1780;
	setp.leu.f32 	%p526, %f1435, %f1436;
	mov.u32 	%r1581, %r1549;
	mov.f32 	%f1798, %f1766;
	@%p526 bra 	$L__BB11_187;
	mov.u32 	%r1581, %r1563;
	mov.u32 	%r1563, %r1549;
	mov.f32 	%f1798, %f1780;
	mov.f32 	%f1780, %f1766;
$L__BB11_187:
	abs.f32 	%f1437, %f1768;
	abs.f32 	%f1438, %f1782;
	setp.leu.f32 	%p527, %f1437, %f1438;
	mov.u32 	%r1583, %r1551;
	mov.f32 	%f1800, %f1768;
	@%p527 bra 	$L__BB11_189;
	mov.u32 	%r1583, %r1565;
	mov.u32 	%r1565, %r1551;
	mov.f32 	%f1800, %f1782;
	mov.f32 	%f1782, %f1768;
$L__BB11_189:
	abs.f32 	%f1439, %f1770;
	abs.f32 	%f1440, %f1784;
	setp.leu.f32 	%p528, %f1439, %f1440;
	mov.u32 	%r1585, %r1553;
	mov.f32 	%f1802, %f1770;
	@%p528 bra 	$L__BB11_191;
	mov.u32 	%r1585, %r1567;
	mov.u32 	%r1567, %r1553;
	mov.f32 	%f1802, %f1784;
	mov.f32 	%f1784, %f1770;
$L__BB11_191:
	abs.f32 	%f1441, %f1753;
	abs.f32 	%f1442, %f1786;
	setp.leu.f32 	%p529, %f1441, %f1442;
	mov.u32 	%r1568, %r1536;
	mov.f32 	%f1785, %f1753;
	@%p529 bra 	$L__BB11_193;
	mov.u32 	%r1568, %r1569;
	mov.u32 	%r1569, %r1536;
	mov.f32 	%f1785, %f1786;
	mov.f32 	%f1786, %f1753;
$L__BB11_193:
	abs.f32 	%f1443, %f1772;
	abs.f32 	%f1444, %f1628;
	setp.leu.f32 	%p530, %f1443, %f1444;
	mov.u32 	%r1587, %r1555;
	mov.f32 	%f1804, %f1772;
	@%p530 bra 	$L__BB11_195;
	mov.u32 	%r1587, %r1411;
	mov.u32 	%r1411, %r1555;
	mov.f32 	%f1804, %f1628;
	mov.f32 	%f1628, %f1772;
$L__BB11_195:
	abs.f32 	%f1445, %f1774;
	abs.f32 	%f1446, %f1790;
	setp.leu.f32 	%p531, %f1445, %f1446;
	mov.u32 	%r1589, %r1557;
	mov.f32 	%f1806, %f1774;
	@%p531 bra 	$L__BB11_197;
	mov.u32 	%r1589, %r1573;
	mov.u32 	%r1573, %r1557;
	mov.f32 	%f1806, %f1790;
	mov.f32 	%f1790, %f1774;
$L__BB11_197:
	abs.f32 	%f1447, %f1776;
	abs.f32 	%f1448, %f1792;
	setp.leu.f32 	%p532, %f1447, %f1448;
	mov.u32 	%r1591, %r1559;
	mov.f32 	%f1808, %f1776;
	@%p532 bra 	$L__BB11_199;
	mov.u32 	%r1591, %r1575;
	mov.u32 	%r1575, %r1559;
	mov.f32 	%f1808, %f1792;
	mov.f32 	%f1792, %f1776;
$L__BB11_199:
	abs.f32 	%f1449, %f1778;
	abs.f32 	%f1450, %f1794;
	setp.leu.f32 	%p533, %f1449, %f1450;
	mov.u32 	%r1593, %r1561;
	mov.f32 	%f1810, %f1778;
	@%p533 bra 	$L__BB11_201;
	mov.u32 	%r1593, %r1577;
	mov.u32 	%r1577, %r1561;
	mov.f32 	%f1810, %f1794;
	mov.f32 	%f1794, %f1778;
$L__BB11_201:
	abs.f32 	%f1451, %f1780;
	abs.f32 	%f1452, %f1796;
	setp.leu.f32 	%p534, %f1451, %f1452;
	mov.u32 	%r1595, %r1563;
	mov.f32 	%f1812, %f1780;
	@%p534 bra 	$L__BB11_203;
	mov.u32 	%r1595, %r1579;
	mov.u32 	%r1579, %r1563;
	mov.f32 	%f1812, %f1796;
	mov.f32 	%f1796, %f1780;
$L__BB11_203:
	abs.f32 	%f1453, %f1782;
	abs.f32 	%f1454, %f1798;
	setp.leu.f32 	%p535, %f1453, %f1454;
	mov.u32 	%r1597, %r1565;
	mov.f32 	%f1814, %f1782;
	@%p535 bra 	$L__BB11_205;
	mov.u32 	%r1597, %r1581;
	mov.u32 	%r1581, %r1565;
	mov.f32 	%f1814, %f1798;
	mov.f32 	%f1798, %f1782;
$L__BB11_205:
	abs.f32 	%f1455, %f1784;
	abs.f32 	%f1456, %f1800;
	setp.leu.f32 	%p536, %f1455, %f1456;
	mov.u32 	%r1599, %r1567;
	mov.f32 	%f1816, %f1784;
	@%p536 bra 	$L__BB11_207;
	mov.u32 	%r1599, %r1583;
	mov.u32 	%r1583, %r1567;
	mov.f32 	%f1816, %f1800;
	mov.f32 	%f1800, %f1784;
$L__BB11_207:
	abs.f32 	%f1457, %f1786;
	abs.f32 	%f1458, %f1802;
	setp.leu.f32 	%p537, %f1457, %f1458;
	mov.u32 	%r1601, %r1569;
	mov.f32 	%f1818, %f1786;
	@%p537 bra 	$L__BB11_209;
	mov.u32 	%r1601, %r1585;
	mov.u32 	%r1585, %r1569;
	mov.f32 	%f1818, %f1802;
	mov.f32 	%f1802, %f1786;
$L__BB11_209:
	abs.f32 	%f1459, %f1790;
	abs.f32 	%f1460, %f1804;
	setp.leu.f32 	%p538, %f1459, %f1460;
	mov.u32 	%r1605, %r1573;
	mov.f32 	%f1822, %f1790;
	@%p538 bra 	$L__BB11_211;
	mov.u32 	%r1605, %r1587;
	mov.u32 	%r1587, %r1573;
	mov.f32 	%f1822, %f1804;
	mov.f32 	%f1804, %f1790;
$L__BB11_211:
	abs.f32 	%f1461, %f1792;
	abs.f32 	%f1462, %f1806;
	setp.leu.f32 	%p539, %f1461, %f1462;
	mov.u32 	%r1607, %r1575;
	mov.f32 	%f1824, %f1792;
	@%p539 bra 	$L__BB11_213;
	mov.u32 	%r1607, %r1589;
	mov.u32 	%r1589, %r1575;
	mov.f32 	%f1824, %f1806;
	mov.f32 	%f1806, %f1792;
$L__BB11_213:
	abs.f32 	%f1463, %f1794;
	abs.f32 	%f1464, %f1808;
	setp.leu.f32 	%p540, %f1463, %f1464;
	mov.u32 	%r1609, %r1577;
	mov.f32 	%f1826, %f1794;
	@%p540 bra 	$L__BB11_215;
	mov.u32 	%r1609, %r1591;
	mov.u32 	%r1591, %r1577;
	mov.f32 	%f1826, %f1808;
	mov.f32 	%f1808, %f1794;
$L__BB11_215:
	abs.f32 	%f1465, %f1796;
	abs.f32 	%f1466, %f1810;
	setp.leu.f32 	%p541, %f1465, %f1466;
	mov.u32 	%r1611, %r1579;
	mov.f32 	%f1828, %f1796;
	@%p541 bra 	$L__BB11_217;
	mov.u32 	%r1611, %r1593;
	mov.u32 	%r1593, %r1579;
	mov.f32 	%f1828, %f1810;
	mov.f32 	%f1810, %f1796;
$L__BB11_217:
	abs.f32 	%f1467, %f1798;
	abs.f32 	%f1468, %f1812;
	setp.leu.f32 	%p542, %f1467, %f1468;
	mov.u32 	%r1613, %r1581;
	mov.f32 	%f1830, %f1798;
	@%p542 bra 	$L__BB11_219;
	mov.u32 	%r1613, %r1595;
	mov.u32 	%r1595, %r1581;
	mov.f32 	%f1830, %f1812;
	mov.f32 	%f1812, %f1798;
$L__BB11_219:
	abs.f32 	%f1469, %f1800;
	abs.f32 	%f1470, %f1814;
	setp.leu.f32 	%p543, %f1469, %f1470;
	mov.u32 	%r1615, %r1583;
	mov.f32 	%f1832, %f1800;
	@%p543 bra 	$L__BB11_221;
	mov.u32 	%r1615, %r1597;
	mov.u32 	%r1597, %r1583;
	mov.f32 	%f1832, %f1814;
	mov.f32 	%f1814, %f1800;
$L__BB11_221:
	abs.f32 	%f1471, %f1802;
	abs.f32 	%f1472, %f1816;
	setp.leu.f32 	%p544, %f1471, %f1472;
	mov.u32 	%r1617, %r1585;
	mov.f32 	%f1834, %f1802;
	@%p544 bra 	$L__BB11_223;
	mov.u32 	%r1617, %r1599;
	mov.u32 	%r1599, %r1585;
	mov.f32 	%f1834, %f1816;
	mov.f32 	%f1816, %f1802;
$L__BB11_223:
	abs.f32 	%f1473, %f1785;
	abs.f32 	%f1474, %f1818;
	setp.leu.f32 	%p545, %f1473, %f1474;
	mov.u32 	%r1600, %r1568;
	mov.f32 	%f1817, %f1785;
	@%p545 bra 	$L__BB11_225;
	mov.u32 	%r1600, %r1601;
	mov.u32 	%r1601, %r1568;
	mov.f32 	%f1817, %f1818;
	mov.f32 	%f1818, %f1785;
$L__BB11_225:
	abs.f32 	%f1475, %f1804;
	abs.f32 	%f1476, %f1628;
	setp.leu.f32 	%p546, %f1475, %f1476;
	mov.u32 	%r1619, %r1587;
	mov.f32 	%f1836, %f1804;
	@%p546 bra 	$L__BB11_227;
	mov.u32 	%r1619, %r1411;
	mov.u32 	%r1411, %r1587;
	mov.f32 	%f1836, %f1628;
	mov.f32 	%f1628, %f1804;
$L__BB11_227:
	abs.f32 	%f1477, %f1806;
	abs.f32 	%f1478, %f1822;
	setp.leu.f32 	%p547, %f1477, %f1478;
	mov.u32 	%r1621, %r1589;
	mov.f32 	%f1838, %f1806;
	@%p547 bra 	$L__BB11_229;
	mov.u32 	%r1621, %r1605;
	mov.u32 	%r1605, %r1589;
	mov.f32 	%f1838, %f1822;
	mov.f32 	%f1822, %f1806;
$L__BB11_229:
	abs.f32 	%f1479, %f1808;
	abs.f32 	%f1480, %f1824;
	setp.leu.f32 	%p548, %f1479, %f1480;
	mov.u32 	%r1623, %r1591;
	mov.f32 	%f1840, %f1808;
	@%p548 bra 	$L__BB11_231;
	mov.u32 	%r1623, %r1607;
	mov.u32 	%r1607, %r1591;
	mov.f32 	%f1840, %f1824;
	mov.f32 	%f1824, %f1808;
$L__BB11_231:
	abs.f32 	%f1481, %f1810;
	abs.f32 	%f1482, %f1826;
	setp.leu.f32 	%p549, %f1481, %f1482;
	mov.u32 	%r1625, %r1593;
	mov.f32 	%f1842, %f1810;
	@%p549 bra 	$L__BB11_233;
	mov.u32 	%r1625, %r1609;
	mov.u32 	%r1609, %r1593;
	mov.f32 	%f1842, %f1826;
	mov.f32 	%f1826, %f1810;
$L__BB11_233:
	abs.f32 	%f1483, %f1812;
	abs.f32 	%f1484, %f1828;
	setp.leu.f32 	%p550, %f1483, %f1484;
	mov.u32 	%r1627, %r1595;
	mov.f32 	%f1844, %f1812;
	@%p550 bra 	$L__BB11_235;
	mov.u32 	%r1627, %r1611;
	mov.u32 	%r1611, %r1595;
	mov.f32 	%f1844, %f1828;
	mov.f32 	%f1828, %f1812;
$L__BB11_235:
	abs.f32 	%f1485, %f1814;
	abs.f32 	%f1486, %f1830;
	setp.leu.f32 	%p551, %f1485, %f1486;
	mov.u32 	%r1629, %r1597;
	mov.f32 	%f1846, %f1814;
	@%p551 bra 	$L__BB11_237;
	mov.u32 	%r1629, %r1613;
	mov.u32 	%r1613, %r1597;
	mov.f32 	%f1846, %f1830;
	mov.f32 	%f1830, %f1814;
$L__BB11_237:
	abs.f32 	%f1487, %f1816;
	abs.f32 	%f1488, %f1832;
	setp.leu.f32 	%p552, %f1487, %f1488;
	mov.u32 	%r1631, %r1599;
	mov.f32 	%f1848, %f1816;
	@%p552 bra 	$L__BB11_239;
	mov.u32 	%r1631, %r1615;
	mov.u32 	%r1615, %r1599;
	mov.f32 	%f1848, %f1832;
	mov.f32 	%f1832, %f1816;
$L__BB11_239:
	abs.f32 	%f1489, %f1818;
	abs.f32 	%f1490, %f1834;
	setp.leu.f32 	%p553, %f1489, %f1490;
	mov.u32 	%r1633, %r1601;
	mov.f32 	%f1850, %f1818;
	@%p553 bra 	$L__BB11_241;
	mov.u32 	%r1633, %r1617;
	mov.u32 	%r1617, %r1601;
	mov.f32 	%f1850, %f1834;
	mov.f32 	%f1834, %f1818;
$L__BB11_241:
	abs.f32 	%f1491, %f1822;
	abs.f32 	%f1492, %f1836;
	setp.leu.f32 	%p554, %f1491, %f1492;
	mov.u32 	%r1637, %r1605;
	mov.f32 	%f1854, %f1822;
	@%p554 bra 	$L__BB11_243;
	mov.u32 	%r1637, %r1619;
	mov.u32 	%r1619, %r1605;
	mov.f32 	%f1854, %f1836;
	mov.f32 	%f1836, %f1822;
$L__BB11_243:
	abs.f32 	%f1493, %f1824;
	abs.f32 	%f1494, %f1838;
	setp.leu.f32 	%p555, %f1493, %f1494;
	mov.u32 	%r1639, %r1607;
	mov.f32 	%f1856, %f1824;
	@%p555 bra 	$L__BB11_245;
	mov.u32 	%r1639, %r1621;
	mov.u32 	%r1621, %r1607;
	mov.f32 	%f1856, %f1838;
	mov.f32 	%f1838, %f1824;
$L__BB11_245:
	abs.f32 	%f1495, %f1826;
	abs.f32 	%f1496, %f1840;
	setp.leu.f32 	%p556, %f1495, %f1496;
	mov.u32 	%r1641, %r1609;
	mov.f32 	%f1858, %f1826;
	@%p556 bra 	$L__BB11_247;
	mov.u32 	%r1641, %r1623;
	mov.u32 	%r1623, %r1609;
	mov.f32 	%f1858, %f1840;
	mov.f32 	%f1840, %f1826;
$L__BB11_247:
	abs.f32 	%f1497, %f1828;
	abs.f32 	%f1498, %f1842;
	setp.leu.f32 	%p557, %f1497, %f1498;
	mov.u32 	%r1643, %r1611;
	mov.f32 	%f1860, %f1828;
	@%p557 bra 	$L__BB11_249;
	mov.u32 	%r1643, %r1625;
	mov.u32 	%r1625, %r1611;
	mov.f32 	%f1860, %f1842;
	mov.f32 	%f1842, %f1828;
$L__BB11_249:
	abs.f32 	%f1499, %f1830;
	abs.f32 	%f1500, %f1844;
	setp.leu.f32 	%p558, %f1499, %f1500;
	mov.u32 	%r1645, %r1613;
	mov.f32 	%f1862, %f1830;
	@%p558 bra 	$L__BB11_251;
	mov.u32 	%r1645, %r1627;
	mov.u32 	%r1627, %r1613;
	mov.f32 	%f1862, %f1844;
	mov.f32 	%f1844, %f1830;
$L__BB11_251:
	abs.f32 	%f1501, %f1832;
	abs.f32 	%f1502, %f1846;
	setp.leu.f32 	%p559, %f1501, %f1502;
	mov.u32 	%r1647, %r1615;
	mov.f32 	%f1864, %f1832;
	@%p559 bra 	$L__BB11_253;
	mov.u32 	%r1647, %r1629;
	mov.u32 	%r1629, %r1615;
	mov.f32 	%f1864, %f1846;
	mov.f32 	%f1846, %f1832;
$L__BB11_253:
	abs.f32 	%f1503, %f1834;
	abs.f32 	%f1504, %f1848;
	setp.leu.f32 	%p560, %f1503, %f1504;
	mov.u32 	%r1649, %r1617;
	mov.f32 	%f1866, %f1834;
	@%p560 bra 	$L__BB11_255;
	mov.u32 	%r1649, %r1631;
	mov.u32 	%r1631, %r1617;
	mov.f32 	%f1866, %f1848;
	mov.f32 	%f1848, %f1834;
$L__BB11_255:
	abs.f32 	%f1505, %f1817;
	abs.f32 	%f1506, %f1850;
	setp.leu.f32 	%p561, %f1505, %f1506;
	mov.u32 	%r1650, %r1600;
	mov.f32 	%f1867, %f1817;
	@%p561 bra 	$L__BB11_257;
	mov.u32 	%r1650, %r1633;
	mov.u32 	%r1633, %r1600;
	mov.f32 	%f1867, %f1850;
	mov.f32 	%f1850, %f1817;
$L__BB11_257:
	abs.f32 	%f1507, %f1836;
	abs.f32 	%f1508, %f1628;
	setp.leu.f32 	%p562, %f1507, %f1508;
	mov.u32 	%r1665, %r1619;
	mov.f32 	%f1882, %f1836;
	@%p562 bra 	$L__BB11_259;
	mov.u32 	%r1665, %r1411;
	mov.u32 	%r1411, %r1619;
	mov.f32 	%f1882, %f1628;
	mov.f32 	%f1628, %f1836;
$L__BB11_259:
	abs.f32 	%f1509, %f1838;
	abs.f32 	%f1510, %f1854;
	setp.leu.f32 	%p563, %f1509, %f1510;
	mov.u32 	%r1663, %r1621;
	mov.f32 	%f1880, %f1838;
	@%p563 bra 	$L__BB11_261;
	mov.u32 	%r1663, %r1637;
	mov.u32 	%r1637, %r1621;
	mov.f32 	%f1880, %f1854;
	mov.f32 	%f1854, %f1838;
$L__BB11_261:
	abs.f32 	%f1511, %f1840;
	abs.f32 	%f1512, %f1856;
	setp.leu.f32 	%p564, %f1511, %f1512;
	mov.u32 	%r1661, %r1623;
	mov.f32 	%f1878, %f1840;
	@%p564 bra 	$L__BB11_263;
	mov.u32 	%r1661, %r1639;
	mov.u32 	%r1639, %r1623;
	mov.f32 	%f1878, %f1856;
	mov.f32 	%f1856, %f1840;
$L__BB11_263:
	abs.f32 	%f1513, %f1842;
	abs.f32 	%f1514, %f1858;
	setp.leu.f32 	%p565, %f1513, %f1514;
	mov.u32 	%r1659, %r1625;
	mov.f32 	%f1876, %f1842;
	@%p565 bra 	$L__BB11_265;
	mov.u32 	%r1659, %r1641;
	mov.u32 	%r1641, %r1625;
	mov.f32 	%f1876, %f1858;
	mov.f32 	%f1858, %f1842;
$L__BB11_265:
	abs.f32 	%f1515, %f1844;
	abs.f32 	%f1516, %f1860;
	setp.leu.f32 	%p566, %f1515, %f1516;
	mov.u32 	%r1657, %r1627;
	mov.f32 	%f1874, %f1844;
	@%p566 bra 	$L__BB11_267;
	mov.u32 	%r1657, %r1643;
	mov.u32 	%r1643, %r1627;
	mov.f32 	%f1874, %f1860;
	mov.f32 	%f1860, %f1844;
$L__BB11_267:
	abs.f32 	%f1517, %f1846;
	abs.f32 	%f1518, %f1862;
	setp.leu.f32 	%p567, %f1517, %f1518;
	mov.u32 	%r1655, %r1629;
	mov.f32 	%f1872, %f1846;
	@%p567 bra 	$L__BB11_269;
	mov.u32 	%r1655, %r1645;
	mov.u32 	%r1645, %r1629;
	mov.f32 	%f1872, %f1862;
	mov.f32 	%f1862, %f1846;
$L__BB11_269:
	abs.f32 	%f1519, %f1848;
	abs.f32 	%f1520, %f1864;
	setp.leu.f32 	%p568, %f1519, %f1520;
	mov.u32 	%r1653, %r1631;
	mov.f32 	%f1870, %f1848;
	@%p568 bra 	$L__BB11_271;
	mov.u32 	%r1653, %r1647;
	mov.u32 	%r1647, %r1631;
	mov.f32 	%f1870, %f1864;
	mov.f32 	%f1864, %f1848;
$L__BB11_271:
	abs.f32 	%f1521, %f1850;
	abs.f32 	%f1522, %f1866;
	setp.leu.f32 	%p569, %f1521, %f1522;
	mov.u32 	%r1651, %r1633;
	mov.f32 	%f1868, %f1850;
	@%p569 bra 	$L__BB11_273;
	mov.u32 	%r1651, %r1649;
	mov.u32 	%r1649, %r1633;
	mov.f32 	%f1868, %f1866;
	mov.f32 	%f1866, %f1850;
$L__BB11_273:
	mad.lo.s32 	%r295, %r1, 68, %r1150;
	mov.b32 	%r1667, 2;
$L__BB11_274:
	mov.u32 	%r313, %r1667;
	bar.sync 	0;
	add.s32 	%r1154, %r313, -1;
	shr.u32 	%r1155, %r313, 1;
	st.shared.f32 	[%r295], %f1628;
	st.shared.f32 	[%r295+4], %f1882;
	st.shared.f32 	[%r295+8], %f1854;
	st.shared.f32 	[%r295+12], %f1880;
	st.shared.f32 	[%r295+16], %f1856;
	st.shared.f32 	[%r295+20], %f1878;
	st.shared.f32 	[%r295+24], %f1858;
	st.shared.f32 	[%r295+28], %f1876;
	st.shared.f32 	[%r295+32], %f1860;
	st.shared.f32 	[%r295+36], %f1874;
	st.shared.f32 	[%r295+40], %f1862;
	st.shared.f32 	[%r295+44], %f1872;
	st.shared.f32 	[%r295+48], %f1864;
	st.shared.f32 	[%r295+52], %f1870;
	st.shared.f32 	[%r295+56], %f1866;
	st.shared.f32 	[%r295+60], %f1868;
	st.shared.f32 	[%r295+64], %f1867;
	bar.sync 	0;
	neg.s32 	%r1156, %r313;
	and.b32  	%r1157, %r1, %r1156;
	mul.lo.s32 	%r1158, %r1157, 17;
	mul.lo.s32 	%r1159, %r1155, 17;
	and.b32  	%r1160, %r1154, %r1;
	mul.lo.s32 	%r1161, %r1160, 17;
	min.u32 	%r314, %r1161, 4352;
	min.u32 	%r315, %r1158, 4352;
	add.s32 	%r1162, %r315, %r1159;
	min.u32 	%r316, %r1162, 4352;
	add.s32 	%r1163, %r316, %r1159;
	min.u32 	%r317, %r1163, 4352;
	sub.s32 	%r1164, %r316, %r315;
	sub.s32 	%r1165, %r317, %r316;
	setp.lt.s32 	%p570, %r314, %r1165;
	sub.s32 	%r1166, %r314, %r1165;
	selp.b32 	%r1670, 0, %r1166, %p570;
	min.s32 	%r1668, %r1164, %r314;
	setp.ge.s32 	%p571, %r1670, %r1668;
	@%p571 bra 	$L__BB11_277;
	add.s32 	%r320, %r316, %r314;
$L__BB11_276:
	sub.s32 	%r1167, %r1668, %r1670;
	shr.u32 	%r1168, %r1167, 31;
	add.s32 	%r1169, %r1167, %r1168;
	shr.s32 	%r1170, %r1169, 1;
	add.s32 	%r1171, %r1170, %r1670;
	add.s32 	%r1172, %r1171, %r315;
	shl.b32 	%r1173, %r1172, 2;
	mov.u32 	%r1174, _ZZN3cub18CUB_300001_SM_10006detail10merge_sort30DeviceMergeSortBlockSortKernelINS2_10policy_hubIN6thrust24THRUST_300001_SM_1000_NS6detail15normal_iteratorINS6_10device_ptrIfEEEEE9Policy600ESB_NS8_INS9_IiEEEESB_SF_m10CompareAbsfiEEvbT0_T1_T2_T3_T4_PT6_PT7_T5_NS1_7vsmem_tEE19static_temp_storage;
	add.s32 	%r1175, %r1174, %r1173;
	ld.shared.f32 	%f1523, [%r1175];
	not.b32 	%r1176, %r1171;
	add.s32 	%r1177, %r320, %r1176;
	shl.b32 	%r1178, %r1177, 2;
	add.s32 	%r1179, %r1174, %r1178;
	ld.shared.f32 	%f1524, [%r1179];
	abs.f32 	%f1525, %f1524;
	abs.f32 	%f1526, %f1523;
	setp.leu.f32 	%p572, %f1525, %f1526;
	add.s32 	%r1180, %r1171, 1;
	selp.b32 	%r1670, %r1180, %r1670, %p572;
	selp.b32 	%r1668, %r1668, %r1171, %p572;
	setp.lt.s32 	%p573, %r1670, %r1668;
	@%p573 bra 	$L__BB11_276;
$L__BB11_277:
	add.s32 	%r326, %r1670, %r315;
	add.s32 	%r1181, %r316, %r314;
	sub.s32 	%r327, %r1181, %r1670;
	shl.b32 	%r1182, %r326, 2;
	mov.u32 	%r1183, _ZZN3cub18CUB_300001_SM_10006detail10merge_sort30DeviceMergeSortBlockSortKernelINS2_10policy_hubIN6thrust24THRUST_300001_SM_1000_NS6detail15normal_iteratorINS6_10device_ptrIfEEEEE9Policy600ESB_NS8_INS9_IiEEEESB_SF_m10CompareAbsfiEEvbT0_T1_T2_T3_T4_PT6_PT7_T5_NS1_7vsmem_tEE19static_temp_storage;
	add.s32 	%r328, %r1183, %r1182;
	ld.shared.f32 	%f1886, [%r328];
	shl.b32 	%r1184, %r327, 2;
	add.s32 	%r329, %r1183, %r1184;
	ld.shared.f32 	%f1885, [%r329];
	setp.ge.s32 	%p575, %r327, %r317;
	mov.pred 	%p660, 0;
	@%p575 bra 	$L__BB11_280;
	setp.ge.s32 	%p577, %r326, %r316;
	mov.pred 	%p660, -1;
	@%p577 bra 	$L__BB11_280;
	abs.f32 	%f1527, %f1885;
	abs.f32 	%f1528, %f1886;
	setp.gt.f32 	%p660, %f1527, %f1528;
$L__BB11_280:
	selp.f32 	%f1628, %f1885, %f1886, %p660;
	selp.u32 	%r1185, 1, 0, %p660;
	add.s32 	%r330, %r327, %r1185;
	not.pred 	%p578, %p660;
	selp.u32 	%r1186, 1, 0, %p578;
	add.s32 	%r331, %r326, %r1186;
	selp.b32 	%r332, %r327, %r326, %p660;
	@%p578 bra 	$L__BB11_282;
	ld.shared.f32 	%f1885, [%r329+4];
	bra.uni 	$L__BB11_283;
$L__BB11_282:
	ld.shared.f32 	%f1886, [%r328+4];
$L__BB11_283:
	setp.ge.s32 	%p580, %r330, %r317;
	mov.pred 	%p661, 0;
	@%p580 bra 	$L__BB11_286;
	setp.ge.s32 	%p582, %r331, %r316;
	mov.pred 	%p661, -1;
	@%p582 bra 	$L__BB11_286;
	abs.f32 	%f1529, %f1885;
	abs.f32 	%f1530, %f1886;
	setp.gt.f32 	%p661, %f1529, %f1530;
$L__BB11_286:
	selp.f32 	%f1882, %f1885, %f1886, %p661;
	selp.u32 	%r1187, 1, 0, %p661;
	add.s32 	%r333, %r330, %r1187;
	not.pred 	%p583, %p661;
	selp.u32 	%r1188, 1, 0, %p583;
	add.s32 	%r334, %r331, %r1188;
	selp.b32 	%r335, %r330, %r331, %p661;
	@%p661 bra 	$L__BB11_288;
	shl.b32 	%r1189, %r334, 2;
	add.s32 	%r1191, %r1183, %r1189;
	ld.shared.f32 	%f1886, [%r1191];
	bra.uni 	$L__BB11_289;
$L__BB11_288:
	shl.b32 	%r1192, %r333, 2;
	add.s32 	%r1194, %r1183, %r1192;
	ld.shared.f32 	%f1885, [%r1194];
$L__BB11_289:
	setp.ge.s32 	%p585, %r333, %r317;
	mov.pred 	%p662, 0;
	@%p585 bra 	$L__BB11_292;
	setp.ge.s32 	%p587, %r334, %r316;
	mov.pred 	%p662, -1;
	@%p587 bra 	$L__BB11_292;
	abs.f32 	%f1531, %f1885;
	abs.f32 	%f1532, %f1886;
	setp.gt.f32 	%p662, %f1531, %f1532;
$L__BB11_292:
	selp.f32 	%f1854, %f1885, %f1886, %p662;
	selp.u32 	%r1195, 1, 0, %p662;
	add.s32 	%r336, %r333, %r1195;
	not.pred 	%p588, %p662;
	selp.u32 	%r1196, 1, 0, %p588;
	add.s32 	%r337, %r334, %r1196;
	selp.b32 	%r338, %r333, %r334, %p662;
	@%p662 bra 	$L__BB11_294;
	shl.b32 	%r1197, %r337, 2;
	add.s32 	%r1199, %r1183, %r1197;
	ld.shared.f32 	%f1886, [%r1199];
	bra.uni 	$L__BB11_295;
$L__BB11_294:
	shl.b32 	%r1200, %r336, 2;
	add.s32 	%r1202, %r1183, %r1200;
	ld.shared.f32 	%f1885, [%r1202];
$L__BB11_295:
	setp.ge.s32 	%p590, %r336, %r317;
	mov.pred 	%p663, 0;
	@%p590 bra 	$L__BB11_298;
	setp.ge.s32 	%p592, %r337, %r316;
	mov.pred 	%p663, -1;
	@%p592 bra 	$L__BB11_298;
	abs.f32 	%f1533, %f1885;
	abs.f32 	%f1534, %f1886;
	setp.gt.f32 	%p663, %f1533, %f1534;
$L__BB11_298:
	selp.f32 	%f1880, %f1885, %f1886, %p663;
	selp.u32 	%r1203, 1, 0, %p663;
	add.s32 	%r339, %r336, %r1203;
	not.pred 	%p593, %p663;
	selp.u32 	%r1204, 1, 0, %p593;
	add.s32 	%r340, %r337, %r1204;
	selp.b32 	%r341, %r336, %r337, %p663;
	@%p663 bra 	$L__BB11_300;
	shl.b32 	%r1205, %r340, 2;
	add.s32 	%r1207, %r1183, %r1205;
	ld.shared.f32 	%f1886, [%r1207];
	bra.uni 	$L__BB11_301;
$L__BB11_300:
	shl.b32 	%r1208, %r339, 2;
	add.s32 	%r1210, %r1183, %r1208;
	ld.shared.f32 	%f1885, [%r1210];
$L__BB11_301:
	setp.ge.s32 	%p595, %r339, %r317;
	mov.pred 	%p664, 0;
	@%p595 bra 	$L__BB11_304;
	setp.ge.s32 	%p597, %r340, %r316;
	mov.pred 	%p664, -1;
	@%p597 bra 	$L__BB11_304;
	abs.f32 	%f1535, %f1885;
	abs.f32 	%f1536, %f1886;
	setp.gt.f32 	%p664, %f1535, %f1536;
$L__BB11_304:
	selp.f32 	%f1856, %f1885, %f1886, %p664;
	selp.u32 	%r1211, 1, 0, %p664;
	add.s32 	%r342, %r339, %r1211;
	not.pred 	%p598, %p664;
	selp.u32 	%r1212, 1, 0, %p598;
	add.s32 	%r343, %r340, %r1212;
	selp.b32 	%r344, %r339, %r340, %p664;
	@%p664 bra 	$L__BB11_306;
	shl.b32 	%r1213, %r343, 2;
	add.s32 	%r1215, %r1183, %r1213;
	ld.shared.f32 	%f1886, [%r1215];
	bra.uni 	$L__BB11_307;
$L__BB11_306:
	shl.b32 	%r1216, %r342, 2;
	add.s32 	%r1218, %r1183, %r1216;
	ld.shared.f32 	%f1885, [%r1218];
$L__BB11_307:
	setp.ge.s32 	%p600, %r342, %r317;
	mov.pred 	%p665, 0;
	@%p600 bra 	$L__BB11_310;
	setp.ge.s32 	%p602, %r343, %r316;
	mov.pred 	%p665, -1;
	@%p602 bra 	$L__BB11_310;
	abs.f32 	%f1537, %f1885;
	abs.f32 	%f1538, %f1886;
	setp.gt.f32 	%p665, %f1537, %f1538;
$L__BB11_310:
	selp.f32 	%f1878, %f1885, %f1886, %p665;
	selp.u32 	%r1219, 1, 0, %p665;
	add.s32 	%r345, %r342, %r1219;
	not.pred 	%p603, %p665;
	selp.u32 	%r1220, 1, 0, %p603;
	add.s32 	%r346, %r343, %r1220;
	selp.b32 	%r347, %r342, %r343, %p665;
	@%p665 bra 	$L__BB11_312;
	shl.b32 	%r1221, %r346, 2;
	add.s32 	%r1223, %r1183, %r1221;
	ld.shared.f32 	%f1886, [%r1223];
	bra.uni 	$L__BB11_313;
$L__BB11_312:
	shl.b32 	%r1224, %r345, 2;
	add.s32 	%r1226, %r1183, %r1224;
	ld.shared.f32 	%f1885, [%r1226];
$L__BB11_313:
	setp.ge.s32 	%p605, %r345, %r317;
	mov.pred 	%p666, 0;
	@%p605 bra 	$L__BB11_316;
	setp.ge.s32 	%p607, %r346, %r316;
	mov.pred 	%p666, -1;
	@%p607 bra 	$L__BB11_316;
	abs.f32 	%f1539, %f1885;
	abs.f32 	%f1540, %f1886;
	setp.gt.f32 	%p666, %f1539, %f1540;
$L__BB11_316:
	selp.f32 	%f1858, %f1885, %f1886, %p666;
	selp.u32 	%r1227, 1, 0, %p666;
	add.s32 	%r348, %r345, %r1227;
	not.pred 	%p608, %p666;
	selp.u32 	%r1228, 1, 0, %p608;
	add.s32 	%r349, %r346, %r1228;
	selp.b32 	%r350, %r345, %r346, %p666;
	@%p666 bra 	$L__BB11_318;
	shl.b32 	%r1229, %r349, 2;
	add.s32 	%r1231, %r1183, %r1229;
	ld.shared.f32 	%f1886, [%r1231];
	bra.uni 	$L__BB11_319;
$L__BB11_318:
	shl.b32 	%r1232, %r348, 2;
	add.s32 	%r1234, %r1183, %r1232;
	ld.shared.f32 	%f1885, [%r1234];
$L__BB11_319:
	setp.ge.s32 	%p610, %r348, %r317;
	mov.pred 	%p667, 0;
	@%p610 bra 	$L__BB11_322;
	setp.ge.s32 	%p612, %r349, %r316;
	mov.pred 	%p667, -1;
	@%p612 bra 	$L__BB11_322;
	abs.f32 	%f1541, %f1885;
	abs.f32 	%f1542, %f1886;
	setp.gt.f32 	%p667, %f1541, %f1542;
$L__BB11_322:
	selp.f32 	%f1876, %f1885, %f1886, %p667;
	selp.u32 	%r1235, 1, 0, %p667;
	add.s32 	%r351, %r348, %r1235;
	not.pred 	%p613, %p667;
	selp.u32 	%r1236, 1, 0, %p613;
	add.s32 	%r352, %r349, %r1236;
	selp.b32 	%r353, %r348, %r349, %p667;
	@%p667 bra 	$L__BB11_324;
	shl.b32 	%r1237, %r352, 2;
	add.s32 	%r1239, %r1183, %r1237;
	ld.shared.f32 	%f1886, [%r1239];
	bra.uni 	$L__BB11_325;
$L__BB11_324:
	shl.b32 	%r1240, %r351, 2;
	add.s32 	%r1242, %r1183, %r1240;
	ld.shared.f32 	%f1885, [%r1242];
$L__BB11_325:
	setp.ge.s32 	%p615, %r351, %r317;
	mov.pred 	%p668, 0;
	@%p615 bra 	$L__BB11_328;
	setp.ge.s32 	%p617, %r352, %r316;
	mov.pred 	%p668, -1;
	@%p617 bra 	$L__BB11_328;
	abs.f32 	%f1543, %f1885;
	abs.f32 	%f1544, %f1886;
	setp.gt.f32 	%p668, %f1543, %f1544;
$L__BB11_328:
	selp.f32 	%f1860, %f1885, %f1886, %p668;
	selp.u32 	%r1243, 1, 0, %p668;
	add.s32 	%r354, %r351, %r1243;
	not.pred 	%p618, %p668;
	selp.u32 	%r1244, 1, 0, %p618;
	add.s32 	%r355, %r352, %r1244;
	selp.b32 	%r356, %r351, %r352, %p668;
	@%p668 bra 	$L__BB11_330;
	shl.b32 	%r1245, %r355, 2;
	add.s32 	%r1247, %r1183, %r1245;
	ld.shared.f32 	%f1886, [%r1247];
	bra.uni 	$L__BB11_331;
$L__BB11_330:
	shl.b32 	%r1248, %r354, 2;
	add.s32 	%r1250, %r1183, %r1248;
	ld.shared.f32 	%f1885, [%r1250];
$L__BB11_331:
	setp.ge.s32 	%p620, %r354, %r317;
	mov.pred 	%p669, 0;
	@%p620 bra 	$L__BB11_334;
	setp.ge.s32 	%p622, %r355, %r316;
	mov.pred 	%p669, -1;
	@%p622 bra 	$L__BB11_334;
	abs.f32 	%f1545, %f1885;
	abs.f32 	%f1546, %f1886;
	setp.gt.f32 	%p669, %f1545, %f1546;
$L__BB11_334:
	selp.f32 	%f1874, %f1885, %f1886, %p669;
	selp.u32 	%r1251, 1, 0, %p669;
	add.s32 	%r357, %r354, %r1251;
	not.pred 	%p623, %p669;
	selp.u32 	%r1252, 1, 0, %p623;
	add.s32 	%r358, %r355, %r1252;
	selp.b32 	%r359, %r354, %r355, %p669;
	@%p669 bra 	$L__BB11_336;
	shl.b32 	%r1253, %r358, 2;
	add.s32 	%r1255, %r1183, %r1253;
	ld.shared.f32 	%f1886, [%r1255];
	bra.uni 	$L__BB11_337;
$L__BB11_336:
	shl.b32 	%r1256, %r357, 2;
	add.s32 	%r1258, %r1183, %r1256;
	ld.shared.f32 	%f1885, [%r1258];
$L__BB11_337:
	setp.ge.s32 	%p625, %r357, %r317;
	mov.pred 	%p670, 0;
	@%p625 bra 	$L__BB11_340;
	setp.ge.s32 	%p627, %r358, %r316;
	mov.pred 	%p670, -1;
	@%p627 bra 	$L__BB11_340;
	abs.f32 	%f1547, %f1885;
	abs.f32 	%f1548, %f1886;
	setp.gt.f32 	%p670, %f1547, %f1548;
$L__BB11_340:
	selp.f32 	%f1862, %f1885, %f1886, %p670;
	selp.u32 	%r1259, 1, 0, %p670;
	add.s32 	%r360, %r357, %r1259;
	not.pred 	%p628, %p670;
	selp.u32 	%r1260, 1, 0, %p628;
	add.s32 	%r361, %r358, %r1260;
	selp.b32 	%r362, %r357, %r358, %p670;
	@%p670 bra 	$L__BB11_342;
	shl.b32 	%r1261, %r361, 2;
	add.s32 	%r1263, %r1183, %r1261;
	ld.shared.f32 	%f1886, [%r1263];
	bra.uni 	$L__BB11_343;
$L__BB11_342:
	shl.b32 	%r1264, %r360, 2;
	add.s32 	%r1266, %r1183, %r1264;
	ld.shared.f32 	%f1885, [%r1266];
$L__BB11_343:
	setp.ge.s32 	%p630, %r360, %r317;
	mov.pred 	%p671, 0;
	@%p630 bra 	$L__BB11_346;
	setp.ge.s32 	%p632, %r361, %r316;
	mov.pred 	%p671, -1;
	@%p632 bra 	$L__BB11_346;
	abs.f32 	%f1549, %f1885;
	abs.f32 	%f1550, %f1886;
	setp.gt.f32 	%p671, %f1549, %f1550;
$L__BB11_346:
	selp.f32 	%f1872, %f1885, %f1886, %p671;
	selp.u32 	%r1267, 1, 0, %p671;
	add.s32 	%r363, %r360, %r1267;
	not.pred 	%p633, %p671;
	selp.u32 	%r1268, 1, 0, %p633;
	add.s32 	%r364, %r361, %r1268;
	selp.b32 	%r365, %r360, %r361, %p671;
	@%p671 bra 	$L__BB11_348;
	shl.b32 	%r1269, %r364, 2;
	add.s32 	%r1271, %r1183, %r1269;
	ld.shared.f32 	%f1886, [%r1271];
	bra.uni 	$L__BB11_349;
$L__BB11_348:
	shl.b32 	%r1272, %r363, 2;
	add.s32 	%r1274, %r1183, %r1272;
	ld.shared.f32 	%f1885, [%r1274];
$L__BB11_349:
	setp.ge.s32 	%p635, %r363, %r317;
	mov.pred 	%p672, 0;
	@%p635 bra 	$L__BB11_352;
	setp.ge.s32 	%p637, %r364, %r316;
	mov.pred 	%p672, -1;
	@%p637 bra 	$L__BB11_352;
	abs.f32 	%f1551, %f1885;
	abs.f32 	%f1552, %f1886;
	setp.gt.f32 	%p672, %f1551, %f1552;
$L__BB11_352:
	selp.f32 	%f1864, %f1885, %f1886, %p672;
	selp.u32 	%r1275, 1, 0, %p672;
	add.s32 	%r366, %r363, %r1275;
	not.pred 	%p638, %p672;
	selp.u32 	%r1276, 1, 0, %p638;
	add.s32 	%r367, %r364, %r1276;
	selp.b32 	%r368, %r363, %r364, %p672;
	@%p672 bra 	$L__BB11_354;
	shl.b32 	%r1277, %r367, 2;
	mov.u32 	%r1278, _ZZN3cub18CUB_300001_SM_10006detail10merge_sort30DeviceMergeSortBlockSortKernelINS2_10policy_hubIN6thrust24THRUST_300001_SM_1000_NS6detail15normal_iteratorINS6_10device_ptrIfEEEEE9Policy600ESB_NS8_INS9_IiEEEESB_SF_m10CompareAbsfiEEvbT0_T1_T2_T3_T4_PT6_PT7_T5_NS1_7vsmem_tEE19static_temp_storage;
	add.s32 	%r1279, %r1278, %r1277;
	ld.shared.f32 	%f1886, [%r1279];
	bra.uni 	$L__BB11_355;
$L__BB11_354:
	shl.b32 	%r1280, %r366, 2;
	mov.u32 	%r1281, _ZZN3cub18CUB_300001_SM_10006detail10merge_sort30DeviceMergeSortBlockSortKernelINS2_10policy_hubIN6thrust24THRUST_300001_SM_1000_NS6detail15normal_iteratorINS6_10device_ptrIfEEEEE9Policy600ESB_NS8_INS9_IiEEEESB_SF_m10CompareAbsfiEEvbT0_T1_T2_T3_T4_PT6_PT7_T5_NS1_7vsmem_tEE19static_temp_storage;
	add.s32 	%r1282, %r1281, %r1280;
	ld.shared.f32 	%f1885, [%r1282];
$L__BB11_355:
	setp.ge.s32 	%p640, %r366, %r317;
	mov.pred 	%p673, 0;
	@%p640 bra 	$L__BB11_358;
	setp.ge.s32 	%p642, %r367, %r316;
	mov.pred 	%p673, -1;
	@%p642 bra 	$L__BB11_358;
	abs.f32 	%f1553, %f1885;
	abs.f32 	%f1554, %f1886;
	setp.gt.f32 	%p673, %f1553, %f1554;
$L__BB11_358:
	selp.f32 	%f1870, %f1885, %f1886, %p673;
	selp.u32 	%r1283, 1, 0, %p673;
	add.s32 	%r369, %r366, %r1283;
	not.pred 	%p643, %p673;
	selp.u32 	%r1284, 1, 0, %p643;
	add.s32 	%r370, %r367, %r1284;
	selp.b32 	%r371, %r366, %r367, %p673;
	@%p673 bra 	$L__BB11_360;
	shl.b32 	%r1285, %r370, 2;
	mov.u32 	%r1286, _ZZN3cub18CUB_300001_SM_10006detail10merge_sort30DeviceMergeSortBlockSortKernelINS2_10policy_hubIN6thrust24THRUST_300001_SM_1000_NS6detail15normal_iteratorINS6_10device_ptrIfEEEEE9Policy600ESB_NS8_INS9_IiEEEESB_SF_m10CompareAbsfiEEvbT0_T1_T2_T3_T4_PT6_PT7_T5_NS1_7vsmem_tEE19static_temp_storage;
	add.s32 	%r1287, %r1286, %r1285;
	ld.shared.f32 	%f1886, [%r1287];
	bra.uni 	$L__BB11_361;
$L__BB11_360:
	shl.b32 	%r1288, %r369, 2;
	mov.u32 	%r1289, _ZZN3cub18CUB_300001_SM_10006detail10merge_sort30DeviceMergeSortBlockSortKernelINS2_10policy_hubIN6thrust24THRUST_300001_SM_1000_NS6detail15normal_iteratorINS6_10device_ptrIfEEEEE9Policy600ESB_NS8_INS9_IiEEEESB_SF_m10CompareAbsfiEEvbT0_T1_T2_T3_T4_PT6_PT7_T5_NS1_7vsmem_tEE19static_temp_storage;
	add.s32 	%r1290, %r1289, %r1288;
	ld.shared.f32 	%f1885, [%r1290];
$L__BB11_361:
	setp.ge.s32 	%p645, %r369, %r317;
	mov.pred 	%p674, 0;
	@%p645 bra 	$L__BB11_364;
	setp.ge.s32 	%p647, %r370, %r316;
	mov.pred 	%p674, -1;
	@%p647 bra 	$L__BB11_364;
	abs.f32 	%f1555, %f1885;
	abs.f32 	%f1556, %f1886;
	setp.gt.f32 	%p674, %f1555, %f1556;
$L__BB11_364:
	selp.f32 	%f1866, %f1885, %f1886, %p674;
	selp.u32 	%r1291, 1, 0, %p674;
	add.s32 	%r372, %r369, %r1291;
	not.pred 	%p648, %p674;
	selp.u32 	%r1292, 1, 0, %p648;
	add.s32 	%r373, %r370, %r1292;
	selp.b32 	%r374, %r369, %r370, %p674;
	@%p674 bra 	$L__BB11_366;
	shl.b32 	%r1293, %r373, 2;
	mov.u32 	%r1294, _ZZN3cub18CUB_300001_SM_10006detail10merge_sort30DeviceMergeSortBlockSortKernelINS2_10policy_hubIN6thrust24THRUST_300001_SM_1000_NS6detail15normal_iteratorINS6_10device_ptrIfEEEEE9Policy600ESB_NS8_INS9_IiEEEESB_SF_m10CompareAbsfiEEvbT0_T1_T2_T3_T4_PT6_PT7_T5_NS1_7vsmem_tEE19static_temp_storage;
	add.s32 	%r1295, %r1294, %r1293;
	ld.shared.f32 	%f1886, [%r1295];
	bra.uni 	$L__BB11_367;
$L__BB11_366:
	shl.b32 	%r1296, %r372, 2;
	mov.u32 	%r1297, _ZZN3cub18CUB_300001_SM_10006detail10merge_sort30DeviceMergeSortBlockSortKernelINS2_10policy_hubIN6thrust24THRUST_300001_SM_1000_NS6detail15normal_iteratorINS6_10device_ptrIfEEEEE9Policy600ESB_NS8_INS9_IiEEEESB_SF_m10CompareAbsfiEEvbT0_T1_T2_T3_T4_PT6_PT7_T5_NS1_7vsmem_tEE19static_temp_storage;
	add.s32 	%r1298, %r1297, %r1296;
	ld.shared.f32 	%f1885, [%r1298];
$L__BB11_367:
	setp.ge.s32 	%p650, %r372, %r317;
	mov.pred 	%p675, 0;
	@%p650 bra 	$L__BB11_370;
	setp.ge.s32 	%p652, %r373, %r316;
	mov.pred 	%p675, -1;
	@%p652 bra 	$L__BB11_370;
	abs.f32 	%f1557, %f1885;
	abs.f32 	%f1558, %f1886;
	setp.gt.f32 	%p675, %f1557, %f1558;
$L__BB11_370:
	selp.f32 	%f1868, %f1885, %f1886, %p675;
	selp.u32 	%r1299, 1, 0, %p675;
	add.s32 	%r375, %r372, %r1299;
	not.pred 	%p653, %p675;
	selp.u32 	%r1300, 1, 0, %p653;
	add.s32 	%r376, %r373, %r1300;
	selp.b32 	%r377, %r372, %r373, %p675;
	@%p675 bra 	$L__BB11_372;
	shl.b32 	%r1301, %r376, 2;
	mov.u32 	%r1302, _ZZN3cub18CUB_300001_SM_10006detail10merge_sort30DeviceMergeSortBlockSortKernelINS2_10policy_hubIN6thrust24THRUST_300001_SM_1000_NS6detail15normal_iteratorINS6_10device_ptrIfEEEEE9Policy600ESB_NS8_INS9_IiEEEESB_SF_m10CompareAbsfiEEvbT0_T1_T2_T3_T4_PT6_PT7_T5_NS1_7vsmem_tEE19static_temp_storage;
	add.s32 	%r1303, %r1302, %r1301;
	ld.shared.f32 	%f1886, [%r1303];
	bra.uni 	$L__BB11_373;
$L__BB11_372:
	shl.b32 	%r1304, %r375, 2;
	mov.u32 	%r1305, _ZZN3cub18CUB_300001_SM_10006detail10merge_sort30DeviceMergeSortBlockSortKernelINS2_10policy_hubIN6thrust24THRUST_300001_SM_1000_NS6detail15normal_iteratorINS6_10device_ptrIfEEEEE9Policy600ESB_NS8_INS9_IiEEEESB_SF_m10CompareAbsfiEEvbT0_T1_T2_T3_T4_PT6_PT7_T5_NS1_7vsmem_tEE19static_temp_storage;
	add.s32 	%r1306, %r1305, %r1304;
	ld.shared.f32 	%f1885, [%r1306];
$L__BB11_373:
	setp.ge.s32 	%p655, %r375, %r317;
	mov.pred 	%p676, 0;
	@%p655 bra 	$L__BB11_376;
	setp.ge.s32 	%p657, %r376, %r316;
	mov.pred 	%p676, -1;
	@%p657 bra 	$L__BB11_376;
	abs.f32 	%f1559, %f1885;
	abs.f32 	%f1560, %f1886;
	setp.gt.f32 	%p676, %f1559, %f1560;
$L__BB11_376:
	selp.f32 	%f1867, %f1885, %f1886, %p676;
	selp.b32 	%r1307, %r375, %r376, %p676;
	bar.sync 	0;
	st.shared.u32 	[%r295], %r1411;
	st.shared.u32 	[%r295+4], %r1665;
	st.shared.u32 	[%r295+8], %r1637;
	st.shared.u32 	[%r295+12], %r1663;
	st.shared.u32 	[%r295+16], %r1639;
	st.shared.u32 	[%r295+20], %r1661;
	st.shared.u32 	[%r295+24], %r1641;
	st.shared.u32 	[%r295+28], %r1659;
	st.shared.u32 	[%r295+32], %r1643;
	st.shared.u32 	[%r295+36], %r1657;
	st.shared.u32 	[%r295+40], %r1645;
	st.shared.u32 	[%r295+44], %r1655;
	st.shared.u32 	[%r295+48], %r1647;
	st.shared.u32 	[%r295+52], %r1653;
	st.shared.u32 	[%r295+56], %r1649;
	st.shared.u32 	[%r295+60], %r1651;
	st.shared.u32 	[%r295+64], %r1650;
	bar.sync 	0;
	shl.b32 	%r1308, %r332, 2;
	mov.u32 	%r1309, _ZZN3cub18CUB_300001_SM_10006detail10merge_sort30DeviceMergeSortBlockSortKernelINS2_10policy_hubIN6thrust24THRUST_300001_SM_1000_NS6detail15normal_iteratorINS6_10device_ptrIfEEEEE9Policy600ESB_NS8_INS9_IiEEEESB_SF_m10CompareAbsfiEEvbT0_T1_T2_T3_T4_PT6_PT7_T5_NS1_7vsmem_tEE19static_temp_storage;
	add.s32 	%r1310, %r1309, %r1308;
	ld.shared.u32 	%r1411, [%r1310];
	shl.b32 	%r1311, %r335, 2;
	add.s32 	%r1312, %r1309, %r1311;
	ld.shared.u32 	%r1665, [%r1312];
	shl.b32 	%r1313, %r338, 2;
	add.s32 	%r1314, %r1309, %r1313;
	ld.shared.u32 	%r1637, [%r1314];
	shl.b32 	%r1315, %r341, 2;
	add.s32 	%r1316, %r1309, %r1315;
	ld.shared.u32 	%r1663, [%r1316];
	shl.b32 	%r1317, %r344, 2;
	add.s32 	%r1318, %r1309, %r1317;
	ld.shared.u32 	%r1639, [%r1318];
	shl.b32 	%r1319, %r347, 2;
	add.s32 	%r1320, %r1309, %r1319;
	ld.shared.u32 	%r1661, [%r1320];
	shl.b32 	%r1321, %r350, 2;
	add.s32 	%r1322, %r1309, %r1321;
	ld.shared.u32 	%r1641, [%r1322];
	shl.b32 	%r1323, %r353, 2;
	add.s32 	%r1324, %r1309, %r1323;
	ld.shared.u32 	%r1659, [%r1324];
	shl.b32 	%r1325, %r356, 2;
	add.s32 	%r1326, %r1309, %r1325;
	ld.shared.u32 	%r1643, [%r1326];
	shl.b32 	%r1327, %r359, 2;
	add.s32 	%r1328, %r1309, %r1327;
	ld.shared.u32 	%r1657, [%r1328];
	shl.b32 	%r1329, %r362, 2;
	add.s32 	%r1330, %r1309, %r1329;
	ld.shared.u32 	%r1645, [%r1330];
	shl.b32 	%r1331, %r365, 2;
	add.s32 	%r1332, %r1309, %r1331;
	ld.shared.u32 	%r1655, [%r1332];
	shl.b32 	%r1333, %r368, 2;
	add.s32 	%r1334, %r1309, %r1333;
	ld.shared.u32 	%r1647, [%r1334];
	shl.b32 	%r1335, %r371, 2;
	add.s32 	%r1336, %r1309, %r1335;
	ld.shared.u32 	%r1653, [%r1336];
	shl.b32 	%r1337, %r374, 2;
	add.s32 	%r1338, %r1309, %r1337;
	ld.shared.u32 	%r1649, [%r1338];
	shl.b32 	%r1339, %r377, 2;
	add.s32 	%r1340, %r1309, %r1339;
	ld.shared.u32 	%r1651, [%r1340];
	shl.b32 	%r1341, %r1307, 2;
	add.s32 	%r1342, %r1309, %r1341;
	ld.shared.u32 	%r1650, [%r1342];
	shl.b32 	%r1667, %r313, 1;
	setp.lt.u32 	%p658, %r313, 129;
	@%p658 bra 	$L__BB11_274;
	ld.param.s8 	%rs3, [_ZN3cub18CUB_300001_SM_10006detail10merge_sort30DeviceMergeSortBlockSortKernelINS2_10policy_hubIN6thrust24THRUST_300001_SM_1000_NS6detail15normal_iteratorINS6_10device_ptrIfEEEEE9Policy600ESB_NS8_INS9_IiEEEESB_SF_m10CompareAbsfiEEvbT0_T1_T2_T3_T4_PT6_PT7_T5_NS1_7vsmem_tE_param_0];
	bar.sync 	0;
	setp.eq.s16 	%p659, %rs3, 0;
	@%p659 bra 	$L__BB11_379;
	st.shared.f32 	[%r5], %f1628;
	st.shared.f32 	[%r5+4], %f1882;
	st.shared.f32 	[%r5+8], %f1854;
	st.shared.f32 	[%r5+12], %f1880;
	st.shared.f32 	[%r5+16], %f1856;
	st.shared.f32 	[%r5+20], %f1878;
	st.shared.f32 	[%r5+24], %f1858;
	st.shared.f32 	[%r5+28], %f1876;
	st.shared.f32 	[%r5+32], %f1860;
	st.shared.f32 	[%r5+36], %f1874;
	st.shared.f32 	[%r5+40], %f1862;
	st.shared.f32 	[%r5+44], %f1872;
	st.shared.f32 	[%r5+48], %f1864;
	st.shared.f32 	[%r5+52], %f1870;
	st.shared.f32 	[%r5+56], %f1866;
	st.shared.f32 	[%r5+60], %f1868;
	st.shared.f32 	[%r5+64], %f1867;
	bar.warp.sync 	-1;
	ld.shared.f32 	%f1561, [%r4];
	ld.shared.f32 	%f1562, [%r4+128];
	ld.shared.f32 	%f1563, [%r4+256];
	ld.shared.f32 	%f1564, [%r4+384];
	ld.shared.f32 	%f1565, [%r4+512];
	ld.shared.f32 	%f1566, [%r4+640];
	ld.shared.f32 	%f1567, [%r4+768];
	ld.shared.f32 	%f1568, [%r4+896];
	ld.shared.f32 	%f1569, [%r4+1024];
	ld.shared.f32 	%f1570, [%r4+1152];
	ld.shared.f32 	%f1571, [%r4+1280];
	ld.shared.f32 	%f1572, [%r4+1408];
	ld.shared.f32 	%f1573, [%r4+1536];
	ld.shared.f32 	%f1574, [%r4+1664];
	ld.shared.f32 	%f1575, [%r4+1792];
	ld.shared.f32 	%f1576, [%r4+1920];
	ld.shared.f32 	%f1577, [%r4+2048];
	cvt.u64.u32 	%rd47, %r3;
	cvt.u64.u32 	%rd48, %r2;
	mov.u32 	%r1343, %ctaid.x;
	mul.wide.u32 	%rd49, %r1343, 4352;
	or.b64  	%rd50, %rd49, %rd48;
	add.s64 	%rd51, %rd50, %rd47;
	shl.b64 	%rd52, %rd51, 2;
	add.s64 	%rd53, %rd3, %rd52;
	st.global.f32 	[%rd53], %f1561;
	st.global.f32 	[%rd53+128], %f1562;
	st.global.f32 	[%rd53+256], %f1563;
	st.global.f32 	[%rd53+384], %f1564;
	st.global.f32 	[%rd53+512], %f1565;
	st.global.f32 	[%rd53+640], %f1566;
	st.global.f32 	[%rd53+768], %f1567;
	st.global.f32 	[%rd53+896], %f1568;
	st.global.f32 	[%rd53+1024], %f1569;
	st.global.f32 	[%rd53+1152], %f1570;
	st.global.f32 	[%rd53+1280], %f1571;
	st.global.f32 	[%rd53+1408], %f1572;
	st.global.f32 	[%rd53+1536], %f1573;
	st.global.f32 	[%rd53+1664], %f1574;
	st.global.f32 	[%rd53+1792], %f1575;
	st.global.f32 	[%rd53+1920], %f1576;
	st.global.f32 	[%rd53+2048], %f1577;
	bar.sync 	0;
	st.shared.u32 	[%r5], %r1411;
	st.shared.u32 	[%r5+4], %r1665;
	st.shared.u32 	[%r5+8], %r1637;
	st.shared.u32 	[%r5+12], %r1663;
	st.shared.u32 	[%r5+16], %r1639;
	st.shared.u32 	[%r5+20], %r1661;
	st.shared.u32 	[%r5+24], %r1641;
	st.shared.u32 	[%r5+28], %r1659;
	st.shared.u32 	[%r5+32], %r1643;
	st.shared.u32 	[%r5+36], %r1657;
	st.shared.u32 	[%r5+40], %r1645;
	st.shared.u32 	[%r5+44], %r1655;
	st.shared.u32 	[%r5+48], %r1647;
	st.shared.u32 	[%r5+52], %r1653;
	st.shared.u32 	[%r5+56], %r1649;
	st.shared.u32 	[%r5+60], %r1651;
	st.shared.u32 	[%r5+64], %r1650;
	bar.warp.sync 	-1;
	ld.shared.u32 	%r1344, [%r4];
	ld.shared.u32 	%r1345, [%r4+128];
	ld.shared.u32 	%r1346, [%r4+256];
	ld.shared.u32 	%r1347, [%r4+384];
	ld.shared.u32 	%r1348, [%r4+512];
	ld.shared.u32 	%r1349, [%r4+640];
	ld.shared.u32 	%r1350, [%r4+768];
	ld.shared.u32 	%r1351, [%r4+896];
	ld.shared.u32 	%r1352, [%r4+1024];
	ld.shared.u32 	%r1353, [%r4+1152];
	ld.shared.u32 	%r1354, [%r4+1280];
	ld.shared.u32 	%r1355, [%r4+1408];
	ld.shared.u32 	%r1356, [%r4+1536];
	ld.shared.u32 	%r1357, [%r4+1664];
	ld.shared.u32 	%r1358, [%r4+1792];
	ld.shared.u32 	%r1359, [%r4+1920];
	ld.shared.u32 	%r1360, [%r4+2048];
	add.s64 	%rd54, %rd4, %rd52;
	st.global.u32 	[%rd54], %r1344;
	st.global.u32 	[%rd54+128], %r1345;
	st.global.u32 	[%rd54+256], %r1346;
	st.global.u32 	[%rd54+384], %r1347;
	st.global.u32 	[%rd54+512], %r1348;
	st.global.u32 	[%rd54+640], %r1349;
	st.global.u32 	[%rd54+768], %r1350;
	st.global.u32 	[%rd54+896], %r1351;
	st.global.u32 	[%rd54+1024], %r1352;
	st.global.u32 	[%rd54+1152], %r1353;
	st.global.u32 	[%rd54+1280], %r1354;
	st.global.u32 	[%rd54+1408], %r1355;
	st.global.u32 	[%rd54+1536], %r1356;
	st.global.u32 	[%rd54+1664], %r1357;
	st.global.u32 	[%rd54+1792], %r1358;
	st.global.u32 	[%rd54+1920], %r1359;
	st.global.u32 	[%rd54+2048], %r1360;
	bra.uni 	$L__BB11_1015;
$L__BB11_379:
	ld.param.u64 	%rd63, [_ZN3cub18CUB_300001_SM_10006detail10merge_sort30DeviceMergeSortBlockSortKernelINS2_10policy_hubIN6thrust24THRUST_300001_SM_1000_NS6detail15normal_iteratorINS6_10device_ptrIfEEEEE9Policy600ESB_NS8_INS9_IiEEEESB_SF_m10CompareAbsfiEEvbT0_T1_T2_T3_T4_PT6_PT7_T5_NS1_7vsmem_tE_param_7];
	ld.param.u64 	%rd61, [_ZN3cub18CUB_300001_SM_10006detail10merge_sort30DeviceMergeSortBlockSortKernelINS2_10policy_hubIN6thrust24THRUST_300001_SM_1000_NS6detail15normal_iteratorINS6_10device_ptrIfEEEEE9Policy600ESB_NS8_INS9_IiEEEESB_SF_m10CompareAbsfiEEvbT0_T1_T2_T3_T4_PT6_PT7_T5_NS1_7vsmem_tE_param_6];
	st.shared.f32 	[%r5], %f1628;
	st.shared.f32 	[%r5+4], %f1882;
	st.shared.f32 	[%r5+8], %f1854;
	st.shared.f32 	[%r5+12], %f1880;
	st.shared.f32 	[%r5+16], %f1856;
	st.shared.f32 	[%r5+20], %f1878;
	st.shared.f32 	[%r5+24], %f1858;
	st.shared.f32 	[%r5+28], %f1876;
	st.shared.f32 	[%r5+32], %f1860;
	st.shared.f32 	[%r5+36], %f1874;
	st.shared.f32 	[%r5+40], %f1862;
	st.shared.f32 	[%r5+44], %f1872;
	st.shared.f32 	[%r5+48], %f1864;
	st.shared.f32 	[%r5+52], %f1870;
	st.shared.f32 	[%r5+56], %f1866;
	st.shared.f32 	[%r5+60], %f1868;
	st.shared.f32 	[%r5+64], %f1867;
	bar.warp.sync 	-1;
	ld.shared.f32 	%f1578, [%r4];
	ld.shared.f32 	%f1579, [%r4+128];
	ld.shared.f32 	%f1580, [%r4+256];
	ld.shared.f32 	%f1581, [%r4+384];
	ld.shared.f32 	%f1582, [%r4+512];
	ld.shared.f32 	%f1583, [%r4+640];
	ld.shared.f32 	%f1584, [%r4+768];
	ld.shared.f32 	%f1585, [%r4+896];
	ld.shared.f32 	%f1586, [%r4+1024];
	ld.shared.f32 	%f1587, [%r4+1152];
	ld.shared.f32 	%f1588, [%r4+1280];
	ld.shared.f32 	%f1589, [%r4+1408];
	ld.shared.f32 	%f1590, [%r4+1536];
	ld.shared.f32 	%f1591, [%r4+1664];
	ld.shared.f32 	%f1592, [%r4+1792];
	ld.shared.f32 	%f1593, [%r4+1920];
	ld.shared.f32 	%f1594, [%r4+2048];
	cvta.to.global.u64 	%rd55, %rd61;
	add.s64 	%rd57, %rd55, %rd44;
	st.global.f32 	[%rd57], %f1578;
	st.global.f32 	[%rd57+128], %f1579;
	st.global.f32 	[%rd57+256], %f1580;
	st.global.f32 	[%rd57+384], %f1581;
	st.global.f32 	[%rd57+512], %f1582;
	st.global.f32 	[%rd57+640], %f1583;
	st.global.f32 	[%rd57+768], %f1584;
	st.global.f32 	[%rd57+896], %f1585;
	st.global.f32 	[%rd57+1024], %f1586;
	st.global.f32 	[%rd57+1152], %f1587;
	st.global.f32 	[%rd57+1280], %f1588;
	st.global.f32 	[%rd57+1408], %f1589;
	st.global.f32 	[%rd57+1536], %f1590;
	st.global.f32 	[%rd57+1664], %f1591;
	st.global.f32 	[%rd57+1792], %f1592;
	st.global.f32 	[%rd57+1920], %f1593;
	st.global.f32 	[%rd57+2048], %f1594;
	bar.sync 	0;
	st.shared.u32 	[%r5], %r1411;
	st.shared.u32 	[%r5+4], %r1665;
	st.shared.u32 	[%r5+8], %r1637;
	st.shared.u32 	[%r5+12], %r1663;
	st.shared.u32 	[%r5+16], %r1639;
	st.shared.u32 	[%r5+20], %r1661;
	st.shared.u32 	[%r5+24], %r1641;
	st.shared.u32 	[%r5+28], %r1659;
	st.shared.u32 	[%r5+32], %r1643;
	st.shared.u32 	[%r5+36], %r1657;
	st.shared.u32 	[%r5+40], %r1645;
	st.shared.u32 	[%r5+44], %r1655;
	st.shared.u32 	[%r5+48], %r1647;
	st.shared.u32 	[%r5+52], %r1653;
	st.shared.u32 	[%r5+56], %r1649;
	st.shared.u32 	[%r5+60], %r1651;
	st.shared.u32 	[%r5+64], %r1650;
	bar.warp.sync 	-1;
	ld.shared.u32 	%r1361, [%r4];
	ld.shared.u32 	%r1362, [%r4+128];
	ld.shared.u32 	%r1363, [%r4+256];
	ld.shared.u32 	%r1364, [%r4+384];
	ld.shared.u32 	%r1365, [%r4+512];
	ld.shared.u32 	%r1366, [%r4+640];
	ld.shared.u32 	%r1367, [%r4+768];
	ld.shared.u32 	%r1368, [%r4+896];
	ld.shared.u32 	%r1369, [%r4+1024];
	ld.shared.u32 	%r1370, [%r4+1152];
	ld.shared.u32 	%r1371, [%r4+1280];
	ld.shared.u32 	%r1372, [%r4+1408];
	ld.shared.u32 	%r1373, [%r4+1536];
	ld.shared.u32 	%r1374, [%r4+1664];
	ld.shared.u32 	%r1375, [%r4+1792];
	ld.shared.u32 	%r1376, [%r4+1920];
	ld.shared.u32 	%r1377, [%r4+2048];
	cvta.to.global.u64 	%rd58, %rd63;
	add.s64 	%rd59, %rd58, %rd44;
	st.global.u32 	[%rd59], %r1361;
	st.global.u32 	[%rd59+128], %r1362;
	st.global.u32 	[%rd59+256], %r1363;
	st.global.u32 	[%rd59+384], %r1364;
	st.global.u32 	[%rd59+512], %r1365;
	st.global.u32 	[%rd59+640], %r1366;
	st.global.u32 	[%rd59+768], %r1367;
	st.global.u32 	[%rd59+896], %r1368;
	st.global.u32 	[%rd59+1024], %r1369;
	st.global.u32 	[%rd59+1152], %r1370;
	st.global.u32 	[%rd59+1280], %r1371;
	st.global.u32 	[%rd59+1408], %r1372;
	st.global.u32 	[%rd59+1536], %r1373;
	st.global.u32 	[%rd59+1664], %r1374;
	st.global.u32 	[%rd59+1792], %r1375;
	st.global.u32 	[%rd59+1920], %r1376;
	st.global.u32 	[%rd59+2048], %r1377;
	bra.uni 	$L__BB11_1015;
$L__BB11_380:
	cvt.u32.u64 	%r901, %rd5;
	cvt.u32.u64 	%r902, %rd16;
	sub.s32 	%r903, %r902, %r901;
	min.s32 	%r396, %r903, 4352;
	// begin inline asm
	griddepcontrol.wait;
	// end inline asm
	shl.b64 	%rd26, %rd5, 2;
	add.s64 	%rd27, %rd2, %rd26;
	mov.u32 	%r397, %tid.x;
	ld.global.u32 	%r1687, [%rd27];
	and.b32  	%r904, %r397, 31;
	and.b32  	%r905, %r397, 992;
	mul.lo.s32 	%r906, %r905, 17;
	or.b32  	%r399, %r906, %r904;
	setp.ge.s32 	%p70, %r399, %r396;
	shl.b32 	%r400, %r399, 2;
	cvt.u64.u32 	%rd28, %r400;
	add.s64 	%rd7, %rd27, %rd28;
	mov.u32 	%r1671, %r1687;
	@%p70 bra 	$L__BB11_382;
	ld.global.u32 	%r1671, [%rd7];
$L__BB11_382:
	add.s32 	%r403, %r399, 32;
	setp.ge.s32 	%p71, %r403, %r396;
	mov.u32 	%r1672, %r1687;
	@%p71 bra 	$L__BB11_384;
	ld.global.u32 	%r1672, [%rd7+128];
$L__BB11_384:
	add.s32 	%r406, %r399, 64;
	setp.ge.s32 	%p72, %r406, %r396;
	mov.u32 	%r1673, %r1687;
	@%p72 bra 	$L__BB11_386;
	ld.global.u32 	%r1673, [%rd7+256];
$L__BB11_386:
	add.s32 	%r409, %r399, 96;
	setp.ge.s32 	%p73, %r409, %r396;
	mov.u32 	%r1674, %r1687;
	@%p73 bra 	$L__BB11_388;
	ld.global.u32 	%r1674, [%rd7+384];
$L__BB11_388:
	add.s32 	%r412, %r399, 128;
	setp.ge.s32 	%p74, %r412, %r396;
	mov.u32 	%r1675, %r1687;
	@%p74 bra 	$L__BB11_390;
	ld.global.u32 	%r1675, [%rd7+512];
$L__BB11_390:
	add.s32 	%r415, %r399, 160;
	setp.ge.s32 	%p75, %r415, %r396;
	mov.u32 	%r1676, %r1687;
	@%p75 bra 	$L__BB11_392;
	ld.global.u32 	%r1676, [%rd7+640];
$L__BB11_392:
	add.s32 	%r418, %r399, 192;
	setp.ge.s32 	%p76, %r418, %r396;
	mov.u32 	%r1677, %r1687;
	@%p76 bra 	$L__BB11_394;
	ld.global.u32 	%r1677, [%rd7+768];
$L__BB11_394:
	add.s32 	%r421, %r399, 224;
	setp.ge.s32 	%p77, %r421, %r396;
	mov.u32 	%r1678, %r1687;
	@%p77 bra 	$L__BB11_396;
	ld.global.u32 	%r1678, [%rd7+896];
$L__BB11_396:
	add.s32 	%r424, %r399, 256;
	setp.ge.s32 	%p78, %r424, %r396;
	mov.u32 	%r1679, %r1687;
	@%p78 bra 	$L__BB11_398;
	ld.global.u32 	%r1679, [%rd7+1024];
$L__BB11_398:
	add.s32 	%r427, %r399, 288;
	setp.ge.s32 	%p79, %r427, %r396;
	mov.u32 	%r1680, %r1687;
	@%p79 bra 	$L__BB11_400;
	ld.global.u32 	%r1680, [%rd7+1152];
$L__BB11_400:
	add.s32 	%r430, %r399, 320;
	setp.ge.s32 	%p80, %r430, %r396;
	mov.u32 	%r1681, %r1687;
	@%p80 bra 	$L__BB11_402;
	ld.global.u32 	%r1681, [%rd7+1280];
$L__BB11_402:
	add.s32 	%r433, %r399, 352;
	setp.ge.s32 	%p81, %r433, %r396;
	mov.u32 	%r1682, %r1687;
	@%p81 bra 	$L__BB11_404;
	ld.global.u32 	%r1682, [%rd7+1408];
$L__BB11_404:
	add.s32 	%r436, %r399, 384;
	setp.ge.s32 	%p82, %r436, %r396;
	mov.u32 	%r1683, %r1687;
	@%p82 bra 	$L__BB11_406;
	ld.global.u32 	%r1683, [%rd7+1536];
$L__BB11_406:
	add.s32 	%r439, %r399, 416;
	setp.ge.s32 	%p83, %r439, %r396;
	mov.u32 	%r1684, %r1687;
	@%p83 bra 	$L__BB11_408;
	ld.global.u32 	%r1684, [%rd7+1664];
$L__BB11_408:
	add.s32 	%r442, %r399, 448;
	setp.ge.s32 	%p84, %r442, %r396;
	mov.u32 	%r1685, %r1687;
	@%p84 bra 	$L__BB11_410;
	ld.global.u32 	%r1685, [%rd7+1792];
$L__BB11_410:
	add.s32 	%r445, %r399, 480;
	setp.ge.s32 	%p85, %r445, %r396;
	mov.u32 	%r1686, %r1687;
	@%p85 bra 	$L__BB11_412;
	ld.global.u32 	%r1686, [%rd7+1920];
$L__BB11_412:
	add.s32 	%r448, %r399, 512;
	setp.ge.s32 	%p86, %r448, %r396;
	@%p86 bra 	$L__BB11_414;
	ld.global.u32 	%r1687, [%rd7+2048];
$L__BB11_414:
	setp.ge.s32 	%p87, %r399, %r396;
	// begin inline asm
	mov.u32 %r907, %laneid;
	// end inline asm
	shr.u32 	%r908, %r397, 5;
	mad.lo.s32 	%r909, %r908, 544, %r907;
	shl.b32 	%r910, %r909, 2;
	mov.u32 	%r911, _ZZN3cub18CUB_300001_SM_10006detail10merge_sort30DeviceMergeSortBlockSortKernelINS2_10policy_hubIN6thrust24THRUST_300001_SM_1000_NS6detail15normal_iteratorINS6_10device_ptrIfEEEEE9Policy600ESB_NS8_INS9_IiEEEESB_SF_m10CompareAbsfiEEvbT0_T1_T2_T3_T4_PT6_PT7_T5_NS1_7vsmem_tEE19static_temp_storage;
	add.s32 	%r451, %r911, %r910;
	st.shared.u32 	[%r451], %r1671;
	st.shared.u32 	[%r451+128], %r1672;
	st.shared.u32 	[%r451+256], %r1673;
	st.shared.u32 	[%r451+384], %r1674;
	st.shared.u32 	[%r451+512], %r1675;
	st.shared.u32 	[%r451+640], %r1676;
	st.shared.u32 	[%r451+768], %r1677;
	st.shared.u32 	[%r451+896], %r1678;
	st.shared.u32 	[%r451+1024], %r1679;
	st.shared.u32 	[%r451+1152], %r1680;
	st.shared.u32 	[%r451+1280], %r1681;
	st.shared.u32 	[%r451+1408], %r1682;
	st.shared.u32 	[%r451+1536], %r1683;
	st.shared.u32 	[%r451+1664], %r1684;
	st.shared.u32 	[%r451+1792], %r1685;
	st.shared.u32 	[%r451+1920], %r1686;
	st.shared.u32 	[%r451+2048], %r1687;
	bar.warp.sync 	-1;
	shl.b32 	%r912, %r907, 6;
	add.s32 	%r452, %r451, %r912;
	ld.shared.u32 	%r1958, [%r452];
	ld.shared.u32 	%r1945, [%r452+4];
	ld.shared.u32 	%r1960, [%r452+8];
	ld.shared.u32 	%r1691, [%r452+12];
	ld.shared.u32 	%r1962, [%r452+16];
	ld.shared.u32 	%r1693, [%r452+20];
	ld.shared.u32 	%r1964, [%r452+24];
	ld.shared.u32 	%r1695, [%r452+28];
	ld.shared.u32 	%r1966, [%r452+32];
	ld.shared.u32 	%r1697, [%r452+36];
	ld.shared.u32 	%r1968, [%r452+40];
	ld.shared.u32 	%r1699, [%r452+44];
	ld.shared.u32 	%r1970, [%r452+48];
	ld.shared.u32 	%r1701, [%r452+52];
	ld.shared.u32 	%r1989, [%r452+56];
	ld.shared.u32 	%r1973, [%r452+60];
	ld.shared.u32 	%r1719, [%r452+64];
	bar.sync 	0;
	add.s64 	%rd31, %rd1, %rd26;
	ld.global.f32 	%f1932, [%rd31];
	add.s64 	%rd8, %rd31, %rd28;
	mov.f32 	%f1916, %f1932;
	@%p87 bra 	$L__BB11_416;
	ld.global.f32 	%f1916, [%rd8];
$L__BB11_416:
	setp.ge.s32 	%p88, %r403, %r396;
	mov.f32 	%f1917, %f1932;
	@%p88 bra 	$L__BB11_418;
	ld.global.f32 	%f1917, [%rd8+128];
$L__BB11_418:
	setp.ge.s32 	%p89, %r406, %r396;
	mov.f32 	%f1918, %f1932;
	@%p89 bra 	$L__BB11_420;
	ld.global.f32 	%f1918, [%rd8+256];
$L__BB11_420:
	setp.ge.s32 	%p90, %r409, %r396;
	mov.f32 	%f1919, %f1932;
	@%p90 bra 	$L__BB11_422;
	ld.global.f32 	%f1919, [%rd8+384];
$L__BB11_422:
	setp.ge.s32 	%p91, %r412, %r396;
	mov.f32 	%f1920, %f1932;
	@%p91 bra 	$L__BB11_424;
	ld.global.f32 	%f1920, [%rd8+512];
$L__BB11_424:
	setp.ge.s32 	%p92, %r415, %r396;
	mov.f32 	%f1921, %f1932;
	@%p92 bra 	$L__BB11_426;
	ld.global.f32 	%f1921, [%rd8+640];
$L__BB11_426:
	setp.ge.s32 	%p93, %r418, %r396;
	mov.f32 	%f1922, %f1932;
	@%p93 bra 	$L__BB11_428;
	ld.global.f32 	%f1922, [%rd8+768];
$L__BB11_428:
	setp.ge.s32 	%p94, %r421, %r396;
	mov.f32 	%f1923, %f1932;
	@%p94 bra 	$L__BB11_430;
	ld.global.f32 	%f1923, [%rd8+896];
$L__BB11_430:
	setp.ge.s32 	%p95, %r424, %r396;
	mov.f32 	%f1924, %f1932;
	@%p95 bra 	$L__BB11_432;
	ld.global.f32 	%f1924, [%rd8+1024];
$L__BB11_432:
	setp.ge.s32 	%p96, %r427, %r396;
	mov.f32 	%f1925, %f1932;
	@%p96 bra 	$L__BB11_434;
	ld.global.f32 	%f1925, [%rd8+1152];
$L__BB11_434:
	setp.ge.s32 	%p97, %r430, %r396;
	mov.f32 	%f1926, %f1932;
	@%p97 bra 	$L__BB11_436;
	ld.global.f32 	%f1926, [%rd8+1280];
$L__BB11_436:
	setp.ge.s32 	%p98, %r433, %r396;
	mov.f32 	%f1927, %f1932;
	@%p98 bra 	$L__BB11_438;
	ld.global.f32 	%f1927, [%rd8+1408];
$L__BB11_438:
	setp.ge.s32 	%p99, %r436, %r396;
	mov.f32 	%f1928, %f1932;
	@%p99 bra 	$L__BB11_440;
	ld.global.f32 	%f1928, [%rd8+1536];
$L__BB11_440:
	setp.ge.s32 	%p100, %r439, %r396;
	mov.f32 	%f1929, %f1932;
	@%p100 bra 	$L__BB11_442;
	ld.global.f32 	%f1929, [%rd8+1664];
$L__BB11_442:
	setp.ge.s32 	%p101, %r442, %r396;
	mov.f32 	%f1930, %f1932;
	@%p101 bra 	$L__BB11_444;
	ld.global.f32 	%f1930, [%rd8+1792];
$L__BB11_444:
	setp.ge.s32 	%p102, %r445, %r396;
	mov.f32 	%f1931, %f1932;
	@%p102 bra 	$L__BB11_446;
	ld.global.f32 	%f1931, [%rd8+1920];
$L__BB11_446:
	setp.ge.s32 	%p103, %r448, %r396;
	@%p103 bra 	$L__BB11_448;
	ld.global.f32 	%f1932, [%rd8+2048];
$L__BB11_448:
	st.shared.f32 	[%r451], %f1916;
	st.shared.f32 	[%r451+128], %f1917;
	st.shared.f32 	[%r451+256], %f1918;
	st.shared.f32 	[%r451+384], %f1919;
	st.shared.f32 	[%r451+512], %f1920;
	st.shared.f32 	[%r451+640], %f1921;
	st.shared.f32 	[%r451+768], %f1922;
	st.shared.f32 	[%r451+896], %f1923;
	st.shared.f32 	[%r451+1024], %f1924;
	st.shared.f32 	[%r451+1152], %f1925;
	st.shared.f32 	[%r451+1280], %f1926;
	st.shared.f32 	[%r451+1408], %f1927;
	st.shared.f32 	[%r451+1536], %f1928;
	st.shared.f32 	[%r451+1664], %f1929;
	st.shared.f32 	[%r451+1792], %f1930;
	st.shared.f32 	[%r451+1920], %f1931;
	st.shared.f32 	[%r451+2048], %f1932;
	bar.warp.sync 	-1;
	ld.shared.f32 	%f1996, [%r452];
	ld.shared.f32 	%f426, [%r452+4];
	ld.shared.f32 	%f427, [%r452+8];
	ld.shared.f32 	%f428, [%r452+12];
	ld.shared.f32 	%f429, [%r452+16];
	ld.shared.f32 	%f430, [%r452+20];
	ld.shared.f32 	%f431, [%r452+24];
	ld.shared.f32 	%f432, [%r452+28];
	ld.shared.f32 	%f433, [%r452+32];
	ld.shared.f32 	%f434, [%r452+36];
	ld.shared.f32 	%f435, [%r452+40];
	ld.shared.f32 	%f436, [%r452+44];
	ld.shared.f32 	%f437, [%r452+48];
	ld.shared.f32 	%f438, [%r452+52];
	ld.shared.f32 	%f439, [%r452+56];
	ld.shared.f32 	%f440, [%r452+60];
	ld.shared.f32 	%f441, [%r452+64];
	bar.sync 	0;
	// begin inline asm
	griddepcontrol.launch_dependents;
	// end inline asm
	mul.lo.s32 	%r470, %r397, 17;
	add.s32 	%r913, %r470, 1;
	setp.ge.u32 	%p104, %r913, %r396;
	mov.f32 	%f2248, %f1996;
	mov.f32 	%f1935, %f1996;
	@%p104 bra 	$L__BB11_451;
	abs.f32 	%f894, %f1996;
	abs.f32 	%f895, %f426;
	setp.leu.f32 	%p105, %f894, %f895;
	mov.f32 	%f2248, %f426;
	@%p105 bra 	$L__BB11_451;
	mov.f32 	%f1935, %f426;
$L__BB11_451:
	add.s32 	%r914, %r470, 2;
	setp.ge.u32 	%p106, %r914, %r396;
	mov.f32 	%f1937, %f1935;
	@%p106 bra 	$L__BB11_454;
	abs.f32 	%f896, %f1935;
	abs.f32 	%f897, %f427;
	setp.leu.f32 	%p107, %f896, %f897;
	mov.f32 	%f1935, %f427;
	@%p107 bra 	$L__BB11_454;
	mov.f32 	%f1937, %f427;
$L__BB11_454:
	add.s32 	%r915, %r470, 3;
	setp.ge.u32 	%p108, %r915, %r396;
	mov.f32 	%f1939, %f1937;
	@%p108 bra 	$L__BB11_457;
	abs.f32 	%f898, %f1937;
	abs.f32 	%f899, %f428;
	setp.leu.f32 	%p109, %f898, %f899;
	mov.f32 	%f1937, %f428;
	@%p109 bra 	$L__BB11_457;
	mov.f32 	%f1939, %f428;
$L__BB11_457:
	add.s32 	%r916, %r470, 4;
	setp.ge.u32 	%p110, %r916, %r396;
	mov.f32 	%f1941, %f1939;
	@%p110 bra 	$L__BB11_460;
	abs.f32 	%f900, %f1939;
	abs.f32 	%f901, %f429;
	setp.leu.f32 	%p111, %f900, %f901;
	mov.f32 	%f1939, %f429;
	@%p111 bra 	$L__BB11_460;
	mov.f32 	%f1941, %f429;
$L__BB11_460:
	add.s32 	%r917, %r470, 5;
	setp.ge.u32 	%p112, %r917, %r396;
	mov.f32 	%f1943, %f1941;
	@%p112 bra 	$L__BB11_463;
	abs.f32 	%f902, %f1941;
	abs.f32 	%f903, %f430;
	setp.leu.f32 	%p113, %f902, %f903;
	mov.f32 	%f1941, %f430;
	@%p113 bra 	$L__BB11_463;
	mov.f32 	%f1943, %f430;
$L__BB11_463:
	add.s32 	%r918, %r470, 6;
	setp.ge.u32 	%p114, %r918, %r396;
	mov.f32 	%f1945, %f1943;
	@%p114 bra 	$L__BB11_466;
	abs.f32 	%f904, %f1943;
	abs.f32 	%f905, %f431;
	setp.leu.f32 	%p115, %f904, %f905;
	mov.f32 	%f1943, %f431;
	@%p115 bra 	$L__BB11_466;
	mov.f32 	%f1945, %f431;
$L__BB11_466:
	add.s32 	%r919, %r470, 7;
	setp.ge.u32 	%p116, %r919, %r396;
	mov.f32 	%f1947, %f1945;
	@%p116 bra 	$L__BB11_469;
	abs.f32 	%f906, %f1945;
	abs.f32 	%f907, %f432;
	setp.leu.f32 	%p117, %f906, %f907;
	mov.f32 	%f1945, %f432;
	@%p117 bra 	$L__BB11_469;
	mov.f32 	%f1947, %f432;
$L__BB11_469:
	add.s32 	%r920, %r470, 8;
	setp.ge.u32 	%p118, %r920, %r396;
	mov.f32 	%f1949, %f1947;
	@%p118 bra 	$L__BB11_472;
	abs.f32 	%f908, %f1947;
	abs.f32 	%f909, %f433;
	setp.leu.f32 	%p119, %f908, %f909;
	mov.f32 	%f1947, %f433;
	@%p119 bra 	$L__BB11_472;
	mov.f32 	%f1949, %f433;
$L__BB11_472:
	add.s32 	%r921, %r470, 9;
	setp.ge.u32 	%p120, %r921, %r396;
	mov.f32 	%f1951, %f1949;
	@%p120 bra 	$L__BB11_475;
	abs.f32 	%f910, %f1949;
	abs.f32 	%f911, %f434;
	setp.leu.f32 	%p121, %f910, %f911;
	mov.f32 	%f1949, %f434;
	@%p121 bra 	$L__BB11_475;
	mov.f32 	%f1951, %f434;
$L__BB11_475:
	add.s32 	%r922, %r470, 10;
	setp.ge.u32 	%p122, %r922, %r396;
	mov.f32 	%f1953, %f1951;
	@%p122 bra 	$L__BB11_478;
	abs.f32 	%f912, %f1951;
	abs.f32 	%f913, %f435;
	setp.leu.f32 	%p123, %f912, %f913;
	mov.f32 	%f1951, %f435;
	@%p123 bra 	$L__BB11_478;
	mov.f32 	%f1953, %f435;
$L__BB11_478:
	add.s32 	%r923, %r470, 11;
	setp.ge.u32 	%p124, %r923, %r396;
	mov.f32 	%f1955, %f1953;
	@%p124 bra 	$L__BB11_481;
	abs.f32 	%f914, %f1953;
	abs.f32 	%f915, %f436;
	setp.leu.f32 	%p125, %f914, %f915;
	mov.f32 	%f1953, %f436;
	@%p125 bra 	$L__BB11_481;
	mov.f32 	%f1955, %f436;
$L__BB11_481:
	add.s32 	%r924, %r470, 12;
	setp.ge.u32 	%p126, %r924, %r396;
	mov.f32 	%f1957, %f1955;
	@%p126 bra 	$L__BB11_484;
	abs.f32 	%f916, %f1955;
	abs.f32 	%f917, %f437;
	setp.leu.f32 	%p127, %f916, %f917;
	mov.f32 	%f1955, %f437;
	@%p127 bra 	$L__BB11_484;
	mov.f32 	%f1957, %f437;
$L__BB11_484:
	add.s32 	%r925, %r470, 13;
	setp.ge.u32 	%p128, %r925, %r396;
	mov.f32 	%f1959, %f1957;
	@%p128 bra 	$L__BB11_487;
	abs.f32 	%f918, %f1957;
	abs.f32 	%f919, %f438;
	setp.leu.f32 	%p129, %f918, %f919;
	mov.f32 	%f1957, %f438;
	@%p129 bra 	$L__BB11_487;
	mov.f32 	%f1959, %f438;
$L__BB11_487:
	add.s32 	%r926, %r470, 14;
	setp.ge.u32 	%p130, %r926, %r396;
	mov.f32 	%f1961, %f1959;
	@%p130 bra 	$L__BB11_490;
	abs.f32 	%f920, %f1959;
	abs.f32 	%f921, %f439;
	setp.leu.f32 	%p131, %f920, %f921;
	mov.f32 	%f1959, %f439;
	@%p131 bra 	$L__BB11_490;
	mov.f32 	%f1961, %f439;
$L__BB11_490:
	add.s32 	%r927, %r470, 15;
	setp.ge.u32 	%p132, %r927, %r396;
	mov.f32 	%f1962, %f1961;
	@%p132 bra 	$L__BB11_493;
	abs.f32 	%f922, %f1961;
	abs.f32 	%f923, %f440;
	setp.leu.f32 	%p133, %f922, %f923;
	mov.f32 	%f1961, %f440;
	@%p133 bra 	$L__BB11_493;
	mov.f32 	%f1962, %f440;
$L__BB11_493:
	add.s32 	%r928, %r470, 16;
	setp.lt.u32 	%p134, %r928, %r396;
	selp.f32 	%f2233, %f441, %f1962, %p134;
	setp.ge.u32 	%p135, %r470, %r396;
	@%p135 bra 	$L__BB11_766;
	abs.f32 	%f924, %f2248;
	abs.f32 	%f925, %f1996;
	setp.leu.f32 	%p136, %f924, %f925;
	mov.f32 	%f1980, %f2248;
	mov.u32 	%r1688, %r1958;
	@%p136 bra 	$L__BB11_496;
	mov.f32 	%f1980, %f1996;
	mov.f32 	%f1996, %f2248;
	mov.u32 	%r1688, %r1945;
	mov.u32 	%r1945, %r1958;
$L__BB11_496:
	abs.f32 	%f926, %f1937;
	abs.f32 	%f927, %f1935;
	setp.leu.f32 	%p137, %f926, %f927;
	mov.f32 	%f1982, %f1937;
	mov.u32 	%r1705, %r1960;
	@%p137 bra 	$L__BB11_498;
	mov.f32 	%f1982, %f1935;
	mov.f32 	%f1935, %f1937;
	mov.u32 	%r1705, %r1691;
	mov.u32 	%r1691, %r1960;
$L__BB11_498:
	abs.f32 	%f928, %f1941;
	abs.f32 	%f929, %f1939;
	setp.leu.f32 	%p138, %f928, %f929;
	mov.f32 	%f1984, %f1941;
	mov.u32 	%r1707, %r1962;
	@%p138 bra 	$L__BB11_500;
	mov.f32 	%f1984, %f1939;
	mov.f32 	%f1939, %f1941;
	mov.u32 	%r1707, %r1693;
	mov.u32 	%r1693, %r1962;
$L__BB11_500:
	abs.f32 	%f930, %f1945;
	abs.f32 	%f931, %f1943;
	setp.leu.f32 	%p139, %f930, %f931;
	mov.f32 	%f1986, %f1945;
	mov.u32 	%r1709, %r1964;
	@%p139 bra 	$L__BB11_502;
	mov.f32 	%f1986, %f1943;
	mov.f32 	%f1943, %f1945;
	mov.u32 	%r1709, %r1695;
	mov.u32 	%r1695, %r1964;
$L__BB11_502:
	abs.f32 	%f932, %f1949;
	abs.f32 	%f933, %f1947;
	setp.leu.f32 	%p140, %f932, %f933;
	mov.f32 	%f1988, %f1949;
	mov.u32 	%r1711, %r1966;
	@%p140 bra 	$L__BB11_504;
	mov.f32 	%f1988, %f1947;
	mov.f32 	%f1947, %f1949;
	mov.u32 	%r1711, %r1697;
	mov.u32 	%r1697, %r1966;
$L__BB11_504:
	abs.f32 	%f934, %f1953;
	abs.f32 	%f935, %f1951;
	setp.leu.f32 	%p141, %f934, %f935;
	mov.f32 	%f1990, %f1953;
	mov.u32 	%r1713, %r1968;
	@%p141 bra 	$L__BB11_506;
	mov.f32 	%f1990, %f1951;
	mov.f32 	%f1951, %f1953;
	mov.u32 	%r1713, %r1699;
	mov.u32 	%r1699, %r1968;
$L__BB11_506:
	abs.f32 	%f936, %f1957;
	abs.f32 	%f937, %f1955;
	setp.leu.f32 	%p142, %f936, %f937;
	mov.f32 	%f1992, %f1957;
	mov.u32 	%r1715, %r1970;
	@%p142 bra 	$L__BB11_508;
	mov.f32 	%f1992, %f1955;
	mov.f32 	%f1955, %f1957;
	mov.u32 	%r1715, %r1701;
	mov.u32 	%r1701, %r1970;
$L__BB11_508:
	abs.f32 	%f938, %f1961;
	abs.f32 	%f939, %f1959;
	setp.leu.f32 	%p143, %f938, %f939;
	mov.f32 	%f1994, %f1961;
	mov.u32 	%r1717, %r1989;
	@%p143 bra 	$L__BB11_510;
	mov.f32 	%f1994, %f1959;
	mov.f32 	%f1959, %f1961;
	mov.u32 	%r1717, %r1973;
	mov.u32 	%r1973, %r1989;
$L__BB11_510:
	abs.f32 	%f940, %f1935;
	abs.f32 	%f941, %f1980;
	setp.leu.f32 	%p144, %f940, %f941;
	mov.f32 	%f1998, %f1935;
	mov.u32 	%r1721, %r1945;
	@%p144 bra 	$L__BB11_512;
	mov.f32 	%f1998, %f1980;
	mov.f32 	%f1980, %f1935;
	mov.u32 	%r1721, %r1705;
	mov.u32 	%r1705, %r1945;
$L__BB11_512:
	abs.f32 	%f942, %f1939;
	abs.f32 	%f943, %f1982;
	setp.leu.f32 	%p145, %f942, %f943;
	mov.f32 	%f2000, %f1939;
	mov.u32 	%r1723, %r1691;
	@%p145 bra 	$L__BB11_514;
	mov.f32 	%f2000, %f1982;
	mov.f32 	%f1982, %f1939;
	mov.u32 	%r1723, %r1707;
	mov.u32 	%r1707, %r1691;
$L__BB11_514:
	abs.f32 	%f944, %f1943;
	abs.f32 	%f945, %f1984;
	setp.leu.f32 	%p146, %f944, %f945;
	mov.f32 	%f2002, %f1943;
	mov.u32 	%r1725, %r1693;
	@%p146 bra 	$L__BB11_516;
	mov.f32 	%f2002, %f1984;
	mov.f32 	%f1984, %f1943;
	mov.u32 	%r1725, %r1709;
	mov.u32 	%r1709, %r1693;
$L__BB11_516:
	abs.f32 	%f946, %f1947;
	abs.f32 	%f947, %f1986;
	setp.leu.f32 	%p147, %f946, %f947;
	mov.f32 	%f2004, %f1947;
	mov.u32 	%r1727, %r1695;
	@%p147 bra 	$L__BB11_518;
	mov.f32 	%f2004, %f1986;
	mov.f32 	%f1986, %f1947;
	mov.u32 	%r1727, %r1711;
	mov.u32 	%r1711, %r1695;
$L__BB11_518:
	abs.f32 	%f948, %f1951;
	abs.f32 	%f949, %f1988;
	setp.leu.f32 	%p148, %f948, %f949;
	mov.f32 	%f2006, %f1951;
	mov.u32 	%r1729, %r1697;
	@%p148 bra 	$L__BB11_520;
	mov.f32 	%f2006, %f1988;
	mov.f32 	%f1988, %f1951;
	mov.u32 	%r1729, %r1713;
	mov.u32 	%r1713, %r1697;
$L__BB11_520:
	abs.f32 	%f950, %f1955;
	abs.f32 	%f951, %f1990;
	setp.leu.f32 	%p149, %f950, %f951;
	mov.f32 	%f2008, %f1955;
	mov.u32 	%r1731, %r1699;
	@%p149 bra 	$L__BB11_522;
	mov.f32 	%f2008, %f1990;
	mov.f32 	%f1990, %f1955;
	mov.u32 	%r1731, %r1715;
	mov.u32 	%r1715, %r1699;
$L__BB11_522:
	abs.f32 	%f952, %f1959;
	abs.f32 	%f953, %f1992;
	setp.leu.f32 	%p150, %f952, %f953;
	mov.f32 	%f2010, %f1959;
	mov.u32 	%r1733, %r1701;
	@%p150 bra 	$L__BB11_524;
	mov.f32 	%f2010, %f1992;
	mov.f32 	%f1992, %f1959;
	mov.u32 	%r1733, %r1717;
	mov.u32 	%r1717, %r1701;
$L__BB11_524:
	abs.f32 	%f954, %f2233;
	abs.f32 	%f955, %f1994;
	setp.leu.f32 	%p151, %f954, %f955;
	mov.f32 	%f1993, %f2233;
	mov.u32 	%r1735, %r1973;
	@%p151 bra 	$L__BB11_526;
	mov.f32 	%f1993, %f1994;
	mov.f32 	%f1994, %f2233;
	mov.u32 	%r1735, %r1719;
	mov.u32 	%r1719, %r1973;
$L__BB11_526:
	abs.f32 	%f956, %f1980;
	abs.f32 	%f957, %f1996;
	setp.leu.f32 	%p152, %f956, %f957;
	mov.f32 	%f2012, %f1980;
	mov.u32 	%r1720, %r1688;
	@%p152 bra 	$L__BB11_528;
	mov.f32 	%f2012, %f1996;
	mov.f32 	%f1996, %f1980;
	mov.u32 	%r1720, %r1721;
	mov.u32 	%r1721, %r1688;
$L__BB11_528:
	abs.f32 	%f958, %f1982;
	abs.f32 	%f959, %f1998;
	setp.leu.f32 	%p153, %f958, %f959;
	mov.f32 	%f2014, %f1982;
	mov.u32 	%r1737, %r1705;
	@%p153 bra 	$L__BB11_530;
	mov.f32 	%f2014, %f1998;
	mov.f32 	%f1998, %f1982;
	mov.u32 	%r1737, %r1723;
	mov.u32 	%r1723, %r1705;
$L__BB11_530:
	abs.f32 	%f960, %f1984;
	abs.f32 	%f961, %f2000;
	setp.leu.f32 	%p154, %f960, %f961;
	mov.f32 	%f2016, %f1984;
	mov.u32 	%r1739, %r1707;
	@%p154 bra 	$L__BB11_532;
	mov.f32 	%f2016, %f2000;
	mov.f32 	%f2000, %f1984;
	mov.u32 	%r1739, %r1725;
	mov.u32 	%r1725, %r1707;
$L__BB11_532:
	abs.f32 	%f962, %f1986;
	abs.f32 	%f963, %f2002;
	setp.leu.f32 	%p155, %f962, %f963;
	mov.f32 	%f2018, %f1986;
	mov.u32 	%r1741, %r1709;
	@%p155 bra 	$L__BB11_534;
	mov.f32 	%f2018, %f2002;
	mov.f32 	%f2002, %f1986;
	mov.u32 	%r1741, %r1727;
	mov.u32 	%r1727, %r1709;
$L__BB11_534:
	abs.f32 	%f964, %f1988;
	abs.f32 	%f965, %f2004;
	setp.leu.f32 	%p156, %f964, %f965;
	mov.f32 	%f2020, %f1988;
	mov.u32 	%r1743, %r1711;
	@%p156 bra 	$L__BB11_536;
	mov.f32 	%f2020, %f2004;
	mov.f32 	%f2004, %f1988;
	mov.u32 	%r1743, %r1729;
	mov.u32 	%r1729, %r1711;
$L__BB11_536:
	abs.f32 	%f966, %f1990;
	abs.f32 	%f967, %f2006;
	setp.leu.f32 	%p157, %f966, %f967;
	mov.f32 	%f2022, %f1990;
	mov.u32 	%r1745, %r1713;
	@%p157 bra 	$L__BB11_538;
	mov.f32 	%f2022, %f2006;
	mov.f32 	%f2006, %f1990;
	mov.u32 	%r1745, %r1731;
	mov.u32 	%r1731, %r1713;
$L__BB11_538:
	abs.f32 	%f968, %f1992;
	abs.f32 	%f969, %f2008;
	setp.leu.f32 	%p158, %f968, %f969;
	mov.f32 	%f2024, %f1992;
	mov.u32 	%r1747, %r1715;
	@%p158 bra 	$L__BB11_540;
	mov.f32 	%f2024, %f2008;
	mov.f32 	%f2008, %f1992;
	mov.u32 	%r1747, %r1733;
	mov.u32 	%r1733, %r1715;
$L__BB11_540:
	abs.f32 	%f970, %f1994;
	abs.f32 	%f971, %f2010;
	setp.leu.f32 	%p159, %f970, %f971;
	mov.f32 	%f2026, %f1994;
	mov.u32 	%r1749, %r1717;
	@%p159 bra 	$L__BB11_542;
	mov.f32 	%f2026, %f2010;
	mov.f32 	%f2010, %f1994;
	mov.u32 	%r1749, %r1735;
	mov.u32 	%r1735, %r1717;
$L__BB11_542:
	abs.f32 	%f972, %f1998;
	abs.f32 	%f973, %f2012;
	setp.leu.f32 	%p160, %f972, %f973;
	mov.f32 	%f2030, %f1998;
	mov.u32 	%r1753, %r1721;
	@%p160 bra 	$L__BB11_544;
	mov.f32 	%f2030, %f2012;
	mov.f32 	%f2012, %f1998;
	mov.u32 	%r1753, %r1737;
	mov.u32 	%r1737, %r1721;
$L__BB11_544:
	abs.f32 	%f974, %f2000;
	abs.f32 	%f975, %f2014;
	setp.leu.f32 	%p161, %f974, %f975;
	mov.f32 	%f2032, %f2000;
	mov.u32 	%r1755, %r1723;
	@%p161 bra 	$L__BB11_546;
	mov.f32 	%f2032, %f2014;
	mov.f32 	%f2014, %f2000;
	mov.u32 	%r1755, %r1739;
	mov.u32 	%r1739, %r1723;
$L__BB11_546:
	abs.f32 	%f976, %f2002;
	abs.f32 	%f977, %f2016;
	setp.leu.f32 	%p162, %f976, %f977;
	mov.f32 	%f2034, %f2002;
	mov.u32 	%r1757, %r1725;
	@%p162 bra 	$L__BB11_548;
	mov.f32 	%f2034, %f2016;
	mov.f32 	%f2016, %f2002;
	mov.u32 	%r1757, %r1741;
	mov.u32 	%r1741, %r1725;
$L__BB11_548:
	abs.f32 	%f978, %f2004;
	abs.f32 	%f979, %f2018;
	setp.leu.f32 	%p163, %f978, %f979;
	mov.f32 	%f2036, %f2004;
	mov.u32 	%r1759, %r1727;
	@%p163 bra 	$L__BB11_550;
	mov.f32 	%f2036, %f2018;
	mov.f32 	%f2018, %f2004;
	mov.u32 	%r1759, %r1743;
	mov.u32 	%r1743, %r1727;
$L__BB11_550:
	abs.f32 	%f980, %f2006;
	abs.f32 	%f981, %f2020;
	setp.leu.f32 	%p164, %f980, %f981;
	mov.f32 	%f2038, %f2006;
	mov.u32 	%r1761, %r1729;
	@%p164 bra 	$L__BB11_552;
	mov.f32 	%f2038, %f2020;
	mov.f32 	%f2020, %f2006;
	mov.u32 	%r1761, %r1745;
	mov.u32 	%r1745, %r1729;
$L__BB11_552:
	abs.f32 	%f982, %f2008;
	abs.f32 	%f983, %f2022;
	setp.leu.f32 	%p165, %f982, %f983;
	mov.f32 	%f2040, %f2008;
	mov.u32 	%r1763, %r1731;
	@%p165 bra 	$L__BB11_554;
	mov.f32 	%f2040, %f2022;
	mov.f32 	%f2022, %f2008;
	mov.u32 	%r1763, %r1747;
	mov.u32 	%r1747, %r1731;
$L__BB11_554:
	abs.f32 	%f984, %f2010;
	abs.f32 	%f985, %f2024;
	setp.leu.f32 	%p166, %f984, %f985;
	mov.f32 	%f2042, %f2010;
	mov.u32 	%r1765, %r1733;
	@%p166 bra 	$L__BB11_556;
	mov.f32 	%f2042, %f2024;
	mov.f32 	%f2024, %f2010;
	mov.u32 	%r1765, %r1749;
	mov.u32 	%r1749, %r1733;
$L__BB11_556:
	abs.f32 	%f986, %f1993;
	abs.f32 	%f987, %f2026;
	setp.leu.f32 	%p167, %f986, %f987;
	mov.f32 	%f2025, %f1993;
	mov.u32 	%r1767, %r1735;
	@%p167 bra 	$L__BB11_558;
	mov.f32 	%f2025, %f2026;
	mov.f32 	%f2026, %f1993;
	mov.u32 	%r1767, %r1719;
	mov.u32 	%r1719, %r1735;
$L__BB11_558:
	abs.f32 	%f988, %f2012;
	abs.f32 	%f989, %f1996;
	setp.leu.f32 	%p168, %f988, %f989;
	mov.f32 	%f2044, %f2012;
	mov.u32 	%r1752, %r1720;
	@%p168 bra 	$L__BB11_560;
	mov.f32 	%f2044, %f1996;
	mov.f32 	%f1996, %f2012;
	mov.u32 	%r1752, %r1753;
	mov.u32 	%r1753, %r1720;
$L__BB11_560:
	abs.f32 	%f990, %f2014;
	abs.f32 	%f991, %f2030;
	setp.leu.f32 	%p169, %f990, %f991;
	mov.f32 	%f2046, %f2014;
	mov.u32 	%r1769, %r1737;
	@%p169 bra 	$L__BB11_562;
	mov.f32 	%f2046, %f2030;
	mov.f32 	%f2030, %f2014;
	mov.u32 	%r1769, %r1755;
	mov.u32 	%r1755, %r1737;
$L__BB11_562:
	abs.f32 	%f992, %f2016;
	abs.f32 	%f993, %f2032;
	setp.leu.f32 	%p170, %f992, %f993;
	mov.f32 	%f2048, %f2016;
	mov.u32 	%r1771, %r1739;
	@%p170 bra 	$L__BB11_564;
	mov.f32 	%f2048, %f2032;
	mov.f32 	%f2032, %f2016;
	mov.u32 	%r1771, %r1757;
	mov.u32 	%r1757, %r1739;
$L__BB11_564:
	abs.f32 	%f994, %f2018;
	abs.f32 	%f995, %f2034;
	setp.leu.f32 	%p171, %f994, %f995;
	mov.f32 	%f2050, %f2018;
	mov.u32 	%r1773, %r1741;
	@%p171 bra 	$L__BB11_566;
	mov.f32 	%f2050, %f2034;
	mov.f32 	%f2034, %f2018;
	mov.u32 	%r1773, %r1759;
	mov.u32 	%r1759, %r1741;
$L__BB11_566:
	abs.f32 	%f996, %f2020;
	abs.f32 	%f997, %f2036;
	setp.leu.f32 	%p172, %f996, %f997;
	mov.f32 	%f2052, %f2020;
	mov.u32 	%r1775, %r1743;
	@%p172 bra 	$L__BB11_568;
	mov.f32 	%f2052, %f2036;
	mov.f32 	%f2036, %f2020;
	mov.u32 	%r1775, %r1761;
	mov.u32 	%r1761, %r1743;
$L__BB11_568:
	abs.f32 	%f998, %f2022;
	abs.f32 	%f999, %f2038;
	setp.leu.f32 	%p173, %f998, %f999;
	mov.f32 	%f2054, %f2022;
	mov.u32 	%r1777, %r1745;
	@%p173 bra 	$L__BB11_570;
	mov.f32 	%f2054, %f2038;
	mov.f32 	%f2038, %f2022;
	mov.u32 	%r1777, %r1763;
	mov.u32 	%r1763, %r1745;
$L__BB11_570:
	abs.f32 	%f1000, %f2024;
	abs.f32 	%f1001, %f2040;
	setp.leu.f32 	%p174, %f1000, %f1001;
	mov.f32 	%f2056, %f2024;
	mov.u32 	%r1779, %r1747;
	@%p174 bra 	$L__BB11_572;
	mov.f32 	%f2056, %f2040;
	mov.f32 	%f2040, %f2024;
	mov.u32 	%r1779, %r1765;
	mov.u32 	%r1765, %r1747;
$L__BB11_572:
	abs.f32 	%f1002, %f2026;
	abs.f32 	%f1003, %f2042;
	setp.leu.f32 	%p175, %f1002, %f1003;
	mov.f32 	%f2058, %f2026;
	mov.u32 	%r1781, %r1749;
	@%p175 bra 	$L__BB11_574;
	mov.f32 	%f2058, %f2042;
	mov.f32 	%f2042, %f2026;
	mov.u32 	%r1781, %r1767;
	mov.u32 	%r1767, %r1749;
$L__BB11_574:
	abs.f32 	%f1004, %f2030;
	abs.f32 	%f1005, %f2044;
	setp.leu.f32 	%p176, %f1004, %f1005;
	mov.f32 	%f2062, %f2030;
	mov.u32 	%r1785, %r1753;
	@%p176 bra 	$L__BB11_576;
	mov.f32 	%f2062, %f2044;
	mov.f32 	%f2044, %f2030;
	mov.u32 	%r1785, %r1769;
	mov.u32 	%r1769, %r1753;
$L__BB11_576:
	abs.f32 	%f1006, %f2032;
	abs.f32 	%f1007, %f2046;
	setp.leu.f32 	%p177, %f1006, %f1007;
	mov.f32 	%f2064, %f2032;
	mov.u32 	%r1787, %r1755;
	@%p177 bra 	$L__BB11_578;
	mov.f32 	%f2064, %f2046;
	mov.f32 	%f2046, %f2032;
	mov.u32 	%r1787, %r1771;
	mov.u32 	%r1771, %r1755;
$L__BB11_578:
	abs.f32 	%f1008, %f2034;
	abs.f32 	%f1009, %f2048;
	setp.leu.f32 	%p178, %f1008, %f1009;
	mov.f32 	%f2066, %f2034;
	mov.u32 	%r1789, %r1757;
	@%p178 bra 	$L__BB11_580;
	mov.f32 	%f2066, %f2048;
	mov.f32 	%f2048, %f2034;
	mov.u32 	%r1789, %r1773;
	mov.u32 	%r1773, %r1757;
$L__BB11_580:
	abs.f32 	%f1010, %f2036;
	abs.f32 	%f1011, %f2050;
	setp.leu.f32 	%p179, %f1010, %f1011;
	mov.f32 	%f2068, %f2036;
	mov.u32 	%r1791, %r1759;
	@%p179 bra 	$L__BB11_582;
	mov.f32 	%f2068, %f2050;
	mov.f32 	%f2050, %f2036;
	mov.u32 	%r1791, %r1775;
	mov.u32 	%r1775, %r1759;
$L__BB11_582:
	abs.f32 	%f1012, %f2038;
	abs.f32 	%f1013, %f2052;
	setp.leu.f32 	%p180, %f1012, %f1013;
	mov.f32 	%f2070, %f2038;
	mov.u32 	%r1793, %r1761;
	@%p180 bra 	$L__BB11_584;
	mov.f32 	%f2070, %f2052;
	mov.f32 	%f2052, %f2038;
	mov.u32 	%r1793, %r1777;
	mov.u32 	%r1777, %r1761;
$L__BB11_584:
	abs.f32 	%f1014, %f2040;
	abs.f32 	%f1015, %f2054;
	setp.leu.f32 	%p181, %f1014, %f1015;
	mov.f32 	%f2072, %f2040;
	mov.u32 	%r1795, %r1763;
	@%p181 bra 	$L__BB11_586;
	mov.f32 	%f2072, %f2054;
	mov.f32 	%f2054, %f2040;
	mov.u32 	%r1795, %r1779;
	mov.u32 	%r1779, %r1763;
$L__BB11_586:
	abs.f32 	%f1016, %f2042;
	abs.f32 	%f1017, %f2056;
	setp.leu.f32 	%p182, %f1016, %f1017;
	mov.f32 	%f2074, %f2042;
	mov.u32 	%r1797, %r1765;
	@%p182 bra 	$L__BB11_588;
	mov.f32 	%f2074, %f2056;
	mov.f32 	%f2056, %f2042;
	mov.u32 	%r1797, %r1781;
	mov.u32 	%r1781, %r1765;
$L__BB11_588:
	abs.f32 	%f1018, %f2025;
	abs.f32 	%f1019, %f2058;
	setp.leu.f32 	%p183, %f1018, %f1019;
	mov.f32 	%f2057, %f2025;
	mov.u32 	%r1799, %r1767;
	@%p183 bra 	$L__BB11_590;
	mov.f32 	%f2057, %f2058;
	mov.f32 	%f2058, %f2025;
	mov.u32 	%r1799, %r1719;
	mov.u32 	%r1719, %r1767;
$L__BB11_590:
	abs.f32 	%f1020, %f2044;
	abs.f32 	%f1021, %f1996;
	setp.leu.f32 	%p184, %f1020, %f1021;
	mov.f32 	%f2076, %f2044;
	mov.u32 	%r1784, %r1752;
	@%p184 bra 	$L__BB11_592;
	mov.f32 	%f2076, %f1996;
	mov.f32 	%f1996, %f2044;
	mov.u32 	%r1784, %r1785;
	mov.u32 	%r1785, %r1752;
$L__BB11_592:
	abs.f32 	%f1022, %f2046;
	abs.f32 	%f1023, %f2062;
	setp.leu.f32 	%p185, %f1022, %f1023;
	mov.f32 	%f2078, %f2046;
	mov.u32 	%r1801, %r1769;
	@%p185 bra 	$L__BB11_594;
	mov.f32 	%f2078, %f2062;
	mov.f32 	%f2062, %f2046;
	mov.u32 	%r1801, %r1787;
	mov.u32 	%r1787, %r1769;
$L__BB11_594:
	abs.f32 	%f1024, %f2048;
	abs.f32 	%f1025, %f2064;
	setp.leu.f32 	%p186, %f1024, %f1025;
	mov.f32 	%f2080, %f2048;
	mov.u32 	%r1803, %r1771;
	@%p186 bra 	$L__BB11_596;
	mov.f32 	%f2080, %f2064;
	mov.f32 	%f2064, %f2048;
	mov.u32 	%r1803, %r1789;
	mov.u32 	%r1789, %r1771;
$L__BB11_596:
	abs.f32 	%f1026, %f2050;
	abs.f32 	%f1027, %f2066;
	setp.leu.f32 	%p187, %f1026, %f1027;
	mov.f32 	%f2082, %f2050;
	mov.u32 	%r1805, %r1773;
	@%p187 bra 	$L__BB11_598;
	mov.f32 	%f2082, %f2066;
	mov.f32 	%f2066, %f2050;
	mov.u32 	%r1805, %r1791;
	mov.u32 	%r1791, %r1773;
$L__BB11_598:
	abs.f32 	%f1028, %f2052;
	abs.f32 	%f1029, %f2068;
	setp.leu.f32 	%p188, %f1028, %f1029;
	mov.f32 	%f2084, %f2052;
	mov.u32 	%r1807, %r1775;
	@%p188 bra 	$L__BB11_600;
	mov.f32 	%f2084, %f2068;
	mov.f32 	%f2068, %f2052;
	mov.u32 	%r1807, %r1793;
	mov.u32 	%r1793, %r1775;
$L__BB11_600:
	abs.f32 	%f1030, %f2054;
	abs.f32 	%f1031, %f2070;
	setp.leu.f32 	%p189, %f1030, %f1031;
	mov.f32 	%f2086, %f2054;
	mov.u32 	%r1809, %r1777;
	@%p189 bra 	$L__BB11_602;
	mov.f32 	%f2086, %f2070;
	mov.f32 	%f2070, %f2054;
	mov.u32 	%r1809, %r1795;
	mov.u32 	%r1795, %r1777;
$L__BB11_602:
	abs.f32 	%f1032, %f2056;
	abs.f32 	%f1033, %f2072;
	setp.leu.f32 	%p190, %f1032, %f1033;
	mov.f32 	%f2088, %f2056;
	mov.u32 	%r1811, %r1779;
	@%p190 bra 	$L__BB11_604;
	mov.f32 	%f2088, %f2072;
	mov.f32 	%f2072, %f2056;
	mov.u32 	%r1811, %r1797;
	mov.u32 	%r1797, %r1779;
$L__BB11_604:
	abs.f32 	%f1034, %f2058;
	abs.f32 	%f1035, %f2074;
	setp.leu.f32 	%p191, %f1034, %f1035;
	mov.f32 	%f2090, %f2058;
	mov.u32 	%r1813, %r1781;
	@%p191 bra 	$L__BB11_606;
	mov.f32 	%f2090, %f2074;
	mov.f32 	%f2074, %f2058;
	mov.u32 	%r1813, %r1799;
	mov.u32 	%r1799, %r1781;
$L__BB11_606:
	abs.f32 	%f1036, %f2062;
	abs.f32 	%f1037, %f2076;
	setp.leu.f32 	%p192, %f1036, %f1037;
	mov.f32 	%f2094, %f2062;
	mov.u32 	%r1817, %r1785;
	@%p192 bra 	$L__BB11_608;
	mov.f32 	%f2094, %f2076;
	mov.f32 	%f2076, %f2062;
	mov.u32 	%r1817, %r1801;
	mov.u32 	%r1801, %r1785;
$L__BB11_608:
	abs.f32 	%f1038, %f2064;
	abs.f32 	%f1039, %f2078;
	setp.leu.f32 	%p193, %f1038, %f1039;
	mov.f32 	%f2096, %f2064;
	mov.u32 	%r1819, %r1787;
	@%p193 bra 	$L__BB11_610;
	mov.f32 	%f2096, %f2078;
	mov.f32 	%f2078, %f2064;
	mov.u32 	%r1819, %r1803;
	mov.u32 	%r1803, %r1787;
$L__BB11_610:
	abs.f32 	%f1040, %f2066;
	abs.f32 	%f1041, %f2080;
	setp.leu.f32 	%p194, %f1040, %f1041;
	mov.f32 	%f2098, %f2066;
	mov.u32 	%r1821, %r1789;
	@%p194 bra 	$L__BB11_612;
	mov.f32 	%f2098, %f2080;
	mov.f32 	%f2080, %f2066;
	mov.u32 	%r1821, %r1805;
	mov.u32 	%r1805, %r1789;
$L__BB11_612:
	abs.f32 	%f1042, %f2068;
	abs.f32 	%f1043, %f2082;
	setp.leu.f32 	%p195, %f1042, %f1043;
	mov.f32 	%f2100, %f2068;
	mov.u32 	%r1823, %r1791;
	@%p195 bra 	$L__BB11_614;
	mov.f32 	%f2100, %f2082;
	mov.f32 	%f2082, %f2068;
	mov.u32 	%r1823, %r1807;
	mov.u32 	%r1807, %r1791;
$L__BB11_614:
	abs.f32 	%f1044, %f2070;
	abs.f32 	%f1045, %f2084;
	setp.leu.f32 	%p196, %f1044, %f1045;
	mov.f32 	%f2102, %f2070;
	mov.u32 	%r1825, %r1793;
	@%p196 bra 	$L__BB11_616;
	mov.f32 	%f2102, %f2084;
	mov.f32 	%f2084, %f2070;
	mov.u32 	%r1825, %r1809;
	mov.u32 	%r1809, %r1793;
$L__BB11_616:
	abs.f32 	%f1046, %f2072;
	abs.f32 	%f1047, %f2086;
	setp.leu.f32 	%p197, %f1046, %f1047;
	mov.f32 	%f2104, %f2072;
	mov.u32 	%r1827, %r1795;
	@%p197 bra 	$L__BB11_618;
	mov.f32 	%f2104, %f2086;
	mov.f32 	%f2086, %f2072;
	mov.u32 	%r1827, %r1811;
	mov.u32 	%r1811, %r1795;
$L__BB11_618:
	abs.f32 	%f1048, %f2074;
	abs.f32 	%f1049, %f2088;
	setp.leu.f32 	%p198, %f1048, %f1049;
	mov.f32 	%f2106, %f2074;
	mov.u32 	%r1829, %r1797;
	@%p198 bra 	$L__BB11_620;
	mov.f32 	%f2106, %f2088;
	mov.f32 	%f2088, %f2074;
	mov.u32 	%r1829, %r1813;
	mov.u32 	%r1813, %r1797;
$L__BB11_620:
	abs.f32 	%f1050, %f2057;
	abs.f32 	%f1051, %f2090;
	setp.leu.f32 	%p199, %f1050, %f1051;
	mov.f32 	%f2089, %f2057;
	mov.u32 	%r1831, %r1799;
	@%p199 bra 	$L__BB11_622;
	mov.f32 	%f2089, %f2090;
	mov.f32 	%f2090, %f2057;
	mov.u32 	%r1831, %r1719;
	mov.u32 	%r1719, %r1799;
$L__BB11_622:
	abs.f32 	%f1052, %f2076;
	abs.f32 	%f1053, %f1996;
	setp.leu.f32 	%p200, %f1052, %f1053;
	mov.f32 	%f2108, %f2076;
	mov.u32 	%r1816, %r1784;
	@%p200 bra 	$L__BB11_624;
	mov.f32 	%f2108, %f1996;
	mov.f32 	%f1996, %f2076;
	mov.u32 	%r1816, %r1817;
	mov.u32 	%r1817, %r1784;
$L__BB11_624:
	abs.f32 	%f1054, %f2078;
	abs.f32 	%f1055, %f2094;
	setp.leu.f32 	%p201, %f1054, %f1055;
	mov.f32 	%f2110, %f2078;
	mov.u32 	%r1833, %r1801;
	@%p201 bra 	$L__BB11_626;
	mov.f32 	%f2110, %f2094;
	mov.f32 	%f2094, %f2078;
	mov.u32 	%r1833, %r1819;
	mov.u32 	%r1819, %r1801;
$L__BB11_626:
	abs.f32 	%f1056, %f2080;
	abs.f32 	%f1057, %f2096;
	setp.leu.f32 	%p202, %f1056, %f1057;
	mov.f32 	%f2112, %f2080;
	mov.u32 	%r1835, %r1803;
	@%p202 bra 	$L__BB11_628;
	mov.f32 	%f2112, %f2096;
	mov.f32 	%f2096, %f2080;
	mov.u32 	%r1835, %r1821;
	mov.u32 	%r1821, %r1803;
$L__BB11_628:
	abs.f32 	%f1058, %f2082;
	abs.f32 	%f1059, %f2098;
	setp.leu.f32 	%p203, %f1058, %f1059;
	mov.f32 	%f2114, %f2082;
	mov.u32 	%r1837, %r1805;
	@%p203 bra 	$L__BB11_630;
	mov.f32 	%f2114, %f2098;
	mov.f32 	%f2098, %f2082;
	mov.u32 	%r1837, %r1823;
	mov.u32 	%r1823, %r1805;
$L__BB11_630:
	abs.f32 	%f1060, %f2084;
	abs.f32 	%f1061, %f2100;
	setp.leu.f32 	%p204, %f1060, %f1061;
	mov.f32 	%f2116, %f2084;
	mov.u32 	%r1839, %r1807;
	@%p204 bra 	$L__BB11_632;
	mov.f32 	%f2116, %f2100;
	mov.f32 	%f2100, %f2084;
	mov.u32 	%r1839, %r1825;
	mov.u32 	%r1825, %r1807;
$L__BB11_632:
	abs.f32 	%f1062, %f2086;
	abs.f32 	%f1063, %f2102;
	setp.leu.f32 	%p205, %f1062, %f1063;
	mov.f32 	%f2118, %f2086;
	mov.u32 	%r1841, %r1809;
	@%p205 bra 	$L__BB11_634;
	mov.f32 	%f2118, %f2102;
	mov.f32 	%f2102, %f2086;
	mov.u32 	%r1841, %r1827;
	mov.u32 	%r1827, %r1809;
$L__BB11_634:
	abs.f32 	%f1064, %f2088;
	abs.f32 	%f1065, %f2104;
	setp.leu.f32 	%p206, %f1064, %f1065;
	mov.f32 	%f2120, %f2088;
	mov.u32 	%r1843, %r1811;
	@%p206 bra 	$L__BB11_636;
	mov.f32 	%f2120, %f2104;
	mov.f32 	%f2104, %f2088;
	mov.u32 	%r1843, %r1829;
	mov.u32 	%r1829, %r1811;
$L__BB11_636:
	abs.f32 	%f1066, %f2090;
	abs.f32 	%f1067, %f2106;
	setp.leu.f32 	%p207, %f1066, %f1067;
	mov.f32 	%f2122, %f2090;
	mov.u32 	%r1845, %r1813;
	@%p207 bra 	$L__BB11_638;
	mov.f32 	%f2122, %f2106;
	mov.f32 	%f2106, %f2090;
	mov.u32 	%r1845, %r1831;
	mov.u32 	%r1831, %r1813;
$L__BB11_638:
	abs.f32 	%f1068, %f2094;
	abs.f32 	%f1069, %f2108;
	setp.leu.f32 	%p208, %f1068, %f1069;
	mov.f32 	%f2126, %f2094;
	mov.u32 	%r1849, %r1817;
	@%p208 bra 	$L__BB11_640;
	mov.f32 	%f2126, %f2108;
	mov.f32 	%f2108, %f2094;
	mov.u32 	%r1849, %r1833;
	mov.u32 	%r1833, %r1817;
$L__BB11_640:
	abs.f32 	%f1070, %f2096;
	abs.f32 	%f1071, %f2110;
	setp.leu.f32 	%p209, %f1070, %f1071;
	mov.f32 	%f2128, %f2096;
	mov.u32 	%r1851, %r1819;
	@%p209 bra 	$L__BB11_642;
	mov.f32 	%f2128, %f2110;
	mov.f32 	%f2110, %f2096;
	mov.u32 	%r1851, %r1835;
	mov.u32 	%r1835, %r1819;
$L__BB11_642:
	abs.f32 	%f1072, %f2098;
	abs.f32 	%f1073, %f2112;
	setp.leu.f32 	%p210, %f1072, %f1073;
	mov.f32 	%f2130, %f2098;
	mov.u32 	%r1853, %r1821;
	@%p210 bra 	$L__BB11_644;
	mov.f32 	%f2130, %f2112;
	mov.f32 	%f2112, %f2098;
	mov.u32 	%r1853, %r1837;
	mov.u32 	%r1837, %r1821;
$L__BB11_644:
	abs.f32 	%f1074, %f2100;
	abs.f32 	%f1075, %f2114;
	setp.leu.f32 	%p211, %f1074, %f1075;
	mov.f32 	%f2132, %f2100;
	mov.u32 	%r1855, %r1823;
	@%p211 bra 	$L__BB11_646;
	mov.f32 	%f2132, %f2114;
	mov.f32 	%f2114, %f2100;
	mov.u32 	%r1855, %r1839;
	mov.u32 	%r1839, %r1823;
$L__BB11_646:
	abs.f32 	%f1076, %f2102;
	abs.f32 	%f1077, %f2116;
	setp.leu.f32 	%p212, %f1076, %f1077;
	mov.f32 	%f2134, %f2102;
	mov.u32 	%r1857, %r1825;
	@%p212 bra 	$L__BB11_648;
	mov.f32 	%f2134, %f2116;
	mov.f32 	%f2116, %f2102;
	mov.u32 	%r1857, %r1841;
	mov.u32 	%r1841, %r1825;
$L__BB11_648:
	abs.f32 	%f1078, %f2104;
	abs.f32 	%f1079, %f2118;
	setp.leu.f32 	%p213, %f1078, %f1079;
	mov.f32 	%f2136, %f2104;
	mov.u32 	%r1859, %r1827;
	@%p213 bra 	$L__BB11_650;
	mov.f32 	%f2136, %f2118;
	mov.f32 	%f2118, %f2104;
	mov.u32 	%r1859, %r1843;
	mov.u32 	%r1843, %r1827;
$L__BB11_650:
	abs.f32 	%f1080, %f2106;
	abs.f32 	%f1081, %f2120;
	setp.leu.f32 	%p214, %f1080, %f1081;
	mov.f32 	%f2138, %f2106;
	mov.u32 	%r1861, %r1829;
	@%p214 bra 	$L__BB11_652;
	mov.f32 	%f2138, %f2120;
	mov.f32 	%f2120, %f2106;
	mov.u32 	%r1861, %r1845;
	mov.u32 	%r1845, %r1829;
$L__BB11_652:
	abs.f32 	%f1082, %f2089;
	abs.f32 	%f1083, %f2122;
	setp.leu.f32 	%p215, %f1082, %f1083;
	mov.f32 	%f2121, %f2089;
	mov.u32 	%r1863, %r1831;
	@%p215 bra 	$L__BB11_654;
	mov.f32 	%f2121, %f2122;
	mov.f32 	%f2122, %f2089;
	mov.u32 	%r1863, %r1719;
	mov.u32 	%r1719, %r1831;
$L__BB11_654:
	abs.f32 	%f1084, %f2108;
	abs.f32 	%f1085, %f1996;
	setp.leu.f32 	%p216, %f1084, %f1085;
	mov.f32 	%f2140, %f2108;
	mov.u32 	%r1848, %r1816;
	@%p216 bra 	$L__BB11_656;
	mov.f32 	%f2140, %f1996;
	mov.f32 	%f1996, %f2108;
	mov.u32 	%r1848, %r1849;
	mov.u32 	%r1849, %r1816;
$L__BB11_656:
	abs.f32 	%f1086, %f2110;
	abs.f32 	%f1087, %f2126;
	setp.leu.f32 	%p217, %f1086, %f1087;
	mov.f32 	%f2142, %f2110;
	mov.u32 	%r1865, %r1833;
	@%p217 bra 	$L__BB11_658;
	mov.f32 	%f2142, %f2126;
	mov.f32 	%f2126, %f2110;
	mov.u32 	%r1865, %r1851;
	mov.u32 	%r1851, %r1833;
$L__BB11_658:
	abs.f32 	%f1088, %f2112;
	abs.f32 	%f1089, %f2128;
	setp.leu.f32 	%p218, %f1088, %f1089;
	mov.f32 	%f2144, %f2112;
	mov.u32 	%r1867, %r1835;
	@%p218 bra 	$L__BB11_660;
	mov.f32 	%f2144, %f2128;
	mov.f32 	%f2128, %f2112;
	mov.u32 	%r1867, %r1853;
	mov.u32 	%r1853, %r1835;
$L__BB11_660:
	abs.f32 	%f1090, %f2114;
	abs.f32 	%f1091, %f2130;
	setp.leu.f32 	%p219, %f1090, %f1091;
	mov.f32 	%f2146, %f2114;
	mov.u32 	%r1869, %r1837;
	@%p219 bra 	$L__BB11_662;
	mov.f32 	%f2146, %f2130;
	mov.f32 	%f2130, %f2114;
	mov.u32 	%r1869, %r1855;
	mov.u32 	%r1855, %r1837;
$L__BB11_662:
	abs.f32 	%f1092, %f2116;
	abs.f32 	%f1093, %f2132;
	setp.leu.f32 	%p220, %f1092, %f1093;
	mov.f32 	%f2148, %f2116;
	mov.u32 	%r1871, %r1839;
	@%p220 bra 	$L__BB11_664;
	mov.f32 	%f2148, %f2132;
	mov.f32 	%f2132, %f2116;
	mov.u32 	%r1871, %r1857;
	mov.u32 	%r1857, %r1839;
$L__BB11_664:
	abs.f32 	%f1094, %f2118;
	abs.f32 	%f1095, %f2134;
	setp.leu.f32 	%p221, %f1094, %f1095;
	mov.f32 	%f2150, %f2118;
	mov.u32 	%r1873, %r1841;
	@%p221 bra 	$L__BB11_666;
	mov.f32 	%f2150, %f2134;
	mov.f32 	%f2134, %f2118;
	mov.u32 	%r1873, %r1859;
	mov.u32 	%r1859, %r1841;
$L__BB11_666:
	abs.f32 	%f1096, %f2120;
	abs.f32 	%f1097, %f2136;
	setp.leu.f32 	%p222, %f1096, %f1097;
	mov.f32 	%f2152, %f2120;
	mov.u32 	%r1875, %r1843;
	@%p222 bra 	$L__BB11_668;
	mov.f32 	%f2152, %f2136;
	mov.f32 	%f2136, %f2120;
	mov.u32 	%r1875, %r1861;
	mov.u32 	%r1861, %r1843;
$L__BB11_668:
	abs.f32 	%f1098, %f2122;
	abs.f32 	%f1099, %f2138;
	setp.leu.f32 	%p223, %f1098, %f1099;
	mov.f32 	%f2154, %f2122;
	mov.u32 	%r1877, %r1845;
	@%p223 bra 	$L__BB11_670;
	mov.f32 	%f2154, %f2138;
	mov.f32 	%f2138, %f2122;
	mov.u32 	%r1877, %r1863;
	mov.u32 	%r1863, %r1845;
$L__BB11_670:
	abs.f32 	%f1100, %f2126;
	abs.f32 	%f1101, %f2140;
	setp.leu.f32 	%p224, %f1100, %f1101;
	mov.f32 	%f2158, %f2126;
	mov.u32 	%r1881, %r1849;
	@%p224 bra 	$L__BB11_672;
	mov.f32 	%f2158, %f2140;
	mov.f32 	%f2140, %f2126;
	mov.u32 	%r1881, %r1865;
	mov.u32 	%r1865, %r1849;
$L__BB11_672:
	abs.f32 	%f1102, %f2128;
	abs.f32 	%f1103, %f2142;
	setp.leu.f32 	%p225, %f1102, %f1103;
	mov.f32 	%f2160, %f2128;
	mov.u32 	%r1883, %r1851;
	@%p225 bra 	$L__BB11_674;
	mov.f32 	%f2160, %f2142;
	mov.f32 	%f2142, %f2128;
	mov.u32 	%r1883, %r1867;
	mov.u32 	%r1867, %r1851;
$L__BB11_674:
	abs.f32 	%f1104, %f2130;
	abs.f32 	%f1105, %f2144;
	setp.leu.f32 	%p226, %f1104, %f1105;
	mov.f32 	%f2162, %f2130;
	mov.u32 	%r1885, %r1853;
	@%p226 bra 	$L__BB11_676;
	mov.f32 	%f2162, %f2144;
	mov.f32 	%f2144, %f2130;
	mov.u32 	%r1885, %r1869;
	mov.u32 	%r1869, %r1853;
$L__BB11_676:
	abs.f32 	%f1106, %f2132;
	abs.f32 	%f1107, %f2146;
	setp.leu.f32 	%p227, %f1106, %f1107;
	mov.f32 	%f2164, %f2132;
	mov.u32 	%r1887, %r1855;
	@%p227 bra 	$L__BB11_678;
	mov.f32 	%f2164, %f2146;
	mov.f32 	%f2146, %f2132;
	mov.u32 	%r1887, %r1871;
	mov.u32 	%r1871, %r1855;
$L__BB11_678:
	abs.f32 	%f1108, %f2134;
	abs.f32 	%f1109, %f2148;
	setp.leu.f32 	%p228, %f1108, %f1109;
	mov.f32 	%f2166, %f2134;
	mov.u32 	%r1889, %r1857;
	@%p228 bra 	$L__BB11_680;
	mov.f32 	%f2166, %f2148;
	mov.f32 	%f2148, %f2134;
	mov.u32 	%r1889, %r1873;
	mov.u32 	%r1873, %r1857;
$L__BB11_680:
	abs.f32 	%f1110, %f2136;
	abs.f32 	%f1111, %f2150;
	setp.leu.f32 	%p229, %f1110, %f1111;
	mov.f32 	%f2168, %f2136;
	mov.u32 	%r1891, %r1859;
	@%p229 bra 	$L__BB11_682;
	mov.f32 	%f2168, %f2150;
	mov.f32 	%f2150, %f2136;
	mov.u32 	%r1891, %r1875;
	mov.u32 	%r1875, %r1859;
$L__BB11_682:
	abs.f32 	%f1112, %f2138;
	abs.f32 	%f1113, %f2152;
	setp.leu.f32 	%p230, %f1112, %f1113;
	mov.f32 	%f2170, %f2138;
	mov.u32 	%r1893, %r1861;
	@%p230 bra 	$L__BB11_684;
	mov.f32 	%f2170, %f2152;
	mov.f32 	%f2152, %f2138;
	mov.u32 	%r1893, %r1877;
	mov.u32 	%r1877, %r1861;
$L__BB11_684:
	abs.f32 	%f1114, %f2121;
	abs.f32 	%f1115, %f2154;
	setp.leu.f32 	%p231, %f1114, %f1115;
	mov.f32 	%f2153, %f2121;
	mov.u32 	%r1895, %r1863;
	@%p231 bra 	$L__BB11_686;
	mov.f32 	%f2153, %f2154;
	mov.f32 	%f2154, %f2121;
	mov.u32 	%r1895, %r1719;
	mov.u32 	%r1719, %r1863;
$L__BB11_686:
	abs.f32 	%f1116, %f2140;
	abs.f32 	%f1117, %f1996;
	setp.leu.f32 	%p232, %f1116, %f1117;
	mov.f32 	%f2172, %f2140;
	mov.u32 	%r1880, %r1848;
	@%p232 bra 	$L__BB11_688;
	mov.f32 	%f2172, %f1996;
	mov.f32 	%f1996, %f2140;
	mov.u32 	%r1880, %r1881;
	mov.u32 	%r1881, %r1848;
$L__BB11_688:
	abs.f32 	%f1118, %f2142;
	abs.f32 	%f1119, %f2158;
	setp.leu.f32 	%p233, %f1118, %f1119;
	mov.f32 	%f2174, %f2142;
	mov.u32 	%r1897, %r1865;
	@%p233 bra 	$L__BB11_690;
	mov.f32 	%f2174, %f2158;
	mov.f32 	%f2158, %f2142;
	mov.u32 	%r1897, %r1883;
	mov.u32 	%r1883, %r1865;
$L__BB11_690:
	abs.f32 	%f1120, %f2144;
	abs.f32 	%f1121, %f2160;
	setp.leu.f32 	%p234, %f1120, %f1121;
	mov.f32 	%f2176, %f2144;
	mov.u32 	%r1899, %r1867;
	@%p234 bra 	$L__BB11_692;
	mov.f32 	%f2176, %f2160;
	mov.f32 	%f2160, %f2144;
	mov.u32 	%r1899, %r1885;
	mov.u32 	%r1885, %r1867;
$L__BB11_692:
	abs.f32 	%f1122, %f2146;
	abs.f32 	%f1123, %f2162;
	setp.leu.f32 	%p235, %f1122, %f1123;
	mov.f32 	%f2178, %f2146;
	mov.u32 	%r1901, %r1869;
	@%p235 bra 	$L__BB11_694;
	mov.f32 	%f2178, %f2162;
	mov.f32 	%f2162, %f2146;
	mov.u32 	%r1901, %r1887;
	mov.u32 	%r1887, %r1869;
$L__BB11_694:
	abs.f32 	%f1124, %f2148;
	abs.f32 	%f1125, %f2164;
	setp.leu.f32 	%p236, %f1124, %f1125;
	mov.f32 	%f2180, %f2148;
	mov.u32 	%r1903, %r1871;
	@%p236 bra 	$L__BB11_696;
	mov.f32 	%f2180, %f2164;
	mov.f32 	%f2164, %f2148;
	mov.u32 	%r1903, %r1889;
	mov.u32 	%r1889, %r1871;
$L__BB11_696:
	abs.f32 	%f1126, %f2150;
	abs.f32 	%f1127, %f2166;
	setp.leu.f32 	%p237, %f1126, %f1127;
	mov.f32 	%f2182, %f2150;
	mov.u32 	%r1905, %r1873;
	@%p237 bra 	$L__BB11_698;
	mov.f32 	%f2182, %f2166;
	mov.f32 	%f2166, %f2150;
	mov.u32 	%r1905, %r1891;
	mov.u32 	%r1891, %r1873;
$L__BB11_698:
	abs.f32 	%f1128, %f2152;
	abs.f32 	%f1129, %f2168;
	setp.leu.f32 	%p238, %f1128, %f1129;
	mov.f32 	%f2184, %f2152;
	mov.u32 	%r1907, %r1875;
	@%p238 bra 	$L__BB11_700;
	mov.f32 	%f2184, %f2168;
	mov.f32 	%f2168, %f2152;
	mov.u32 	%r1907, %r1893;
	mov.u32 	%r1893, %r1875;
$L__BB11_700:
	abs.f32 	%f1130, %f2154;
	abs.f32 	%f1131, %f2170;
	setp.leu.f32 	%p239, %f1130, %f1131;
	mov.f32 	%f2186, %f2154;
	mov.u32 	%r1909, %r1877;
	@%p239 bra 	$L__BB11_702;
	mov.f32 	%f2186, %f2170;
	mov.f32 	%f2170, %f2154;
	mov.u32 	%r1909, %r1895;
	mov.u32 	%r1895, %r1877;
$L__BB11_702:
	abs.f32 	%f1132, %f2158;
	abs.f32 	%f1133, %f2172;
	setp.leu.f32 	%p240, %f1132, %f1133;
	mov.f32 	%f2190, %f2158;
	mov.u32 	%r1913, %r1881;
	@%p240 bra 	$L__BB11_704;
	mov.f32 	%f2190, %f2172;
	mov.f32 	%f2172, %f2158;
	mov.u32 	%r1913, %r1897;
	mov.u32 	%r1897, %r1881;
$L__BB11_704:
	abs.f32 	%f1134, %f2160;
	abs.f32 	%f1135, %f2174;
	setp.leu.f32 	%p241, %f1134, %f1135;
	mov.f32 	%f2192, %f2160;
	mov.u32 	%r1915, %r1883;
	@%p241 bra 	$L__BB11_706;
	mov.f32 	%f2192, %f2174;
	mov.f32 	%f2174, %f2160;
	mov.u32 	%r1915, %r1899;
	mov.u32 	%r1899, %r1883;
$L__BB11_706:
	abs.f32 	%f1136, %f2162;
	abs.f32 	%f1137, %f2176;
	setp.leu.f32 	%p242, %f1136, %f1137;
	mov.f32 	%f2194, %f2162;
	mov.u32 	%r1917, %r1885;
	@%p242 bra 	$L__BB11_708;
	mov.f32 	%f2194, %f2176;
	mov.f32 	%f2176, %f2162;
	mov.u32 	%r1917, %r1901;
	mov.u32 	%r1901, %r1885;
$L__BB11_708:
	abs.f32 	%f1138, %f2164;
	abs.f32 	%f1139, %f2178;
	setp.leu.f32 	%p243, %f1138, %f1139;
	mov.f32 	%f2196, %f2164;
	mov.u32 	%r1919, %r1887;
	@%p243 bra 	$L__BB11_710;
	mov.f32 	%f2196, %f2178;
	mov.f32 	%f2178, %f2164;
	mov.u32 	%r1919, %r1903;
	mov.u32 	%r1903, %r1887;
$L__BB11_710:
	abs.f32 	%f1140, %f2166;
	abs.f32 	%f1141, %f2180;
	setp.leu.f32 	%p244, %f1140, %f1141;
	mov.f32 	%f2198, %f2166;
	mov.u32 	%r1921, %r1889;
	@%p244 bra 	$L__BB11_712;
	mov.f32 	%f2198, %f2180;
	mov.f32 	%f2180, %f2166;
	mov.u32 	%r1921, %r1905;
	mov.u32 	%r1905, %r1889;
$L__BB11_712:
	abs.f32 	%f1142, %f2168;
	abs.f32 	%f1143, %f2182;
	setp.leu.f32 	%p245, %f1142, %f1143;
	mov.f32 	%f2200, %f2168;
	mov.u32 	%r1923, %r1891;
	@%p245 bra 	$L__BB11_714;
	mov.f32 	%f2200, %f2182;
	mov.f32 	%f2182, %f2168;
	mov.u32 	%r1923, %r1907;
	mov.u32 	%r1907, %r1891;
$L__BB11_714:
	abs.f32 	%f1144, %f2170;
	abs.f32 	%f1145, %f2184;
	setp.leu.f32 	%p246, %f1144, %f1145;
	mov.f32 	%f2202, %f2170;
	mov.u32 	%r1925, %r1893;
	@%p246 bra 	$L__BB11_716;
	mov.f32 	%f2202, %f2184;
	mov.f32 	%f2184, %f2170;
	mov.u32 	%r1925, %r1909;
	mov.u32 	%r1909, %r1893;
$L__BB11_716:
	abs.f32 	%f1146, %f2153;
	abs.f32 	%f1147, %f2186;
	setp.leu.f32 	%p247, %f1146, %f1147;
	mov.f32 	%f2185, %f2153;
	mov.u32 	%r1927, %r1895;
	@%p247 bra 	$L__BB11_718;
	mov.f32 	%f2185, %f2186;
	mov.f32 	%f2186, %f2153;
	mov.u32 	%r1927, %r1719;
	mov.u32 	%r1719, %r1895;
$L__BB11_718:
	abs.f32 	%f1148, %f2172;
	abs.f32 	%f1149, %f1996;
	setp.leu.f32 	%p248, %f1148, %f1149;
	mov.f32 	%f2204, %f2172;
	mov.u32 	%r1912, %r1880;
	@%p248 bra 	$L__BB11_720;
	mov.f32 	%f2204, %f1996;
	mov.f32 	%f1996, %f2172;
	mov.u32 	%r1912, %r1913;
	mov.u32 	%r1913, %r1880;
$L__BB11_720:
	abs.f32 	%f1150, %f2174;
	abs.f32 	%f1151, %f2190;
	setp.leu.f32 	%p249, %f1150, %f1151;
	mov.f32 	%f2206, %f2174;
	mov.u32 	%r1929, %r1897;
	@%p249 bra 	$L__BB11_722;
	mov.f32 	%f2206, %f2190;
	mov.f32 	%f2190, %f2174;
	mov.u32 	%r1929, %r1915;
	mov.u32 	%r1915, %r1897;
$L__BB11_722:
	abs.f32 	%f1152, %f2176;
	abs.f32 	%f1153, %f2192;
	setp.leu.f32 	%p250, %f1152, %f1153;
	mov.f32 	%f2208, %f2176;
	mov.u32 	%r1931, %r1899;
	@%p250 bra 	$L__BB11_724;
	mov.f32 	%f2208, %f2192;
	mov.f32 	%f2192, %f2176;
	mov.u32 	%r1931, %r1917;
	mov.u32 	%r1917, %r1899;
$L__BB11_724:
	abs.f32 	%f1154, %f2178;
	abs.f32 	%f1155, %f2194;
	setp.leu.f32 	%p251, %f1154, %f1155;
	mov.f32 	%f2210, %f2178;
	mov.u32 	%r1933, %r1901;
	@%p251 bra 	$L__BB11_726;
	mov.f32 	%f2210, %f2194;
	mov.f32 	%f2194, %f2178;
	mov.u32 	%r1933, %r1919;
	mov.u32 	%r1919, %r1901;
$L__BB11_726:
	abs.f32 	%f1156, %f2180;
	abs.f32 	%f1157, %f2196;
	setp.leu.f32 	%p252, %f1156, %f1157;
	mov.f32 	%f2212, %f2180;
	mov.u32 	%r1935, %r1903;
	@%p252 bra 	$L__BB11_728;
	mov.f32 	%f2212, %f2196;
	mov.f32 	%f2196, %f2180;
	mov.u32 	%r1935, %r1921;
	mov.u32 	%r1921, %r1903;
$L__BB11_728:
	abs.f32 	%f1158, %f2182;
	abs.f32 	%f1159, %f2198;
	setp.leu.f32 	%p253, %f1158, %f1159;
	mov.f32 	%f2214, %f2182;
	mov.u32 	%r1937, %r1905;
	@%p253 bra 	$L__BB11_730;
	mov.f32 	%f2214, %f2198;
	mov.f32 	%f2198, %f2182;
	mov.u32 	%r1937, %r1923;
	mov.u32 	%r1923, %r1905;
$L__BB11_730:
	abs.f32 	%f1160, %f2184;
	abs.f32 	%f1161, %f2200;
	setp.leu.f32 	%p254, %f1160, %f1161;
	mov.f32 	%f2216, %f2184;
	mov.u32 	%r1939, %r1907;
	@%p254 bra 	$L__BB11_732;
	mov.f32 	%f2216, %f2200;
	mov.f32 	%f2200, %f2184;
	mov.u32 	%r1939, %r1925;
	mov.u32 	%r1925, %r1907;
$L__BB11_732:
	abs.f32 	%f1162, %f2186;
	abs.f32 	%f1163, %f2202;
	setp.leu.f32 	%p255, %f1162, %f1163;
	mov.f32 	%f2218, %f2186;
	mov.u32 	%r1941, %r1909;
	@%p255 bra 	$L__BB11_734;
	mov.f32 	%f2218, %f2202;
	mov.f32 	%f2202, %f2186;
	mov.u32 	%r1941, %r1927;
	mov.u32 	%r1927, %r1909;
$L__BB11_734:
	abs.f32 	%f1164, %f2190;
	abs.f32 	%f1165, %f2204;
	setp.leu.f32 	%p256, %f1164, %f1165;
	mov.f32 	%f1935, %f2190;
	mov.u32 	%r1945, %r1913;
	@%p256 bra 	$L__BB11_736;
	mov.f32 	%f1935, %f2204;
	mov.f32 	%f2204, %f2190;
	mov.u32 	%r1945, %r1929;
	mov.u32 	%r1929, %r1913;
$L__BB11_736:
	abs.f32 	%f1166, %f2192;
	abs.f32 	%f1167, %f2206;
	setp.leu.f32 	%p257, %f1166, %f1167;
	mov.f32 	%f1939, %f2192;
	mov.u32 	%r1691, %r1915;
	@%p257 bra 	$L__BB11_738;
	mov.f32 	%f1939, %f2206;
	mov.f32 	%f2206, %f2192;
	mov.u32 	%r1691, %r1931;
	mov.u32 	%r1931, %r1915;
$L__BB11_738:
	abs.f32 	%f1168, %f2194;
	abs.f32 	%f1169, %f2208;
	setp.leu.f32 	%p258, %f1168, %f1169;
	mov.f32 	%f1943, %f2194;
	mov.u32 	%r1693, %r1917;
	@%p258 bra 	$L__BB11_740;
	mov.f32 	%f1943, %f2208;
	mov.f32 	%f2208, %f2194;
	mov.u32 	%r1693, %r1933;
	mov.u32 	%r1933, %r1917;
$L__BB11_740:
	abs.f32 	%f1170, %f2196;
	abs.f32 	%f1171, %f2210;
	setp.leu.f32 	%p259, %f1170, %f1171;
	mov.f32 	%f1947, %f2196;
	mov.u32 	%r1695, %r1919;
	@%p259 bra 	$L__BB11_742;
	mov.f32 	%f1947, %f2210;
	mov.f32 	%f2210, %f2196;
	mov.u32 	%r1695, %r1935;
	mov.u32 	%r1935, %r1919;
$L__BB11_742:
	abs.f32 	%f1172, %f2198;
	abs.f32 	%f1173, %f2212;
	setp.leu.f32 	%p260, %f1172, %f1173;
	mov.f32 	%f1951, %f2198;
	mov.u32 	%r1697, %r1921;
	@%p260 bra 	$L__BB11_744;
	mov.f32 	%f1951, %f2212;
	mov.f32 	%f2212, %f2198;
	mov.u32 	%r1697, %r1937;
	mov.u32 	%r1937, %r1921;
$L__BB11_744:
	abs.f32 	%f1174, %f2200;
	abs.f32 	%f1175, %f2214;
	setp.leu.f32 	%p261, %f1174, %f1175;
	mov.f32 	%f1955, %f2200;
	mov.u32 	%r1699, %r1923;
	@%p261 bra 	$L__BB11_746;
	mov.f32 	%f1955, %f2214;
	mov.f32 	%f2214, %f2200;
	mov.u32 	%r1699, %r1939;
	mov.u32 	%r1939, %r1923;
$L__BB11_746:
	abs.f32 	%f1176, %f2202;
	abs.f32 	%f1177, %f2216;
	setp.leu.f32 	%p262, %f1176, %f1177;
	mov.f32 	%f1959, %f2202;
	mov.u32 	%r1701, %r1925;
	@%p262 bra 	$L__BB11_748;
	mov.f32 	%f1959, %f2216;
	mov.f32 	%f2216, %f2202;
	mov.u32 	%r1701, %r1941;
	mov.u32 	%r1941, %r1925;
$L__BB11_748:
	abs.f32 	%f1178, %f2185;
	abs.f32 	%f1179, %f2218;
	setp.leu.f32 	%p263, %f1178, %f1179;
	mov.f32 	%f2233, %f2185;
	mov.u32 	%r1973, %r1927;
	@%p263 bra 	$L__BB11_750;
	mov.f32 	%f2233, %f2218;
	mov.f32 	%f2218, %f2185;
	mov.u32 	%r1973, %r1719;
	mov.u32 	%r1719, %r1927;
$L__BB11_750:
	abs.f32 	%f1180, %f2204;
	abs.f32 	%f1181, %f1996;
	setp.leu.f32 	%p264, %f1180, %f1181;
	mov.f32 	%f2248, %f2204;
	mov.u32 	%r1958, %r1912;
	@%p264 bra 	$L__BB11_752;
	mov.f32 	%f2248, %f1996;
	mov.f32 	%f1996, %f2204;
	mov.u32 	%r1958, %r1945;
	mov.u32 	%r1945, %r1912;
$L__BB11_752:
	abs.f32 	%f1182, %f2206;
	abs.f32 	%f1183, %f1935;
	setp.leu.f32 	%p265, %f1182, %f1183;
	mov.f32 	%f1937, %f2206;
	mov.u32 	%r1960, %r1929;
	@%p265 bra 	$L__BB11_754;
	mov.f32 	%f1937, %f1935;
	mov.f32 	%f1935, %f2206;
	mov.u32 	%r1960, %r1691;
	mov.u32 	%r1691, %r1929;
$L__BB11_754:
	abs.f32 	%f1184, %f2208;
	abs.f32 	%f1185, %f1939;
	setp.leu.f32 	%p266, %f1184, %f1185;
	mov.f32 	%f1941, %f2208;
	mov.u32 	%r1962, %r1931;
	@%p266 bra 	$L__BB11_756;
	mov.f32 	%f1941, %f1939;
	mov.f32 	%f1939, %f2208;
	mov.u32 	%r1962, %r1693;
	mov.u32 	%r1693, %r1931;
$L__BB11_756:
	abs.f32 	%f1186, %f2210;
	abs.f32 	%f1187, %f1943;
	setp.leu.f32 	%p267, %f1186, %f1187;
	mov.f32 	%f1945, %f2210;
	mov.u32 	%r1964, %r1933;
	@%p267 bra 	$L__BB11_758;
	mov.f32 	%f1945, %f1943;
	mov.f32 	%f1943, %f2210;
	mov.u32 	%r1964, %r1695;
	mov.u32 	%r1695, %r1933;
$L__BB11_758:
	abs.f32 	%f1188, %f2212;
	abs.f32 	%f1189, %f1947;
	setp.leu.f32 	%p268, %f1188, %f1189;
	mov.f32 	%f1949, %f2212;
	mov.u32 	%r1966, %r1935;
	@%p268 bra 	$L__BB11_760;
	mov.f32 	%f1949, %f1947;
	mov.f32 	%f1947, %f2212;
	mov.u32 	%r1966, %r1697;
	mov.u32 	%r1697, %r1935;
$L__BB11_760:
	abs.f32 	%f1190, %f2214;
	abs.f32 	%f1191, %f1951;
	setp.leu.f32 	%p269, %f1190, %f1191;
	mov.f32 	%f1953, %f2214;
	mov.u32 	%r1968, %r1937;
	@%p269 bra 	$L__BB11_762;
	mov.f32 	%f1953, %f1951;
	mov.f32 	%f1951, %f2214;
	mov.u32 	%r1968, %r1699;
	mov.u32 	%r1699, %r1937;
$L__BB11_762:
	abs.f32 	%f1192, %f2216;
	abs.f32 	%f1193, %f1955;
	setp.leu.f32 	%p270, %f1192, %f1193;
	mov.f32 	%f1957, %f2216;
	mov.u32 	%r1970, %r1939;
	@%p270 bra 	$L__BB11_764;
	mov.f32 	%f1957, %f1955;
	mov.f32 	%f1955, %f2216;
	mov.u32 	%r1970, %r1701;
	mov.u32 	%r1701, %r1939;
$L__BB11_764:
	abs.f32 	%f1194, %f2218;
	abs.f32 	%f1195, %f1959;
	setp.leu.f32 	%p271, %f1194, %f1195;
	mov.f32 	%f1961, %f2218;
	mov.u32 	%r1989, %r1941;
	@%p271 bra 	$L__BB11_766;
	mov.f32 	%f1961, %f1959;
	mov.f32 	%f1959, %f2218;
	mov.u32 	%r1989, %r1973;
	mov.u32 	%r1973, %r1941;
$L__BB11_766:
	mov.b32 	%r1992, 2;
$L__BB11_767:
	mov.u32 	%r775, %r1992;
	bar.sync 	0;
	add.s32 	%r930, %r775, -1;
	shr.u32 	%r931, %r775, 1;
	mov.u32 	%r932, _ZZN3cub18CUB_300001_SM_10006detail10merge_sort30DeviceMergeSortBlockSortKernelINS2_10policy_hubIN6thrust24THRUST_300001_SM_1000_NS6detail15normal_iteratorINS6_10device_ptrIfEEEEE9Policy600ESB_NS8_INS9_IiEEEESB_SF_m10CompareAbsfiEEvbT0_T1_T2_T3_T4_PT6_PT7_T5_NS1_7vsmem_tEE19static_temp_storage;
	mad.lo.s32 	%r933, %r397, 68, %r932;
	st.shared.f32 	[%r933], %f1996;
	st.shared.f32 	[%r933+4], %f2248;
	st.shared.f32 	[%r933+8], %f1935;
	st.shared.f32 	[%r933+12], %f1937;
	st.shared.f32 	[%r933+16], %f1939;
	st.shared.f32 	[%r933+20], %f1941;
	st.shared.f32 	[%r933+24], %f1943;
	st.shared.f32 	[%r933+28], %f1945;
	st.shared.f32 	[%r933+32], %f1947;
	st.shared.f32 	[%r933+36], %f1949;
	st.shared.f32 	[%r933+40], %f1951;
	st.shared.f32 	[%r933+44], %f1953;
	st.shared.f32 	[%r933+48], %f1955;
	st.shared.f32 	[%r933+52], %f1957;
	st.shared.f32 	[%r933+56], %f1959;
	st.shared.f32 	[%r933+60], %f1961;
	st.shared.f32 	[%r933+64], %f2233;
	bar.sync 	0;
	neg.s32 	%r934, %r775;
	and.b32  	%r935, %r397, %r934;
	mul.lo.s32 	%r936, %r935, 17;
	mul.lo.s32 	%r937, %r931, 17;
	and.b32  	%r938, %r930, %r397;
	mul.lo.s32 	%r939, %r938, 17;
	min.s32 	%r776, %r939, %r396;
	min.s32 	%r777, %r936, %r396;
	add.s32 	%r940, %r777, %r937;
	min.s32 	%r778, %r940, %r396;
	add.s32 	%r941, %r778, %r937;
	min.s32 	%r779, %r941, %r396;
	sub.s32 	%r942, %r778, %r777;
	sub.s32 	%r943, %r779, %r778;
	setp.lt.s32 	%p272, %r776, %r943;
	sub.s32 	%r944, %r776, %r943;
	selp.b32 	%r1995, 0, %r944, %p272;
	min.s32 	%r1993, %r942, %r776;
	setp.ge.s32 	%p273, %r1995, %r1993;
	@%p273 bra 	$L__BB11_770;
	add.s32 	%r782, %r778, %r776;
$L__BB11_769:
	sub.s32 	%r945, %r1993, %r1995;
	shr.u32 	%r946, %r945, 31;
	add.s32 	%r947, %r945, %r946;
	shr.s32 	%r948, %r947, 1;
	add.s32 	%r949, %r948, %r1995;
	add.s32 	%r950, %r949, %r777;
	shl.b32 	%r951, %r950, 2;
	add.s32 	%r953, %r932, %r951;
	ld.shared.f32 	%f1196, [%r953];
	not.b32 	%r954, %r949;
	add.s32 	%r955, %r782, %r954;
	shl.b32 	%r956, %r955, 2;
	add.s32 	%r957, %r932, %r956;
	ld.shared.f32 	%f1197, [%r957];
	abs.f32 	%f1198, %f1197;
	abs.f32 	%f1199, %f1196;
	setp.leu.f32 	%p274, %f1198, %f1199;
	add.s32 	%r958, %r949, 1;
	selp.b32 	%r1995, %r958, %r1995, %p274;
	selp.b32 	%r1993, %r1993, %r949, %p274;
	setp.lt.s32 	%p275, %r1995, %r1993;
	@%p275 bra 	$L__BB11_769;
$L__BB11_770:
	add.s32 	%r788, %r1995, %r777;
	add.s32 	%r959, %r778, %r776;
	sub.s32 	%r789, %r959, %r1995;
	shl.b32 	%r960, %r788, 2;
	add.s32 	%r790, %r932, %r960;
	ld.shared.f32 	%f2269, [%r790];
	shl.b32 	%r962, %r789, 2;
	add.s32 	%r791, %r932, %r962;
	ld.shared.f32 	%f2268, [%r791];
	setp.ge.s32 	%p277, %r789, %r779;
	mov.pred 	%p677, 0;
	@%p277 bra 	$L__BB11_773;
	setp.ge.s32 	%p279, %r788, %r778;
	mov.pred 	%p677, -1;
	@%p279 bra 	$L__BB11_773;
	abs.f32 	%f1200, %f2268;
	abs.f32 	%f1201, %f2269;
	setp.gt.f32 	%p677, %f1200, %f1201;
$L__BB11_773:
	selp.f32 	%f1996, %f2268, %f2269, %p677;
	selp.u32 	%r963, 1, 0, %p677;
	add.s32 	%r792, %r789, %r963;
	not.pred 	%p280, %p677;
	selp.u32 	%r964, 1, 0, %p280;
	add.s32 	%r793, %r788, %r964;
	selp.b32 	%r794, %r789, %r788, %p677;
	@%p280 bra 	$L__BB11_775;
	ld.shared.f32 	%f2268, [%r791+4];
	bra.uni 	$L__BB11_776;
$L__BB11_775:
	ld.shared.f32 	%f2269, [%r790+4];
$L__BB11_776:
	setp.ge.s32 	%p282, %r792, %r779;
	mov.pred 	%p678, 0;
	@%p282 bra 	$L__BB11_779;
	setp.ge.s32 	%p284, %r793, %r778;
	mov.pred 	%p678, -1;
	@%p284 bra 	$L__BB11_779;
	abs.f32 	%f1202, %f2268;
	abs.f32 	%f1203, %f2269;
	setp.gt.f32 	%p678, %f1202, %f1203;
$L__BB11_779:
	selp.f32 	%f2248, %f2268, %f2269, %p678;
	selp.u32 	%r965, 1, 0, %p678;
	add.s32 	%r795, %r792, %r965;
	not.pred 	%p285, %p678;
	selp.u32 	%r966, 1, 0, %p285;
	add.s32 	%r796, %r793, %r966;
	selp.b32 	%r797, %r792, %r793, %p678;
	@%p678 bra 	$L__BB11_781;
	shl.b32 	%r967, %r796, 2;
	add.s32 	%r969, %r932, %r967;
	ld.shared.f32 	%f2269, [%r969];
	bra.uni 	$L__BB11_782;
$L__BB11_781:
	shl.b32 	%r970, %r795, 2;
	add.s32 	%r972, %r932, %r970;
	ld.shared.f32 	%f2268, [%r972];
$L__BB11_782:
	setp.ge.s32 	%p287, %r795, %r779;
	mov.pred 	%p679, 0;
	@%p287 bra 	$L__BB11_785;
	setp.ge.s32 	%p289, %r796, %r778;
	mov.pred 	%p679, -1;
	@%p289 bra 	$L__BB11_785;
	abs.f32 	%f1204, %f2268;
	abs.f32 	%f1205, %f2269;
	setp.gt.f32 	%p679, %f1204, %f1205;
$L__BB11_785:
	selp.f32 	%f1935, %f2268, %f2269, %p679;
	selp.u32 	%r973, 1, 0, %p679;
	add.s32 	%r798, %r795, %r973;
	not.pred 	%p290, %p679;
	selp.u32 	%r974, 1, 0, %p290;
	add.s32 	%r799, %r796, %r974;
	selp.b32 	%r800, %r795, %r796, %p679;
	@%p679 bra 	$L__BB11_787;
	shl.b32 	%r975, %r799, 2;
	add.s32 	%r977, %r932, %r975;
	ld.shared.f32 	%f2269, [%r977];
	bra.uni 	$L__BB11_788;
$L__BB11_787:
	shl.b32 	%r978, %r798, 2;
	add.s32 	%r980, %r932, %r978;
	ld.shared.f32 	%f2268, [%r980];
$L__BB11_788:
	setp.ge.s32 	%p292, %r798, %r779;
	mov.pred 	%p680, 0;
	@%p292 bra 	$L__BB11_791;
	setp.ge.s32 	%p294, %r799, %r778;
	mov.pred 	%p680, -1;
	@%p294 bra 	$L__BB11_791;
	abs.f32 	%f1206, %f2268;
	abs.f32 	%f1207, %f2269;
	setp.gt.f32 	%p680, %f1206, %f1207;
$L__BB11_791:
	selp.f32 	%f1937, %f2268, %f2269, %p680;
	selp.u32 	%r981, 1, 0, %p680;
	add.s32 	%r801, %r798, %r981;
	not.pred 	%p295, %p680;
	selp.u32 	%r982, 1, 0, %p295;
	add.s32 	%r802, %r799, %r982;
	selp.b32 	%r803, %r798, %r799, %p680;
	@%p680 bra 	$L__BB11_793;
	shl.b32 	%r983, %r802, 2;
	add.s32 	%r985, %r932, %r983;
	ld.shared.f32 	%f2269, [%r985];
	bra.uni 	$L__BB11_794;
$L__BB11_793:
	shl.b32 	%r986, %r801, 2;
	add.s32 	%r988, %r932, %r986;
	ld.shared.f32 	%f2268, [%r988];
$L__BB11_794:
	setp.ge.s32 	%p297, %r801, %r779;
	mov.pred 	%p681, 0;
	@%p297 bra 	$L__BB11_797;
	setp.ge.s32 	%p299, %r802, %r778;
	mov.pred 	%p681, -1;
	@%p299 bra 	$L__BB11_797;
	abs.f32 	%f1208, %f2268;
	abs.f32 	%f1209, %f2269;
	setp.gt.f32 	%p681, %f1208, %f1209;
$L__BB11_797:
	selp.f32 	%f1939, %f2268, %f2269, %p681;
	selp.u32 	%r989, 1, 0, %p681;
	add.s32 	%r804, %r801, %r989;
	not.pred 	%p300, %p681;
	selp.u32 	%r990, 1, 0, %p300;
	add.s32 	%r805, %r802, %r990;
	selp.b32 	%r806, %r801, %r802, %p681;
	@%p681 bra 	$L__BB11_799;
	shl.b32 	%r991, %r805, 2;
	add.s32 	%r993, %r932, %r991;
	ld.shared.f32 	%f2269, [%r993];
	bra.uni 	$L__BB11_800;
$L__BB11_799:
	shl.b32 	%r994, %r804, 2;
	add.s32 	%r996, %r932, %r994;
	ld.shared.f32 	%f2268, [%r996];
$L__BB11_800:
	setp.ge.s32 	%p302, %r804, %r779;
	mov.pred 	%p682, 0;
	@%p302 bra 	$L__BB11_803;
	setp.ge.s32 	%p304, %r805, %r778;
	mov.pred 	%p682, -1;
	@%p304 bra 	$L__BB11_803;
	abs.f32 	%f1210, %f2268;
	abs.f32 	%f1211, %f2269;
	setp.gt.f32 	%p682, %f1210, %f1211;
$L__BB11_803:
	selp.f32 	%f1941, %f2268, %f2269, %p682;
	selp.u32 	%r997, 1, 0, %p682;
	add.s32 	%r807, %r804, %r997;
	not.pred 	%p305, %p682;
	selp.u32 	%r998, 1, 0, %p305;
	add.s32 	%r808, %r805, %r998;
	selp.b32 	%r809, %r804, %r805, %p682;
	@%p682 bra 	$L__BB11_805;
	shl.b32 	%r999, %r808, 2;
	add.s32 	%r1001, %r932, %r999;
	ld.shared.f32 	%f2269, [%r1001];
	bra.uni 	$L__BB11_806;
$L__BB11_805:
	shl.b32 	%r1002, %r807, 2;
	add.s32 	%r1004, %r932, %r1002;
	ld.shared.f32 	%f2268, [%r1004];
$L__BB11_806:
	setp.ge.s32 	%p307, %r807, %r779;
	mov.pred 	%p683, 0;
	@%p307 bra 	$L__BB11_809;
	setp.ge.s32 	%p309, %r808, %r778;
	mov.pred 	%p683, -1;
	@%p309 bra 	$L__BB11_809;
	abs.f32 	%f1212, %f2268;
	abs.f32 	%f1213, %f2269;
	setp.gt.f32 	%p683, %f1212, %f1213;
$L__BB11_809:
	selp.f32 	%f1943, %f2268, %f2269, %p683;
	selp.u32 	%r1005, 1, 0, %p683;
	add.s32 	%r810, %r807, %r1005;
	not.pred 	%p310, %p683;
	selp.u32 	%r1006, 1, 0, %p310;
	add.s32 	%r811, %r808, %r1006;
	selp.b32 	%r812, %r807, %r808, %p683;
	@%p683 bra 	$L__BB11_811;
	shl.b32 	%r1007, %r811, 2;
	add.s32 	%r1009, %r932, %r1007;
	ld.shared.f32 	%f2269, [%r1009];
	bra.uni 	$L__BB11_812;
$L__BB11_811:
	shl.b32 	%r1010, %r810, 2;
	add.s32 	%r1012, %r932, %r1010;
	ld.shared.f32 	%f2268, [%r1012];
$L__BB11_812:
	setp.ge.s32 	%p312, %r810, %r779;
	mov.pred 	%p684, 0;
	@%p312 bra 	$L__BB11_815;
	setp.ge.s32 	%p314, %r811, %r778;
	mov.pred 	%p684, -1;
	@%p314 bra 	$L__BB11_815;
	abs.f32 	%f1214, %f2268;
	abs.f32 	%f1215, %f2269;
	setp.gt.f32 	%p684, %f1214, %f1215;
$L__BB11_815:
	selp.f32 	%f1945, %f2268, %f2269, %p684;
	selp.u32 	%r1013, 1, 0, %p684;
	add.s32 	%r813, %r810, %r1013;
	not.pred 	%p315, %p684;
	selp.u32 	%r1014, 1, 0, %p315;
	add.s32 	%r814, %r811, %r1014;
	selp.b32 	%r815, %r810, %r811, %p684;
	@%p684 bra 	$L__BB11_817;
	shl.b32 	%r1015, %r814, 2;
	mov.u32 	%r1016, _ZZN3cub18CUB_300001_SM_10006detail10merge_sort30DeviceMergeSortBlockSortKernelINS2_10policy_hubIN6thrust24THRUST_300001_SM_1000_NS6detail15normal_iteratorINS6_10device_ptrIfEEEEE9Policy600ESB_NS8_INS9_IiEEEESB_SF_m10CompareAbsfiEEvbT0_T1_T2_T3_T4_PT6_PT7_T5_NS1_7vsmem_tEE19static_temp_storage;
	add.s32 	%r1017, %r1016, %r1015;
	ld.shared.f32 	%f2269, [%r1017];
	bra.uni 	$L__BB11_818;
$L__BB11_817:
	shl.b32 	%r1018, %r813, 2;
	mov.u32 	%r1019, _ZZN3cub18CUB_300001_SM_10006detail10merge_sort30DeviceMergeSortBlockSortKernelINS2_10policy_hubIN6thrust24THRUST_300001_SM_1000_NS6detail15normal_iteratorINS6_10device_ptrIfEEEEE9Policy600ESB_NS8_INS9_IiEEEESB_SF_m10CompareAbsfiEEvbT0_T1_T2_T3_T4_PT6_PT7_T5_NS1_7vsmem_tEE19static_temp_storage;
	add.s32 	%r1020, %r1019, %r1018;
	ld.shared.f32 	%f2268, [%r1020];
$L__BB11_818:
	setp.ge.s32 	%p317, %r813, %r779;
	mov.pred 	%p685, 0;
	@%p317 bra 	$L__BB11_821;
	setp.ge.s32 	%p319, %r814, %r778;
	mov.pred 	%p685, -1;
	@%p319 bra 	$L__BB11_821;
	abs.f32 	%f1216, %f2268;
	abs.f32 	%f1217, %f2269;
	setp.gt.f32 	%p685, %f1216, %f1217;
$L__BB11_821:
	selp.f32 	%f1947, %f2268, %f2269, %p685;
	selp.u32 	%r1021, 1, 0, %p685;
	add.s32 	%r816, %r813, %r1021;
	not.pred 	%p320, %p685;
	selp.u32 	%r1022, 1, 0, %p320;
	add.s32 	%r817, %r814, %r1022;
	selp.b32 	%r818, %r813, %r814, %p685;
	@%p685 bra 	$L__BB11_823;
	shl.b32 	%r1023, %r817, 2;
	mov.u32 	%r1024, _ZZN3cub18CUB_300001_SM_10006detail10merge_sort30DeviceMergeSortBlockSortKernelINS2_10policy_hubIN6thrust24THRUST_300001_SM_1000_NS6detail15normal_iteratorINS6_10device_ptrIfEEEEE9Policy600ESB_NS8_INS9_IiEEEESB_SF_m10CompareAbsfiEEvbT0_T1_T2_T3_T4_PT6_PT7_T5_NS1_7vsmem_tEE19static_temp_storage;
	add.s32 	%r1025, %r1024, %r1023;
	ld.shared.f32 	%f2269, [%r1025];
	bra.uni 	$L__BB11_824;
$L__BB11_823:
	shl.b32 	%r1026, %r816, 2;
	mov.u32 	%r1027, _ZZN3cub18CUB_300001_SM_10006detail10merge_sort30DeviceMergeSortBlockSortKernelINS2_10policy_hubIN6thrust24THRUST_300001_SM_1000_NS6detail15normal_iteratorINS6_10device_ptrIfEEEEE9Policy600ESB_NS8_INS9_IiEEEESB_SF_m10CompareAbsfiEEvbT0_T1_T2_T3_T4_PT6_PT7_T5_NS1_7vsmem_tEE19static_temp_storage;
	add.s32 	%r1028, %r1027, %r1026;
	ld.shared.f32 	%f2268, [%r1028];
$L__BB11_824:
	setp.ge.s32 	%p322, %r816, %r779;
	mov.pred 	%p686, 0;
	@%p322 bra 	$L__BB11_827;
	setp.ge.s32 	%p324, %r817, %r778;
	mov.pred 	%p686, -1;
	@%p324 bra 	$L__BB11_827;
	abs.f32 	%f1218, %f2268;
	abs.f32 	%f1219, %f2269;
	setp.gt.f32 	%p686, %f1218, %f1219;
$L__BB11_827:
	selp.f32 	%f1949, %f2268, %f2269, %p686;
	selp.u32 	%r1029, 1, 0, %p686;
	add.s32 	%r819, %r816, %r1029;
	not.pred 	%p325, %p686;
	selp.u32 	%r1030, 1, 0, %p325;
	add.s32 	%r820, %r817, %r1030;
	selp.b32 	%r821, %r816, %r817, %p686;
	@%p686 bra 	$L__BB11_829;
	shl.b32 	%r1031, %r820, 2;
	mov.u32 	%r1032, _ZZN3cub18CUB_300001_SM_10006detail10merge_sort30DeviceMergeSortBlockSortKernelINS2_10policy_hubIN6thrust24THRUST_300001_SM_1000_NS6detail15normal_iteratorINS6_10device_ptrIfEEEEE9Policy600ESB_NS8_INS9_IiEEEESB_SF_m10CompareAbsfiEEvbT0_T1_T2_T3_T4_PT6_PT7_T5_NS1_7vsmem_tEE19static_temp_storage;
	add.s32 	%r1033, %r1032, %r1031;
	ld.shared.f32 	%f2269, [%r1033];
	bra.uni 	$L__BB11_830;
$L__BB11_829:
	shl.b32 	%r1034, %r819, 2;
	mov.u32 	%r1035, _ZZN3cub18CUB_300001_SM_10006detail10merge_sort30DeviceMergeSortBlockSortKernelINS2_10policy_hubIN6thrust24THRUST_300001_SM_1000_NS6detail15normal_iteratorINS6_10device_ptrIfEEEEE9Policy600ESB_NS8_INS9_IiEEEESB_SF_m10CompareAbsfiEEvbT0_T1_T2_T3_T4_PT6_PT7_T5_NS1_7vsmem_tEE19static_temp_storage;
	add.s32 	%r1036, %r1035, %r1034;
	ld.shared.f32 	%f2268, [%r1036];
$L__BB11_830:
	setp.ge.s32 	%p327, %r819, %r779;
	mov.pred 	%p687, 0;
	@%p327 bra 	$L__BB11_833;
	setp.ge.s32 	%p329, %r820, %r778;
	mov.pred 	%p687, -1;
	@%p329 bra 	$L__BB11_833;
	abs.f32 	%f1220, %f2268;
	abs.f32 	%f1221, %f2269;
	setp.gt.f32 	%p687, %f1220, %f1221;
$L__BB11_833:
	selp.f32 	%f1951, %f2268, %f2269, %p687;
	selp.u32 	%r1037, 1, 0, %p687;
	add.s32 	%r822, %r819, %r1037;
	not.pred 	%p330, %p687;
	selp.u32 	%r1038, 1, 0, %p330;
	add.s32 	%r823, %r820, %r1038;
	selp.b32 	%r824, %r819, %r820, %p687;
	@%p687 bra 	$L__BB11_835;
	shl.b32 	%r1039, %r823, 2;
	mov.u32 	%r1040, _ZZN3cub18CUB_300001_SM_10006detail10merge_sort30DeviceMergeSortBlockSortKernelINS2_10policy_hubIN6thrust24THRUST_300001_SM_1000_NS6detail15normal_iteratorINS6_10device_ptrIfEEEEE9Policy600ESB_NS8_INS9_IiEEEESB_SF_m10CompareAbsfiEEvbT0_T1_T2_T3_T4_PT6_PT7_T5_NS1_7vsmem_tEE19static_temp_storage;
	add.s32 	%r1041, %r1040, %r1039;
	ld.shared.f32 	%f2269, [%r1041];
	bra.uni 	$L__BB11_836;
$L__BB11_835:
	shl.b32 	%r1042, %r822, 2;
	mov.u32 	%r1043, _ZZN3cub18CUB_300001_SM_10006detail10merge_sort30DeviceMergeSortBlockSortKernelINS2_10policy_hubIN6thrust24THRUST_300001_SM_1000_NS6detail15normal_iteratorINS6_10device_ptrIfEEEEE9Policy600ESB_NS8_INS9_IiEEEESB_SF_m10CompareAbsfiEEvbT0_T1_T2_T3_T4_PT6_PT7_T5_NS1_7vsmem_tEE19static_temp_storage;
	add.s32 	%r1044, %r1043, %r1042;
	ld.shared.f32 	%f2268, [%r1044];
$L__BB11_836:
	setp.ge.s32 	%p332, %r822, %r779;
	mov.pred 	%p688, 0;
	@%p332 bra 	$L__BB11_839;
	setp.ge.s32 	%p334, %r823, %r778;
	mov.pred 	%p688, -1;
	@%p334 bra 	$L__BB11_839;
	abs.f32 	%f1222, %f2268;
	abs.f32 	%f1223, %f2269;
	setp.gt.f32 	%p688, %f1222, %f1223;
$L__BB11_839:
	selp.f32 	%f1953, %f2268, %f2269, %p688;
	selp.u32 	%r1045, 1, 0, %p688;
	add.s32 	%r825, %r822, %r1045;
	not.pred 	%p335, %p688;
	selp.u32 	%r1046, 1, 0, %p335;
	add.s32 	%r826, %r823, %r1046;
	selp.b32 	%r827, %r822, %r823, %p688;
	@%p688 bra 	$L__BB11_841;
	shl.b32 	%r1047, %r826, 2;
	mov.u32 	%r1048, _ZZN3cub18CUB_300001_SM_10006detail10merge_sort30DeviceMergeSortBlockSortKernelINS2_10policy_hubIN6thrust24THRUST_300001_SM_1000_NS6detail15normal_iteratorINS6_10device_ptrIfEEEEE9Policy600ESB_NS8_INS9_IiEEEESB_SF_m10CompareAbsfiEEvbT0_T1_T2_T3_T4_PT6_PT7_T5_NS1_7vsmem_tEE19static_temp_storage;
	add.s32 	%r1049, %r1048, %r1047;
	ld.shared.f32 	%f2269, [%r1049];
	bra.uni 	$L__BB11_842;
$L__BB11_841:
	shl.b32 	%r1050, %r825, 2;
	mov.u32 	%r1051, _ZZN3cub18CUB_300001_SM_10006detail10merge_sort30DeviceMergeSortBlockSortKernelINS2_10policy_hubIN6thrust24THRUST_300001_SM_1000_NS6detail15normal_iteratorINS6_10device_ptrIfEEEEE9Policy600ESB_NS8_INS9_IiEEEESB_SF_m10CompareAbsfiEEvbT0_T1_T2_T3_T4_PT6_PT7_T5_NS1_7vsmem_tEE19static_temp_storage;
	add.s32 	%r1052, %r1051, %r1050;
	ld.shared.f32 	%f2268, [%r1052];
$L__BB11_842:
	setp.ge.s32 	%p337, %r825, %r779;
	mov.pred 	%p689, 0;
	@%p337 bra 	$L__BB11_845;
	setp.ge.s32 	%p339, %r826, %r778;
	mov.pred 	%p689, -1;
	@%p339 bra 	$L__BB11_845;
	abs.f32 	%f1224, %f2268;
	abs.f32 	%f1225, %f2269;
	setp.gt.f32 	%p689, %f1224, %f1225;
$L__BB11_845:
	selp.f32 	%f1955, %f2268, %f2269, %p689;
	selp.u32 	%r1053, 1, 0, %p689;
	add.s32 	%r828, %r825, %r1053;
	not.pred 	%p340, %p689;
	selp.u32 	%r1054, 1, 0, %p340;
	add.s32 	%r829, %r826, %r1054;
	selp.b32 	%r830, %r825, %r826, %p689;
	@%p689 bra 	$L__BB11_847;
	shl.b32 	%r1055, %r829, 2;
	mov.u32 	%r1056, _ZZN3cub18CUB_300001_SM_10006detail10merge_sort30DeviceMergeSortBlockSortKernelINS2_10policy_hubIN6thrust24THRUST_300001_SM_1000_NS6detail15normal_iteratorINS6_10device_ptrIfEEEEE9Policy600ESB_NS8_INS9_IiEEEESB_SF_m10CompareAbsfiEEvbT0_T1_T2_T3_T4_PT6_PT7_T5_NS1_7vsmem_tEE19static_temp_storage;
	add.s32 	%r1057, %r1056, %r1055;
	ld.shared.f32 	%f2269, [%r1057];
	bra.uni 	$L__BB11_848;
$L__BB11_847:
	shl.b32 	%r1058, %r828, 2;
	mov.u32 	%r1059, _ZZN3cub18CUB_300001_SM_10006detail10merge_sort30DeviceMergeSortBlockSortKernelINS2_10policy_hubIN6thrust24THRUST_300001_SM_1000_NS6detail15normal_iteratorINS6_10device_ptrIfEEEEE9Policy600ESB_NS8_INS9_IiEEEESB_SF_m10CompareAbsfiEEvbT0_T1_T2_T3_T4_PT6_PT7_T5_NS1_7vsmem_tEE19static_temp_storage;
	add.s32 	%r1060, %r1059, %r1058;
	ld.shared.f32 	%f2268, [%r1060];
$L__BB11_848:
	setp.ge.s32 	%p342, %r828, %r779;
	mov.pred 	%p690, 0;
	@%p342 bra 	$L__BB11_851;
	setp.ge.s32 	%p344, %r829, %r778;
	mov.pred 	%p690, -1;
	@%p344 bra 	$L__BB11_851;
	abs.f32 	%f1226, %f2268;
	abs.f32 	%f1227, %f2269;
	setp.gt.f32 	%p690, %f1226, %f1227;
$L__BB11_851:
	selp.f32 	%f1957, %f2268, %f2269, %p690;
	selp.u32 	%r1061, 1, 0, %p690;
	add.s32 	%r831, %r828, %r1061;
	not.pred 	%p345, %p690;
	selp.u32 	%r1062, 1, 0, %p345;
	add.s32 	%r832, %r829, %r1062;
	selp.b32 	%r833, %r828, %r829, %p690;
	@%p690 bra 	$L__BB11_853;
	shl.b32 	%r1063, %r832, 2;
	mov.u32 	%r1064, _ZZN3cub18CUB_300001_SM_10006detail10merge_sort30DeviceMergeSortBlockSortKernelINS2_10policy_hubIN6thrust24THRUST_300001_SM_1000_NS6detail15normal_iteratorINS6_10device_ptrIfEEEEE9Policy600ESB_NS8_INS9_IiEEEESB_SF_m10CompareAbsfiEEvbT0_T1_T2_T3_T4_PT6_PT7_T5_NS1_7vsmem_tEE19static_temp_storage;
	add.s32 	%r1065, %r1064, %r1063;
	ld.shared.f32 	%f2269, [%r1065];
	bra.uni 	$L__BB11_854;
$L__BB11_853:
	shl.b32 	%r1066, %r831, 2;
	mov.u32 	%r1067, _ZZN3cub18CUB_300001_SM_10006detail10merge_sort30DeviceMergeSortBlockSortKernelINS2_10policy_hubIN6thrust24THRUST_300001_SM_1000_NS6detail15normal_iteratorINS6_10device_ptrIfEEEEE9Policy600ESB_NS8_INS9_IiEEEESB_SF_m10CompareAbsfiEEvbT0_T1_T2_T3_T4_PT6_PT7_T5_NS1_7vsmem_tEE19static_temp_storage;
	add.s32 	%r1068, %r1067, %r1066;
	ld.shared.f32 	%f2268, [%r1068];
$L__BB11_854:
	setp.ge.s32 	%p347, %r831, %r779;
	mov.pred 	%p691, 0;
	@%p347 bra 	$L__BB11_857;
	setp.ge.s32 	%p349, %r832, %r778;
	mov.pred 	%p691, -1;
	@%p349 bra 	$L__BB11_857;
	abs.f32 	%f1228, %f2268;
	abs.f32 	%f1229, %f2269;
	setp.gt.f32 	%p691, %f1228, %f1229;
$L__BB11_857:
	selp.f32 	%f1959, %f2268, %f2269, %p691;
	selp.u32 	%r1069, 1, 0, %p691;
	add.s32 	%r834, %r831, %r1069;
	not.pred 	%p350, %p691;
	selp.u32 	%r1070, 1, 0, %p350;
	add.s32 	%r835, %r832, %r1070;
	selp.b32 	%r836, %r831, %r832, %p691;
	@%p691 bra 	$L__BB11_859;
	shl.b32 	%r1071, %r835, 2;
	mov.u32 	%r1072, _ZZN3cub18CUB_300001_SM_10006detail10merge_sort30DeviceMergeSortBlockSortKernelINS2_10policy_hubIN6thrust24THRUST_300001_SM_1000_NS6detail15normal_iteratorINS6_10device_ptrIfEEEEE9Policy600ESB_NS8_INS9_IiEEEESB_SF_m10CompareAbsfiEEvbT0_T1_T2_T3_T4_PT6_PT7_T5_NS1_7vsmem_tEE19static_temp_storage;
	add.s32 	%r1073, %r1072, %r1071;
	ld.shared.f32 	%f2269, [%r1073];
	bra.uni 	$L__BB11_860;
$L__BB11_859:
	shl.b32 	%r1074, %r834, 2;
	mov.u32 	%r1075, _ZZN3cub18CUB_300001_SM_10006detail10merge_sort30DeviceMergeSortBlockSortKernelINS2_10policy_hubIN6thrust24THRUST_300001_SM_1000_NS6detail15normal_iteratorINS6_10device_ptrIfEEEEE9Policy600ESB_NS8_INS9_IiEEEESB_SF_m10CompareAbsfiEEvbT0_T1_T2_T3_T4_PT6_PT7_T5_NS1_7vsmem_tEE19static_temp_storage;
	add.s32 	%r1076, %r1075, %r1074;
	ld.shared.f32 	%f2268, [%r1076];
$L__BB11_860:
	setp.ge.s32 	%p352, %r834, %r779;
	mov.pred 	%p692, 0;
	@%p352 bra 	$L__BB11_863;
	setp.ge.s32 	%p354, %r835, %r778;
	mov.pred 	%p692, -1;
	@%p354 bra 	$L__BB11_863;
	abs.f32 	%f1230, %f2268;
	abs.f32 	%f1231, %f2269;
	setp.gt.f32 	%p692, %f1230, %f1231;
$L__BB11_863:
	selp.f32 	%f1961, %f2268, %f2269, %p692;
	selp.u32 	%r1077, 1, 0, %p692;
	add.s32 	%r837, %r834, %r1077;
	not.pred 	%p355, %p692;
	selp.u32 	%r1078, 1, 0, %p355;
	add.s32 	%r838, %r835, %r1078;
	selp.b32 	%r839, %r834, %r835, %p692;
	@%p692 bra 	$L__BB11_865;
	shl.b32 	%r1079, %r838, 2;
	mov.u32 	%r1080, _ZZN3cub18CUB_300001_SM_10006detail10merge_sort30DeviceMergeSortBlockSortKernelINS2_10policy_hubIN6thrust24THRUST_300001_SM_1000_NS6detail15normal_iteratorINS6_10device_ptrIfEEEEE9Policy600ESB_NS8_INS9_IiEEEESB_SF_m10CompareAbsfiEEvbT0_T1_T2_T3_T4_PT6_PT7_T5_NS1_7vsmem_tEE19static_temp_storage;
	add.s32 	%r1081, %r1080, %r1079;
	ld.shared.f32 	%f2269, [%r1081];
	bra.uni 	$L__BB11_866;
$L__BB11_865:
	shl.b32 	%r1082, %r837, 2;
	mov.u32 	%r1083, _ZZN3cub18CUB_300001_SM_10006detail10merge_sort30DeviceMergeSortBlockSortKernelINS2_10policy_hubIN6thrust24THRUST_300001_SM_1000_NS6detail15normal_iteratorINS6_10device_ptrIfEEEEE9Policy600ESB_NS8_INS9_IiEEEESB_SF_m10CompareAbsfiEEvbT0_T1_T2_T3_T4_PT6_PT7_T5_NS1_7vsmem_tEE19static_temp_storage;
	add.s32 	%r1084, %r1083, %r1082;
	ld.shared.f32 	%f2268, [%r1084];
$L__BB11_866:
	setp.ge.s32 	%p357, %r837, %r779;
	mov.pred 	%p693, 0;
	@%p357 bra 	$L__BB11_869;
	setp.ge.s32 	%p359, %r838, %r778;
	mov.pred 	%p693, -1;
	@%p359 bra 	$L__BB11_869;
	abs.f32 	%f1232, %f2268;
	abs.f32 	%f1233, %f2269;
	setp.gt.f32 	%p693, %f1232, %f1233;
$L__BB11_869:
	selp.f32 	%f2233, %f2268, %f2269, %p693;
	selp.b32 	%r1085, %r837, %r838, %p693;
	bar.sync 	0;
	mov.u32 	%r1086, _ZZN3cub18CUB_300001_SM_10006detail10merge_sort30DeviceMergeSortBlockSortKernelINS2_10policy_hubIN6thrust24THRUST_300001_SM_1000_NS6detail15normal_iteratorINS6_10device_ptrIfEEEEE9Policy600ESB_NS8_INS9_IiEEEESB_SF_m10CompareAbsfiEEvbT0_T1_T2_T3_T4_PT6_PT7_T5_NS1_7vsmem_tEE19static_temp_storage;
	mad.lo.s32 	%r1087, %r397, 68, %r1086;
	st.shared.u32 	[%r1087], %r1958;
	st.shared.u32 	[%r1087+4], %r1945;
	st.shared.u32 	[%r1087+8], %r1960;
	st.shared.u32 	[%r1087+12], %r1691;
	st.shared.u32 	[%r1087+16], %r1962;
	st.shared.u32 	[%r1087+20], %r1693;
	st.shared.u32 	[%r1087+24], %r1964;
	st.shared.u32 	[%r1087+28], %r1695;
	st.shared.u32 	[%r1087+32], %r1966;
	st.shared.u32 	[%r1087+36], %r1697;
	st.shared.u32 	[%r1087+40], %r1968;
	st.shared.u32 	[%r1087+44], %r1699;
	st.shared.u32 	[%r1087+48], %r1970;
	st.shared.u32 	[%r1087+52], %r1701;
	st.shared.u32 	[%r1087+56], %r1989;
	st.shared.u32 	[%r1087+60], %r1973;
	st.shared.u32 	[%r1087+64], %r1719;
	bar.sync 	0;
	shl.b32 	%r1088, %r794, 2;
	add.s32 	%r1089, %r1086, %r1088;
	ld.shared.u32 	%r1958, [%r1089];
	shl.b32 	%r1090, %r797, 2;
	add.s32 	%r1091, %r1086, %r1090;
	ld.shared.u32 	%r1945, [%r1091];
	shl.b32 	%r1092, %r800, 2;
	add.s32 	%r1093, %r1086, %r1092;
	ld.shared.u32 	%r1960, [%r1093];
	shl.b32 	%r1094, %r803, 2;
	add.s32 	%r1095, %r1086, %r1094;
	ld.shared.u32 	%r1691, [%r1095];
	shl.b32 	%r1096, %r806, 2;
	add.s32 	%r1097, %r1086, %r1096;
	ld.shared.u32 	%r1962, [%r1097];
	shl.b32 	%r1098, %r809, 2;
	add.s32 	%r1099, %r1086, %r1098;
	ld.shared.u32 	%r1693, [%r1099];
	shl.b32 	%r1100, %r812, 2;
	add.s32 	%r1101, %r1086, %r1100;
	ld.shared.u32 	%r1964, [%r1101];
	shl.b32 	%r1102, %r815, 2;
	add.s32 	%r1103, %r1086, %r1102;
	ld.shared.u32 	%r1695, [%r1103];
	shl.b32 	%r1104, %r818, 2;
	add.s32 	%r1105, %r1086, %r1104;
	ld.shared.u32 	%r1966, [%r1105];
	shl.b32 	%r1106, %r821, 2;
	add.s32 	%r1107, %r1086, %r1106;
	ld.shared.u32 	%r1697, [%r1107];
	shl.b32 	%r1108, %r824, 2;
	add.s32 	%r1109, %r1086, %r1108;
	ld.shared.u32 	%r1968, [%r1109];
	shl.b32 	%r1110, %r827, 2;
	add.s32 	%r1111, %r1086, %r1110;
	ld.shared.u32 	%r1699, [%r1111];
	shl.b32 	%r1112, %r830, 2;
	add.s32 	%r1113, %r1086, %r1112;
	ld.shared.u32 	%r1970, [%r1113];
	shl.b32 	%r1114, %r833, 2;
	add.s32 	%r1115, %r1086, %r1114;
	ld.shared.u32 	%r1701, [%r1115];
	shl.b32 	%r1116, %r836, 2;
	add.s32 	%r1117, %r1086, %r1116;
	ld.shared.u32 	%r1989, [%r1117];
	shl.b32 	%r1118, %r839, 2;
	add.s32 	%r1119, %r1086, %r1118;
	ld.shared.u32 	%r1973, [%r1119];
	shl.b32 	%r1120, %r1085, 2;
	add.s32 	%r1121, %r1086, %r1120;
	ld.shared.u32 	%r1719, [%r1121];
	shl.b32 	%r1992, %r775, 1;
	setp.lt.u32 	%p360, %r775, 129;
	@%p360 bra 	$L__BB11_767;
	ld.param.s8 	%rs2, [_ZN3cub18CUB_300001_SM_10006detail10merge_sort30DeviceMergeSortBlockSortKernelINS2_10policy_hubIN6thrust24THRUST_300001_SM_1000_NS6detail15normal_iteratorINS6_10device_ptrIfEEEEE9Policy600ESB_NS8_INS9_IiEEEESB_SF_m10CompareAbsfiEEvbT0_T1_T2_T3_T4_PT6_PT7_T5_NS1_7vsmem_tE_param_0];
	add.s32 	%r858, %r399, 128;
	add.s32 	%r859, %r399, 384;
	add.s32 	%r860, %r399, 160;
	mov.u32 	%r1122, %ctaid.x;
	mul.wide.u32 	%rd9, %r1122, 4352;
	bar.sync 	0;
	setp.eq.s16 	%p361, %rs2, 0;
	@%p361 bra 	$L__BB11_943;
	st.shared.f32 	[%r452], %f1996;
	st.shared.f32 	[%r452+4], %f2248;
	st.shared.f32 	[%r452+8], %f1935;
	st.shared.f32 	[%r452+12], %f1937;
	st.shared.f32 	[%r452+16], %f1939;
	st.shared.f32 	[%r452+20], %f1941;
	st.shared.f32 	[%r452+24], %f1943;
	st.shared.f32 	[%r452+28], %f1945;
	st.shared.f32 	[%r452+32], %f1947;
	st.shared.f32 	[%r452+36], %f1949;
	st.shared.f32 	[%r452+40], %f1951;
	st.shared.f32 	[%r452+44], %f1953;
	st.shared.f32 	[%r452+48], %f1955;
	st.shared.f32 	[%r452+52], %f1957;
	st.shared.f32 	[%r452+56], %f1959;
	st.shared.f32 	[%r452+60], %f1961;
	st.shared.f32 	[%r452+64], %f2233;
	bar.warp.sync 	-1;
	ld.shared.f32 	%f860, [%r451];
	ld.shared.f32 	%f861, [%r451+128];
	ld.shared.f32 	%f862, [%r451+256];
	ld.shared.f32 	%f863, [%r451+384];
	ld.shared.f32 	%f864, [%r451+512];
	ld.shared.f32 	%f865, [%r451+640];
	ld.shared.f32 	%f866, [%r451+768];
	ld.shared.f32 	%f867, [%r451+896];
	ld.shared.f32 	%f868, [%r451+1024];
	ld.shared.f32 	%f869, [%r451+1152];
	ld.shared.f32 	%f870, [%r451+1280];
	ld.shared.f32 	%f871, [%r451+1408];
	ld.shared.f32 	%f872, [%r451+1536];
	ld.shared.f32 	%f873, [%r451+1664];
	ld.shared.f32 	%f874, [%r451+1792];
	ld.shared.f32 	%f875, [%r451+1920];
	ld.shared.f32 	%f876, [%r451+2048];
	setp.eq.s32 	%p362, %r397, 0;
	@%p362 bra 	$L__BB11_872;
	bra.uni 	$L__BB11_873;
$L__BB11_872:
	st.volatile.shared.u32 	[_ZZN3cub18CUB_300001_SM_10006detail10merge_sort30DeviceMergeSortBlockSortKernelINS2_10policy_hubIN6thrust24THRUST_300001_SM_1000_NS6detail15normal_iteratorINS6_10device_ptrIfEEEEE9Policy600ESB_NS8_INS9_IiEEEESB_SF_m10CompareAbsfiEEvbT0_T1_T2_T3_T4_PT6_PT7_T5_NS1_7vsmem_tEE19static_temp_storage+17408], %r396;
$L__BB11_873:
	bar.sync 	0;
	ld.volatile.shared.u32 	%r861, [_ZZN3cub18CUB_300001_SM_10006detail10merge_sort30DeviceMergeSortBlockSortKernelINS2_10policy_hubIN6thrust24THRUST_300001_SM_1000_NS6detail15normal_iteratorINS6_10device_ptrIfEEEEE9Policy600ESB_NS8_INS9_IiEEEESB_SF_m10CompareAbsfiEEvbT0_T1_T2_T3_T4_PT6_PT7_T5_NS1_7vsmem_tEE19static_temp_storage+17408];
	and.b32  	%r1123, %r397, 992;
	mul.lo.s32 	%r1124, %r1123, 17;
	cvt.u64.u32 	%rd32, %r1124;
	and.b32  	%r1125, %r397, 31;
	cvt.u64.u32 	%rd33, %r1125;
	add.s64 	%rd34, %rd9, %rd33;
	add.s64 	%rd10, %rd34, %rd32;
	setp.ge.s32 	%p363, %r399, %r861;
	shl.b64 	%rd35, %rd10, 2;
	add.s64 	%rd11, %rd3, %rd35;
	@%p363 bra 	$L__BB11_875;
	st.global.f32 	[%rd11], %f860;
$L__BB11_875:
	setp.ge.s32 	%p364, %r403, %r861;
	@%p364 bra 	$L__BB11_877;
	st.global.f32 	[%rd11+128], %f861;
$L__BB11_877:
	setp.ge.s32 	%p365, %r406, %r861;
	@%p365 bra 	$L__BB11_879;
	st.global.f32 	[%rd11+256], %f862;
$L__BB11_879:
	setp.ge.s32 	%p366, %r409, %r861;
	@%p366 bra 	$L__BB11_881;
	st.global.f32 	[%rd11+384], %f863;
$L__BB11_881:
	setp.ge.s32 	%p367, %r858, %r861;
	@%p367 bra 	$L__BB11_883;
	st.global.f32 	[%rd11+512], %f864;
$L__BB11_883:
	setp.ge.s32 	%p368, %r860, %r861;
	@%p368 bra 	$L__BB11_885;
	st.global.f32 	[%rd11+640], %f865;
$L__BB11_885:
	setp.ge.s32 	%p369, %r418, %r861;
	@%p369 bra 	$L__BB11_887;
	st.global.f32 	[%rd11+768], %f866;
$L__BB11_887:
	setp.ge.s32 	%p370, %r421, %r861;
	@%p370 bra 	$L__BB11_889;
	st.global.f32 	[%rd11+896], %f867;
$L__BB11_889:
	setp.ge.s32 	%p371, %r424, %r861;
	@%p371 bra 	$L__BB11_891;
	st.global.f32 	[%rd11+1024], %f868;
$L__BB11_891:
	setp.ge.s32 	%p372, %r427, %r861;
	@%p372 bra 	$L__BB11_893;
	st.global.f32 	[%rd11+1152], %f869;
$L__BB11_893:
	setp.ge.s32 	%p373, %r430, %r861;
	@%p373 bra 	$L__BB11_895;
	st.global.f32 	[%rd11+1280], %f870;
$L__BB11_895:
	setp.ge.s32 	%p374, %r433, %r861;
	@%p374 bra 	$L__BB11_897;
	st.global.f32 	[%rd11+1408], %f871;
$L__BB11_897:
	setp.ge.s32 	%p375, %r859, %r861;
	@%p375 bra 	$L__BB11_899;
	st.global.f32 	[%rd11+1536], %f872;
$L__BB11_899:
	setp.ge.s32 	%p376, %r439, %r861;
	@%p376 bra 	$L__BB11_901;
	st.global.f32 	[%rd11+1664], %f873;
$L__BB11_901:
	setp.ge.s32 	%p377, %r442, %r861;
	@%p377 bra 	$L__BB11_903;
	st.global.f32 	[%rd11+1792], %f874;
$L__BB11_903:
	setp.ge.s32 	%p378, %r445, %r861;
	@%p378 bra 	$L__BB11_905;
	st.global.f32 	[%rd11+1920], %f875;
$L__BB11_905:
	setp.ge.s32 	%p379, %r448, %r861;
	@%p379 bra 	$L__BB11_907;
	st.global.f32 	[%rd11+2048], %f876;
$L__BB11_907:
	setp.ne.s32 	%p380, %r397, 0;
	bar.sync 	0;
	st.shared.u32 	[%r452], %r1958;
	st.shared.u32 	[%r452+4], %r1945;
	st.shared.u32 	[%r452+8], %r1960;
	st.shared.u32 	[%r452+12], %r1691;
	st.shared.u32 	[%r452+16], %r1962;
	st.shared.u32 	[%r452+20], %r1693;
	st.shared.u32 	[%r452+24], %r1964;
	st.shared.u32 	[%r452+28], %r1695;
	st.shared.u32 	[%r452+32], %r1966;
	st.shared.u32 	[%r452+36], %r1697;
	st.shared.u32 	[%r452+40], %r1968;
	st.shared.u32 	[%r452+44], %r1699;
	st.shared.u32 	[%r452+48], %r1970;
	st.shared.u32 	[%r452+52], %r1701;
	st.shared.u32 	[%r452+56], %r1989;
	st.shared.u32 	[%r452+60], %r1973;
	st.shared.u32 	[%r452+64], %r1719;
	bar.warp.sync 	-1;
	ld.shared.u32 	%r862, [%r451];
	ld.shared.u32 	%r863, [%r451+128];
	ld.shared.u32 	%r864, [%r451+256];
	ld.shared.u32 	%r865, [%r451+384];
	ld.shared.u32 	%r866, [%r451+512];
	ld.shared.u32 	%r867, [%r451+640];
	ld.shared.u32 	%r868, [%r451+768];
	ld.shared.u32 	%r869, [%r451+896];
	ld.shared.u32 	%r870, [%r451+1024];
	ld.shared.u32 	%r871, [%r451+1152];
	ld.shared.u32 	%r872, [%r451+1280];
	ld.shared.u32 	%r873, [%r451+1408];
	ld.shared.u32 	%r874, [%r451+1536];
	ld.shared.u32 	%r875, [%r451+1664];
	ld.shared.u32 	%r876, [%r451+1792];
	ld.shared.u32 	%r877, [%r451+1920];
	ld.shared.u32 	%r878, [%r451+2048];
	@%p380 bra 	$L__BB11_909;
	st.volatile.shared.u32 	[_ZZN3cub18CUB_300001_SM_10006detail10merge_sort30DeviceMergeSortBlockSortKernelINS2_10policy_hubIN6thrust24THRUST_300001_SM_1000_NS6detail15normal_iteratorINS6_10device_ptrIfEEEEE9Policy600ESB_NS8_INS9_IiEEEESB_SF_m10CompareAbsfiEEvbT0_T1_T2_T3_T4_PT6_PT7_T5_NS1_7vsmem_tEE19static_temp_storage+17408], %r396;
$L__BB11_909:
	bar.sync 	0;
	ld.volatile.shared.u32 	%r879, [_ZZN3cub18CUB_300001_SM_10006detail10merge_sort30DeviceMergeSortBlockSortKernelINS2_10policy_hubIN6thrust24THRUST_300001_SM_1000_NS6detail15normal_iteratorINS6_10device_ptrIfEEEEE9Policy600ESB_NS8_INS9_IiEEEESB_SF_m10CompareAbsfiEEvbT0_T1_T2_T3_T4_PT6_PT7_T5_NS1_7vsmem_tEE19static_temp_storage+17408];
	setp.ge.s32 	%p381, %r399, %r879;
	add.s64 	%rd12, %rd4, %rd35;
	@%p381 bra 	$L__BB11_911;
	st.global.u32 	[%rd12], %r862;
$L__BB11_911:
	setp.ge.s32 	%p382, %r403, %r879;
	@%p382 bra 	$L__BB11_913;
	st.global.u32 	[%rd12+128], %r863;
$L__BB11_913:
	setp.ge.s32 	%p383, %r406, %r879;
	@%p383 bra 	$L__BB11_915;
	st.global.u32 	[%rd12+256], %r864;
$L__BB11_915:
	setp.ge.s32 	%p384, %r409, %r879;
	@%p384 bra 	$L__BB11_917;
	st.global.u32 	[%rd12+384], %r865;
$L__BB11_917:
	setp.ge.s32 	%p385, %r858, %r879;
	@%p385 bra 	$L__BB11_919;
	st.global.u32 	[%rd12+512], %r866;
$L__BB11_919:
	setp.ge.s32 	%p386, %r860, %r879;
	@%p386 bra 	$L__BB11_921;
	st.global.u32 	[%rd12+640], %r867;
$L__BB11_921:
	setp.ge.s32 	%p387, %r418, %r879;
	@%p387 bra 	$L__BB11_923;
	st.global.u32 	[%rd12+768], %r868;
$L__BB11_923:
	setp.ge.s32 	%p388, %r421, %r879;
	@%p388 bra 	$L__BB11_925;
	st.global.u32 	[%rd12+896], %r869;
$L__BB11_925:
	setp.ge.s32 	%p389, %r424, %r879;
	@%p389 bra 	$L__BB11_927;
	st.global.u32 	[%rd12+1024], %r870;
$L__BB11_927:
	setp.ge.s32 	%p390, %r427, %r879;
	@%p390 bra 	$L__BB11_929;
	st.global.u32 	[%rd12+1152], %r871;
$L__BB11_929:
	setp.ge.s32 	%p391, %r430, %r879;
	@%p391 bra 	$L__BB11_931;
	st.global.u32 	[%rd12+1280], %r872;
$L__BB11_931:
	setp.ge.s32 	%p392, %r433, %r879;
	@%p392 bra 	$L__BB11_933;
	st.global.u32 	[%rd12+1408], %r873;
$L__BB11_933:
	setp.ge.s32 	%p393, %r859, %r879;
	@%p393 bra 	$L__BB11_935;
	st.global.u32 	[%rd12+1536], %r874;
$L__BB11_935:
	setp.ge.s32 	%p394, %r439, %r879;
	@%p394 bra 	$L__BB11_937;
	st.global.u32 	[%rd12+1664], %r875;
$L__BB11_937:
	setp.ge.s32 	%p395, %r442, %r879;
	@%p395 bra 	$L__BB11_939;
	st.global.u32 	[%rd12+1792], %r876;
$L__BB11_939:
	setp.ge.s32 	%p396, %r445, %r879;
	@%p396 bra 	$L__BB11_941;
	st.global.u32 	[%rd12+1920], %r877;
$L__BB11_941:
	setp.ge.s32 	%p397, %r448, %r879;
	@%p397 bra 	$L__BB11_1015;
	st.global.u32 	[%rd12+2048], %r878;
	bra.uni 	$L__BB11_1015;
$L__BB11_943:
	st.shared.f32 	[%r452], %f1996;
	st.shared.f32 	[%r452+4], %f2248;
	st.shared.f32 	[%r452+8], %f1935;
	st.shared.f32 	[%r452+12], %f1937;
	st.shared.f32 	[%r452+16], %f1939;
	st.shared.f32 	[%r452+20], %f1941;
	st.shared.f32 	[%r452+24], %f1943;
	st.shared.f32 	[%r452+28], %f1945;
	st.shared.f32 	[%r452+32], %f1947;
	st.shared.f32 	[%r452+36], %f1949;
	st.shared.f32 	[%r452+40], %f1951;
	st.shared.f32 	[%r452+44], %f1953;
	st.shared.f32 	[%r452+48], %f1955;
	st.shared.f32 	[%r452+52], %f1957;
	st.shared.f32 	[%r452+56], %f1959;
	st.shared.f32 	[%r452+60], %f1961;
	st.shared.f32 	[%r452+64], %f2233;
	bar.warp.sync 	-1;
	ld.shared.f32 	%f877, [%r451];
	ld.shared.f32 	%f878, [%r451+128];
	ld.shared.f32 	%f879, [%r451+256];
	ld.shared.f32 	%f880, [%r451+384];
	ld.shared.f32 	%f881, [%r451+512];
	ld.shared.f32 	%f882, [%r451+640];
	ld.shared.f32 	%f883, [%r451+768];
	ld.shared.f32 	%f884, [%r451+896];
	ld.shared.f32 	%f885, [%r451+1024];
	ld.shared.f32 	%f886, [%r451+1152];
	ld.shared.f32 	%f887, [%r451+1280];
	ld.shared.f32 	%f888, [%r451+1408];
	ld.shared.f32 	%f889, [%r451+1536];
	ld.shared.f32 	%f890, [%r451+1664];
	ld.shared.f32 	%f891, [%r451+1792];
	ld.shared.f32 	%f892, [%r451+1920];
	ld.shared.f32 	%f893, [%r451+2048];
	setp.eq.s32 	%p398, %r397, 0;
	@%p398 bra 	$L__BB11_944;
	bra.uni 	$L__BB11_945;
$L__BB11_944:
	st.volatile.shared.u32 	[_ZZN3cub18CUB_300001_SM_10006detail10merge_sort30DeviceMergeSortBlockSortKernelINS2_10policy_hubIN6thrust24THRUST_300001_SM_1000_NS6detail15normal_iteratorINS6_10device_ptrIfEEEEE9Policy600ESB_NS8_INS9_IiEEEESB_SF_m10CompareAbsfiEEvbT0_T1_T2_T3_T4_PT6_PT7_T5_NS1_7vsmem_tEE19static_temp_storage+17408], %r396;
$L__BB11_945:
	ld.param.u64 	%rd60, [_ZN3cub18CUB_300001_SM_10006detail10merge_sort30DeviceMergeSortBlockSortKernelINS2_10policy_hubIN6thrust24THRUST_300001_SM_1000_NS6detail15normal_iteratorINS6_10device_ptrIfEEEEE9Policy600ESB_NS8_INS9_IiEEEESB_SF_m10CompareAbsfiEEvbT0_T1_T2_T3_T4_PT6_PT7_T5_NS1_7vsmem_tE_param_6];
	bar.sync 	0;
	ld.volatile.shared.u32 	%r880, [_ZZN3cub18CUB_300001_SM_10006detail10merge_sort30DeviceMergeSortBlockSortKernelINS2_10policy_hubIN6thrust24THRUST_300001_SM_1000_NS6detail15normal_iteratorINS6_10device_ptrIfEEEEE9Policy600ESB_NS8_INS9_IiEEEESB_SF_m10CompareAbsfiEEvbT0_T1_T2_T3_T4_PT6_PT7_T5_NS1_7vsmem_tEE19static_temp_storage+17408];
	setp.ge.s32 	%p399, %r399, %r880;
	cvt.u64.u32 	%rd37, %r399;
	add.s64 	%rd13, %rd9, %rd37;
	cvta.to.global.u64 	%rd38, %rd60;
	shl.b64 	%rd39, %rd13, 2;
	add.s64 	%rd14, %rd38, %rd39;
	@%p399 bra 	$L__BB11_947;
	st.global.f32 	[%rd14], %f877;
$L__BB11_947:
	setp.ge.s32 	%p400, %r403, %r880;
	@%p400 bra 	$L__BB11_949;
	st.global.f32 	[%rd14+128], %f878;
$L__BB11_949:
	setp.ge.s32 	%p401, %r406, %r880;
	@%p401 bra 	$L__BB11_951;
	st.global.f32 	[%rd14+256], %f879;
$L__BB11_951:
	setp.ge.s32 	%p402, %r409, %r880;
	@%p402 bra 	$L__BB11_953;
	st.global.f32 	[%rd14+384], %f880;
$L__BB11_953:
	setp.ge.s32 	%p403, %r858, %r880;
	@%p403 bra 	$L__BB11_955;
	st.global.f32 	[%rd14+512], %f881;
$L__BB11_955:
	setp.ge.s32 	%p404, %r860, %r880;
	@%p404 bra 	$L__BB11_957;
	st.global.f32 	[%rd14+640], %f882;
$L__BB11_957:
	setp.ge.s32 	%p405, %r418, %r880;
	@%p405 bra 	$L__BB11_959;
	st.global.f32 	[%rd14+768], %f883;
$L__BB11_959:
	setp.ge.s32 	%p406, %r421, %r880;
	@%p406 bra 	$L__BB11_961;
	st.global.f32 	[%rd14+896], %f884;
$L__BB11_961:
	setp.ge.s32 	%p407, %r424, %r880;
	@%p407 bra 	$L__BB11_963;
	st.global.f32 	[%rd14+1024], %f885;
$L__BB11_963:
	setp.ge.s32 	%p408, %r427, %r880;
	@%p408 bra 	$L__BB11_965;
	st.global.f32 	[%rd14+1152], %f886;
$L__BB11_965:
	setp.ge.s32 	%p409, %r430, %r880;
	@%p409 bra 	$L__BB11_967;
	st.global.f32 	[%rd14+1280], %f887;
$L__BB11_967:
	setp.ge.s32 	%p410, %r433, %r880;
	@%p410 bra 	$L__BB11_969;
	st.global.f32 	[%rd14+1408], %f888;
$L__BB11_969:
	setp.ge.s32 	%p411, %r859, %r880;
	@%p411 bra 	$L__BB11_971;
	st.global.f32 	[%rd14+1536], %f889;
$L__BB11_971:
	setp.ge.s32 	%p412, %r439, %r880;
	@%p412 bra 	$L__BB11_973;
	st.global.f32 	[%rd14+1664], %f890;
$L__BB11_973:
	setp.ge.s32 	%p413, %r442, %r880;
	@%p413 bra 	$L__BB11_975;
	st.global.f32 	[%rd14+1792], %f891;
$L__BB11_975:
	setp.ge.s32 	%p414, %r445, %r880;
	@%p414 bra 	$L__BB11_977;
	st.global.f32 	[%rd14+1920], %f892;
$L__BB11_977:
	setp.ge.s32 	%p415, %r448, %r880;
	@%p415 bra 	$L__BB11_979;
	st.global.f32 	[%rd14+2048], %f893;
$L__BB11_979:
	setp.ne.s32 	%p416, %r397, 0;
	bar.sync 	0;
	st.shared.u32 	[%r452], %r1958;
	st.shared.u32 	[%r452+4], %r1945;
	st.shared.u32 	[%r452+8], %r1960;
	st.shared.u32 	[%r452+12], %r1691;
	st.shared.u32 	[%r452+16], %r1962;
	st.shared.u32 	[%r452+20], %r1693;
	st.shared.u32 	[%r452+24], %r1964;
	st.shared.u32 	[%r452+28], %r1695;
	st.shared.u32 	[%r452+32], %r1966;
	st.shared.u32 	[%r452+36], %r1697;
	st.shared.u32 	[%r452+40], %r1968;
	st.shared.u32 	[%r452+44], %r1699;
	st.shared.u32 	[%r452+48], %r1970;
	st.shared.u32 	[%r452+52], %r1701;
	st.shared.u32 	[%r452+56], %r1989;
	st.shared.u32 	[%r452+60], %r1973;
	st.shared.u32 	[%r452+64], %r1719;
	bar.warp.sync 	-1;
	ld.shared.u32 	%r881, [%r451];
	ld.shared.u32 	%r882, [%r451+128];
	ld.shared.u32 	%r883, [%r451+256];
	ld.shared.u32 	%r884, [%r451+384];
	ld.shared.u32 	%r885, [%r451+512];
	ld.shared.u32 	%r886, [%r451+640];
	ld.shared.u32 	%r887, [%r451+768];
	ld.shared.u32 	%r888, [%r451+896];
	ld.shared.u32 	%r889, [%r451+1024];
	ld.shared.u32 	%r890, [%r451+1152];
	ld.shared.u32 	%r891, [%r451+1280];
	ld.shared.u32 	%r892, [%r451+1408];
	ld.shared.u32 	%r893, [%r451+1536];
	ld.shared.u32 	%r894, [%r451+1664];
	ld.shared.u32 	%r895, [%r451+1792];
	ld.shared.u32 	%r896, [%r451+1920];
	ld.shared.u32 	%r897, [%r451+2048];
	@%p416 bra 	$L__BB11_981;
	st.volatile.shared.u32 	[_ZZN3cub18CUB_300001_SM_10006detail10merge_sort30DeviceMergeSortBlockSortKernelINS2_10policy_hubIN6thrust24THRUST_300001_SM_1000_NS6detail15normal_iteratorINS6_10device_ptrIfEEEEE9Policy600ESB_NS8_INS9_IiEEEESB_SF_m10CompareAbsfiEEvbT0_T1_T2_T3_T4_PT6_PT7_T5_NS1_7vsmem_tEE19static_temp_storage+17408], %r396;
$L__BB11_981:
	ld.param.u64 	%rd62, [_ZN3cub18CUB_300001_SM_10006detail10merge_sort30DeviceMergeSortBlockSortKernelINS2_10policy_hubIN6thrust24THRUST_300001_SM_1000_NS6detail15normal_iteratorINS6_10device_ptrIfEEEEE9Policy600ESB_NS8_INS9_IiEEEESB_SF_m10CompareAbsfiEEvbT0_T1_T2_T3_T4_PT6_PT7_T5_NS1_7vsmem_tE_param_7];
	bar.sync 	0;
	ld.volatile.shared.u32 	%r898, [_ZZN3cub18CUB_300001_SM_10006detail10merge_sort30DeviceMergeSortBlockSortKernelINS2_10policy_hubIN6thrust24THRUST_300001_SM_1000_NS6detail15normal_iteratorINS6_10device_ptrIfEEEEE9Policy600ESB_NS8_INS9_IiEEEESB_SF_m10CompareAbsfiEEvbT0_T1_T2_T3_T4_PT6_PT7_T5_NS1_7vsmem_tEE19static_temp_storage+17408];
	setp.ge.s32 	%p417, %r399, %r898;
	cvta.to.global.u64 	%rd40, %rd62;
	add.s64 	%rd15, %rd40, %rd39;
	@%p417 bra 	$L__BB11_983;
	st.global.u32 	[%rd15], %r881;
$L__BB11_983:
	setp.ge.s32 	%p418, %r403, %r898;
	@%p418 bra 	$L__BB11_985;
	st.global.u32 	[%rd15+128], %r882;
$L__BB11_985:
	setp.ge.s32 	%p419, %r406, %r898;
	@%p419 bra 	$L__BB11_987;
	st.global.u32 	[%rd15+256], %r883;
$L__BB11_987:
	setp.ge.s32 	%p420, %r409, %r898;
	@%p420 bra 	$L__BB11_989;
	st.global.u32 	[%rd15+384], %r884;
$L__BB11_989:
	setp.ge.s32 	%p421, %r858, %r898;
	@%p421 bra 	$L__BB11_991;
	st.global.u32 	[%rd15+512], %r885;
$L__BB11_991:
	setp.ge.s32 	%p422, %r860, %r898;
	@%p422 bra 	$L__BB11_993;
	st.global.u32 	[%rd15+640], %r886;
$L__BB11_993:
	setp.ge.s32 	%p423, %r418, %r898;
	@%p423 bra 	$L__BB11_995;
	st.global.u32 	[%rd15+768], %r887;
$L__BB11_995:
	setp.ge.s32 	%p424, %r421, %r898;
	@%p424 bra 	$L__BB11_997;
	st.global.u32 	[%rd15+896], %r888;
$L__BB11_997:
	setp.ge.s32 	%p425, %r424, %r898;
	@%p425 bra 	$L__BB11_999;
	st.global.u32 	[%rd15+1024], %r889;
$L__BB11_999:
	setp.ge.s32 	%p426, %r427, %r898;
	@%p426 bra 	$L__BB11_1001;
	st.global.u32 	[%rd15+1152], %r890;
$L__BB11_1001:
	setp.ge.s32 	%p427, %r430, %r898;
	@%p427 bra 	$L__BB11_1003;
	st.global.u32 	[%rd15+1280], %r891;
$L__BB11_1003:
	setp.ge.s32 	%p428, %r433, %r898;
	@%p428 bra 	$L__BB11_1005;
	st.global.u32 	[%rd15+1408], %r892;
$L__BB11_1005:
	setp.ge.s32 	%p429, %r859, %r898;
	@%p429 bra 	$L__BB11_1007;
	st.global.u32 	[%rd15+1536], %r893;
$L__BB11_1007:
	setp.ge.s32 	%p430, %r439, %r898;
	@%p430 bra 	$L__BB11_1009;
	st.global.u32 	[%rd15+1664], %r894;
$L__BB11_1009:
	setp.ge.s32 	%p431, %r442, %r898;
	@%p431 bra 	$L__BB11_1011;
	st.global.u32 	[%rd15+1792], %r895;
$L__BB11_1011:
	setp.ge.s32 	%p432, %r445, %r898;
	@%p432 bra 	$L__BB11_1013;
	st.global.u32 	[%rd15+1920], %r896;
$L__BB11_1013:
	setp.ge.s32 	%p433, %r448, %r898;
	@%p433 bra 	$L__BB11_1015;
	st.global.u32 	[%rd15+2048], %r897;
$L__BB11_1015:
	ret;

}
	// .globl	_ZN3cub18CUB_300001_SM_10006detail10merge_sort30DeviceMergeSortPartitionKernelIN6thrust24THRUST_300001_SM_1000_NS6detail15normal_iteratorINS5_10device_ptrIfEEEEm10CompareAbsfEEvbT_PT2_T0_SF_PSF_T1_SF_i
.visible .entry _ZN3cub18CUB_300001_SM_10006detail10merge_sort30DeviceMergeSortPartitionKernelIN6thrust24THRUST_300001_SM_1000_NS6detail15normal_iteratorINS5_10device_ptrIfEEEEm10CompareAbsfEEvbT_PT2_T0_SF_PSF_T1_SF_i(
	.param .u8 _ZN3cub18CUB_300001_SM_10006detail10merge_sort30DeviceMergeSortPartitionKernelIN6thrust24THRUST_300001_SM_1000_NS6detail15normal_iteratorINS5_10device_ptrIfEEEEm10CompareAbsfEEvbT_PT2_T0_SF_PSF_T1_SF_i_param_0,
	.param .align 8 .b8 _ZN3cub18CUB_300001_SM_10006detail10merge_sort30DeviceMergeSortPartitionKernelIN6thrust24THRUST_300001_SM_1000_NS6detail15normal_iteratorINS5_10device_ptrIfEEEEm10CompareAbsfEEvbT_PT2_T0_SF_PSF_T1_SF_i_param_1[8],
	.param .u64 .ptr .align 1 _ZN3cub18CUB_300001_SM_10006detail10merge_sort30DeviceMergeSortPartitionKernelIN6thrust24THRUST_300001_SM_1000_NS6detail15normal_iteratorINS5_10device_ptrIfEEEEm10CompareAbsfEEvbT_PT2_T0_SF_PSF_T1_SF_i_param_2,
	.param .u64 _ZN3cub18CUB_300001_SM_10006detail10merge_sort30DeviceMergeSortPartitionKernelIN6thrust24THRUST_300001_SM_1000_NS6detail15normal_iteratorINS5_10device_ptrIfEEEEm10CompareAbsfEEvbT_PT2_T0_SF_PSF_T1_SF_i_param_3,
	.param .u64 _ZN3cub18CUB_300001_SM_10006detail10merge_sort30DeviceMergeSortPartitionKernelIN6thrust24THRUST_300001_SM_1000_NS6detail15normal_iteratorINS5_10device_ptrIfEEEEm10CompareAbsfEEvbT_PT2_T0_SF_PSF_T1_SF_i_param_4,
	.param .u64 .ptr .align 1 _ZN3cub18CUB_300001_SM_10006detail10merge_sort30DeviceMergeSortPartitionKernelIN6thrust24THRUST_300001_SM_1000_NS6detail15normal_iteratorINS5_10device_ptrIfEEEEm10CompareAbsfEEvbT_PT2_T0_SF_PSF_T1_SF_i_param_5,
	.param .align 1 .b8 _ZN3cub18CUB_300001_SM_10006detail10merge_sort30DeviceMergeSortPartitionKernelIN6thrust24THRUST_300001_SM_1000_NS6detail15normal_iteratorINS5_10device_ptrIfEEEEm10CompareAbsfEEvbT_PT2_T0_SF_PSF_T1_SF_i_param_6[1],
	.param .u64 _ZN3cub18CUB_300001_SM_10006detail10merge_sort30DeviceMergeSortPartitionKernelIN6thrust24THRUST_300001_SM_1000_NS6detail15normal_iteratorINS5_10device_ptrIfEEEEm10CompareAbsfEEvbT_PT2_T0_SF_PSF_T1_SF_i_param_7,
	.param .u32 _ZN3cub18CUB_300001_SM_10006detail10merge_sort30DeviceMergeSortPartitionKernelIN6thrust24THRUST_300001_SM_1000_NS6detail15normal_iteratorINS5_10device_ptrIfEEEEm10CompareAbsfEEvbT_PT2_T0_SF_PSF_T1_SF_i_param_8
)
{
	.reg .pred 	%p<10>;
	.reg .b16 	%rs<2>;
	.reg .b32 	%r<6>;
	.reg .b32 	%f<9>;
	.reg .b64 	%rd<86>;

	ld.param.u64 	%rd27, [_ZN3cub18CUB_300001_SM_10006detail10merge_sort30DeviceMergeSortPartitionKernelIN6thrust24THRUST_300001_SM_1000_NS6detail15normal_iteratorINS5_10device_ptrIfEEEEm10CompareAbsfEEvbT_PT2_T0_SF_PSF_T1_SF_i_param_1];
	ld.param.s8 	%rs1, [_ZN3cub18CUB_300001_SM_10006detail10merge_sort30DeviceMergeSortPartitionKernelIN6thrust24THRUST_300001_SM_1000_NS6detail15normal_iteratorINS5_10device_ptrIfEEEEm10CompareAbsfEEvbT_PT2_T0_SF_PSF_T1_SF_i_param_0];
	ld.param.u64 	%rd28, [_ZN3cub18CUB_300001_SM_10006detail10merge_sort30DeviceMergeSortPartitionKernelIN6thrust24THRUST_300001_SM_1000_NS6detail15normal_iteratorINS5_10device_ptrIfEEEEm10CompareAbsfEEvbT_PT2_T0_SF_PSF_T1_SF_i_param_2];
	ld.param.u64 	%rd29, [_ZN3cub18CUB_300001_SM_10006detail10merge_sort30DeviceMergeSortPartitionKernelIN6thrust24THRUST_300001_SM_1000_NS6detail15normal_iteratorINS5_10device_ptrIfEEEEm10CompareAbsfEEvbT_PT2_T0_SF_PSF_T1_SF_i_param_3];
	ld.param.u64 	%rd30, [_ZN3cub18CUB_300001_SM_10006detail10merge_sort30DeviceMergeSortPartitionKernelIN6thrust24THRUST_300001_SM_1000_NS6detail15normal_iteratorINS5_10device_ptrIfEEEEm10CompareAbsfEEvbT_PT2_T0_SF_PSF_T1_SF_i_param_4];
	ld.param.u64 	%rd32, [_ZN3cub18CUB_300001_SM_10006detail10merge_sort30DeviceMergeSortPartitionKernelIN6thrust24THRUST_300001_SM_1000_NS6detail15normal_iteratorINS5_10device_ptrIfEEEEm10CompareAbsfEEvbT_PT2_T0_SF_PSF_T1_SF_i_param_5];
	ld.param.u64 	%rd31, [_ZN3cub18CUB_300001_SM_10006detail10merge_sort30DeviceMergeSortPartitionKernelIN6thrust24THRUST_300001_SM_1000_NS6detail15normal_iteratorINS5_10device_ptrIfEEEEm10CompareAbsfEEvbT_PT2_T0_SF_PSF_T1_SF_i_param_7];
	ld.param.u32 	%r1, [_ZN3cub18CUB_300001_SM_10006detail10merge_sort30DeviceMergeSortPartitionKernelIN6thrust24THRUST_300001_SM_1000_NS6detail15normal_iteratorINS5_10device_ptrIfEEEEm10CompareAbsfEEvbT_PT2_T0_SF_PSF_T1_SF_i_param_8];
	cvta.to.global.u64 	%rd1, %rd32;
	mov.u32 	%r2, %ntid.x;
	mov.u32 	%r3, %ctaid.x;
	mov.u32 	%r4, %tid.x;
	mad.lo.s32 	%r5, %r2, %r3, %r4;
	cvt.u64.u32 	%rd2, %r5;
	setp.le.u64 	%p1, %rd30, %rd2;
	@%p1 bra 	$L__BB12_11;
	shr.u64 	%rd33, %rd31, 1;
	add.s64 	%rd4, %rd31, 4294967295;
	neg.s64 	%rd34, %rd31;
	and.b64  	%rd35, %rd34, %rd2;
	cvt.s64.s32 	%rd5, %r1;
	mul.lo.s64 	%rd36, %rd35, %rd5;
	mul.lo.s64 	%rd37, %rd33, %rd5;
	min.u64 	%rd6, %rd36, %rd29;
	not.b64 	%rd38, %rd36;
	min.u64 	%rd39, %rd37, %rd38;
	add.s64 	%rd40, %rd39, %rd36;
	min.u64 	%rd7, %rd40, %rd29;
	not.b64 	%rd41, %rd7;
	min.u64 	%rd42, %rd37, %rd41;
	add.s64 	%rd43, %rd42, %rd7;
	min.u64 	%rd8, %rd43, %rd29;
	// begin inline asm
	griddepcontrol.wait;
	// end inline asm
	add.s64 	%rd44, %rd2, 1;
	setp.ne.s64 	%p2, %rd44, %rd30;
	@%p2 bra 	$L__BB12_3;
	shl.b64 	%rd79, %rd2, 3;
	add.s64 	%rd80, %rd1, %rd79;
	st.global.u64 	[%rd80], %rd7;
	bra.uni 	$L__BB12_11;
$L__BB12_3:
	sub.s64 	%rd45, %rd8, %rd6;
	and.b64  	%rd46, %rd4, %rd2;
	mul.lo.s64 	%rd47, %rd46, %rd5;
	min.u64 	%rd9, %rd47, %rd45;
	setp.eq.s16 	%p3, %rs1, 0;
	@%p3 bra 	$L__BB12_7;
	sub.s64 	%rd48, %rd7, %rd6;
	sub.s64 	%rd49, %rd8, %rd7;
	max.u64 	%rd50, %rd9, %rd49;
	sub.s64 	%rd85, %rd50, %rd49;
	min.u64 	%rd81, %rd48, %rd9;
	setp.ge.u64 	%p4, %rd85, %rd81;
	@%p4 bra 	$L__BB12_10;
	cvta.to.global.u64 	%rd12, %rd27;
	add.s64 	%rd13, %rd9, %rd7;
$L__BB12_6:
	sub.s64 	%rd51, %rd81, %rd85;
	shr.u64 	%rd52, %rd51, 1;
	add.s64 	%rd53, %rd52, %rd85;
	add.s64 	%rd54, %rd53, %rd6;
	shl.b64 	%rd55, %rd54, 2;
	add.s64 	%rd56, %rd12, %rd55;
	ld.global.f32 	%f1, [%rd56];
	not.b64 	%rd57, %rd53;
	add.s64 	%rd58, %rd13, %rd57;
	shl.b64 	%rd59, %rd58, 2;
	add.s64 	%rd60, %rd12, %rd59;
	ld.global.f32 	%f2, [%rd60];
	abs.f32 	%f3, %f2;
	abs.f32 	%f4, %f1;
	setp.leu.f32 	%p5, %f3, %f4;
	add.s64 	%rd61, %rd53, 1;
	selp.b64 	%rd85, %rd61, %rd85, %p5;
	selp.b64 	%rd81, %rd81, %rd53, %p5;
	setp.lt.u64 	%p6, %rd85, %rd81;
	@%p6 bra 	$L__BB12_6;
	bra.uni 	$L__BB12_10;
$L__BB12_7:
	sub.s64 	%rd62, %rd7, %rd6;
	sub.s64 	%rd63, %rd8, %rd7;
	max.u64 	%rd64, %rd9, %rd63;
	sub.s64 	%rd85, %rd64, %rd63;
	min.u64 	%rd83, %rd62, %rd9;
	setp.ge.u64 	%p7, %rd85, %rd83;
	@%p7 bra 	$L__BB12_10;
	cvta.to.global.u64 	%rd20, %rd28;
	add.s64 	%rd21, %rd9, %rd7;
$L__BB12_9:
	sub.s64 	%rd65, %rd83, %rd85;
	shr.u64 	%rd66, %rd65, 1;
	add.s64 	%rd67, %rd66, %rd85;
	add.s64 	%rd68, %rd67, %rd6;
	shl.b64 	%rd69, %rd68, 2;
	add.s64 	%rd70, %rd20, %rd69;
	ld.global.f32 	%f5, [%rd70];
	not.b64 	%rd71, %rd67;
	add.s64 	%rd72, %rd21, %rd71;
	shl.b64 	%rd73, %rd72, 2;
	add.s64 	%rd74, %rd20, %rd73;
	ld.global.f32 	%f6, [%rd74];
	abs.f32 	%f7, %f6;
	abs.f32 	%f8, %f5;
	setp.leu.f32 	%p8, %f7, %f8;
	add.s64 	%rd75, %rd67, 1;
	selp.b64 	%rd85, %rd75, %rd85, %p8;
	selp.b64 	%rd83, %rd83, %rd67, %p8;
	setp.lt.u64 	%p9, %rd85, %rd83;
	@%p9 bra 	$L__BB12_9;
$L__BB12_10:
	add.s64 	%rd76, %rd85, %rd6;
	shl.b64 	%rd77, %rd2, 3;
	add.s64 	%rd78, %rd1, %rd77;
	st.global.u64 	[%rd78], %rd76;
$L__BB12_11:
	ret;

}
	// .globl	_ZN3cub18CUB_300001_SM_10006detail10merge_sort26DeviceMergeSortMergeKernelINS2_10policy_hubIN6thrust24THRUST_300001_SM_1000_NS6detail15normal_iteratorINS6_10device_ptrIfEEEEE9Policy600ESB_NS8_INS9_IiEEEESB_SF_m10CompareAbsfiEEvbT2_T3_T4_PT6_PT7_T5_PSJ_SJ_NS1_7vsmem_tE
.visible .entry _ZN3cub18CUB_300001_SM_10006detail10merge_sort26DeviceMergeSortMergeKernelINS2_10policy_hubIN6thrust24THRUST_300001_SM_1000_NS6detail15normal_iteratorINS6_10device_ptrIfEEEEE9Policy600ESB_NS8_INS9_IiEEEESB_SF_m10CompareAbsfiEEvbT2_T3_T4_PT6_PT7_T5_PSJ_SJ_NS1_7vsmem_tE(
	.param .u8 _ZN3cub18CUB_300001_SM_10006detail10merge_sort26DeviceMergeSortMergeKernelINS2_10policy_hubIN6thrust24THRUST_300001_SM_1000_NS6detail15normal_iteratorINS6_10device_ptrIfEEEEE9Policy600ESB_NS8_INS9_IiEEEESB_SF_m10CompareAbsfiEEvbT2_T3_T4_PT6_PT7_T5_PSJ_SJ_NS1_7vsmem_tE_param_0,
	.param .align 8 .b8 _ZN3cub18CUB_300001_SM_10006detail10merge_sort26DeviceMergeSortMergeKernelINS2_10policy_hubIN6thrust24THRUST_300001_SM_1000_NS6detail15normal_iteratorINS6_10device_ptrIfEEEEE9Policy600ESB_NS8_INS9_IiEEEESB_SF_m10CompareAbsfiEEvbT2_T3_T4_PT6_PT7_T5_PSJ_SJ_NS1_7vsmem_tE_param_1[8],
	.param .align 8 .b8 _ZN3cub18CUB_300001_SM_10006detail10merge_sort26DeviceMergeSortMergeKernelINS2_10policy_hubIN6thrust24THRUST_300001_SM_1000_NS6detail15normal_iteratorINS6_10device_ptrIfEEEEE9Policy600ESB_NS8_INS9_IiEEEESB_SF_m10CompareAbsfiEEvbT2_T3_T4_PT6_PT7_T5_PSJ_SJ_NS1_7vsmem_tE_param_2[8],
	.param .u64 _ZN3cub18CUB_300001_SM_10006detail10merge_sort26DeviceMergeSortMergeKernelINS2_10policy_hubIN6thrust24THRUST_300001_SM_1000_NS6detail15normal_iteratorINS6_10device_ptrIfEEEEE9Policy600ESB_NS8_INS9_IiEEEESB_SF_m10CompareAbsfiEEvbT2_T3_T4_PT6_PT7_T5_PSJ_SJ_NS1_7vsmem_tE_param_3,
	.param .u64 .ptr .align 1 _ZN3cub18CUB_300001_SM_10006detail10merge_sort26DeviceMergeSortMergeKernelINS2_10policy_hubIN6thrust24THRUST_300001_SM_1000_NS6detail15normal_iteratorINS6_10device_ptrIfEEEEE9Policy600ESB_NS8_INS9_IiEEEESB_SF_m10CompareAbsfiEEvbT2_T3_T4_PT6_PT7_T5_PSJ_SJ_NS1_7vsmem_tE_param_4,
	.param .u64 .ptr .align 1 _ZN3cub18CUB_300001_SM_10006detail10merge_sort26DeviceMergeSortMergeKernelINS2_10policy_hubIN6thrust24THRUST_300001_SM_1000_NS6detail15normal_iteratorINS6_10device_ptrIfEEEEE9Policy600ESB_NS8_INS9_IiEEEESB_SF_m10CompareAbsfiEEvbT2_T3_T4_PT6_PT7_T5_PSJ_SJ_NS1_7vsmem_tE_param_5,
	.param .align 1 .b8 _ZN3cub18CUB_300001_SM_10006detail10merge_sort26DeviceMergeSortMergeKernelINS2_10policy_hubIN6thrust24THRUST_300001_SM_1000_NS6detail15normal_iteratorINS6_10device_ptrIfEEEEE9Policy600ESB_NS8_INS9_IiEEEESB_SF_m10CompareAbsfiEEvbT2_T3_T4_PT6_PT7_T5_PSJ_SJ_NS1_7vsmem_tE_param_6[1],
	.param .u64 .ptr .align 1 _ZN3cub18CUB_300001_SM_10006detail10merge_sort26DeviceMergeSortMergeKernelINS2_10policy_hubIN6thrust24THRUST_300001_SM_1000_NS6detail15normal_iteratorINS6_10device_ptrIfEEEEE9Policy600ESB_NS8_INS9_IiEEEESB_SF_m10CompareAbsfiEEvbT2_T3_T4_PT6_PT7_T5_PSJ_SJ_NS1_7vsmem_tE_param_7,
	.param .u64 _ZN3cub18CUB_300001_SM_10006detail10merge_sort26DeviceMergeSortMergeKernelINS2_10policy_hubIN6thrust24THRUST_300001_SM_1000_NS6detail15normal_iteratorINS6_10device_ptrIfEEEEE9Policy600ESB_NS8_INS9_IiEEEESB_SF_m10CompareAbsfiEEvbT2_T3_T4_PT6_PT7_T5_PSJ_SJ_NS1_7vsmem_tE_param_8,
	.param .align 8 .b8 _ZN3cub18CUB_300001_SM_10006detail10merge_sort26DeviceMergeSortMergeKernelINS2_10policy_hubIN6thrust24THRUST_300001_SM_1000_NS6detail15normal_iteratorINS6_10device_ptrIfEEEEE9Policy600ESB_NS8_INS9_IiEEEESB_SF_m10CompareAbsfiEEvbT2_T3_T4_PT6_PT7_T5_PSJ_SJ_NS1_7vsmem_tE_param_9[8]
)
.maxntid 256
{
	.reg .pred 	%p<566>;
	.reg .b16 	%rs<10>;
	.reg .b32 	%r<1292>;
	.reg .b32 	%f<675>;
	.reg .b64 	%rd<677>;
	// demoted variable
	.shared .align 16 .b8 _ZZN3cub18CUB_300001_SM_10006detail10merge_sort26DeviceMergeSortMergeKernelINS2_10policy_hubIN6thrust24THRUST_300001_SM_1000_NS6detail15normal_iteratorINS6_10device_ptrIfEEEEE9Policy600ESB_NS8_INS9_IiEEEESB_SF_m10CompareAbsfiEEvbT2_T3_T4_PT6_PT7_T5_PSJ_SJ_NS1_7vsmem_tEE19static_temp_storage[17424];
	ld.param.u64 	%rd36, [_ZN3cub18CUB_300001_SM_10006detail10merge_sort26DeviceMergeSortMergeKernelINS2_10policy_hubIN6thrust24THRUST_300001_SM_1000_NS6detail15normal_iteratorINS6_10device_ptrIfEEEEE9Policy600ESB_NS8_INS9_IiEEEESB_SF_m10CompareAbsfiEEvbT2_T3_T4_PT6_PT7_T5_PSJ_SJ_NS1_7vsmem_tE_param_2];
	ld.param.u64 	%rd37, [_ZN3cub18CUB_300001_SM_10006detail10merge_sort26DeviceMergeSortMergeKernelINS2_10policy_hubIN6thrust24THRUST_300001_SM_1000_NS6detail15normal_iteratorINS6_10device_ptrIfEEEEE9Policy600ESB_NS8_INS9_IiEEEESB_SF_m10CompareAbsfiEEvbT2_T3_T4_PT6_PT7_T5_PSJ_SJ_NS1_7vsmem_tE_param_1];
	ld.param.u64 	%rd32, [_ZN3cub18CUB_300001_SM_10006detail10merge_sort26DeviceMergeSortMergeKernelINS2_10policy_hubIN6thrust24THRUST_300001_SM_1000_NS6detail15normal_iteratorINS6_10device_ptrIfEEEEE9Policy600ESB_NS8_INS9_IiEEEESB_SF_m10CompareAbsfiEEvbT2_T3_T4_PT6_PT7_T5_PSJ_SJ_NS1_7vsmem_tE_param_3];
	ld.param.u64 	%rd33, [_ZN3cub18CUB_300001_SM_10006detail10merge_sort26DeviceMergeSortMergeKernelINS2_10policy_hubIN6thrust24THRUST_300001_SM_1000_NS6detail15normal_iteratorINS6_10device_ptrIfEEEEE9Policy600ESB_NS8_INS9_IiEEEESB_SF_m10CompareAbsfiEEvbT2_T3_T4_PT6_PT7_T5_PSJ_SJ_NS1_7vsmem_tE_param_4];
	ld.param.u64 	%rd34, [_ZN3cub18CUB_300001_SM_10006detail10merge_sort26DeviceMergeSortMergeKernelINS2_10policy_hubIN6thrust24THRUST_300001_SM_1000_NS6detail15normal_iteratorINS6_10device_ptrIfEEEEE9Policy600ESB_NS8_INS9_IiEEEESB_SF_m10CompareAbsfiEEvbT2_T3_T4_PT6_PT7_T5_PSJ_SJ_NS1_7vsmem_tE_param_5];
	ld.param.u64 	%rd38, [_ZN3cub18CUB_300001_SM_10006detail10merge_sort26DeviceMergeSortMergeKernelINS2_10policy_hubIN6thrust24THRUST_300001_SM_1000_NS6detail15normal_iteratorINS6_10device_ptrIfEEEEE9Policy600ESB_NS8_INS9_IiEEEESB_SF_m10CompareAbsfiEEvbT2_T3_T4_PT6_PT7_T5_PSJ_SJ_NS1_7vsmem_tE_param_7];
	ld.param.u64 	%rd35, [_ZN3cub18CUB_300001_SM_10006detail10merge_sort26DeviceMergeSortMergeKernelINS2_10policy_hubIN6thrust24THRUST_300001_SM_1000_NS6detail15normal_iteratorINS6_10device_ptrIfEEEEE9Policy600ESB_NS8_INS9_IiEEEESB_SF_m10CompareAbsfiEEvbT2_T3_T4_PT6_PT7_T5_PSJ_SJ_NS1_7vsmem_tE_param_8];
	cvta.to.global.u64 	%rd1, %rd34;
	cvta.to.global.u64 	%rd2, %rd33;
	cvta.to.global.u64 	%rd3, %rd38;
	cvta.to.global.u64 	%rd4, %rd37;
	cvta.to.global.u64 	%rd5, %rd36;
	mov.u32 	%r461, %ctaid.x;
	mov.u32 	%r462, %nctaid.x;
	cvt.u64.u32 	%rd6, %r461;
	mul.wide.u32 	%rd7, %r461, 4352;
	mov.u32 	%r1, %tid.x;
	add.s32 	%r463, %r462, -1;
	setp.ge.u32 	%p69, %r461, %r463;
	@%p69 bra 	$L__BB13_214;
	ld.param.s8 	%rs6, [_ZN3cub18CUB_300001_SM_10006detail10merge_sort26DeviceMergeSortMergeKernelINS2_10policy_hubIN6thrust24THRUST_300001_SM_1000_NS6detail15normal_iteratorINS6_10device_ptrIfEEEEE9Policy600ESB_NS8_INS9_IiEEEESB_SF_m10CompareAbsfiEEvbT2_T3_T4_PT6_PT7_T5_PSJ_SJ_NS1_7vsmem_tE_param_0];
	shl.b64 	%rd364, %rd6, 3;
	add.s64 	%rd365, %rd3, %rd364;
	ld.global.u64 	%rd8, [%rd365];
	ld.global.u64 	%rd366, [%rd365+8];
	shr.u64 	%rd367, %rd35, 1;
	neg.s64 	%rd368, %rd35;
	and.b64  	%rd369, %rd368, %rd6;
	mul.lo.s64 	%rd9, %rd369, 4352;
	mul.lo.s64 	%rd10, %rd367, 4352;
	sub.s64 	%rd370, %rd6, %rd369;
	mul.lo.s64 	%rd371, %rd370, 4352;
	sub.s64 	%rd372, %rd8, %rd9;
	sub.s64 	%rd373, %rd366, %rd9;
	sub.s64 	%rd374, %rd32, %rd9;
	max.u64 	%rd375, %rd374, %rd10;
	sub.s64 	%rd376, %rd375, %rd10;
	sub.s64 	%rd377, %rd371, %rd372;
	min.u64 	%rd11, %rd377, %rd376;
	max.u64 	%rd378, %rd371, -4353;
	not.b64 	%rd379, %rd378;
	add.s64 	%rd380, %rd371, %rd379;
	sub.s64 	%rd381, %rd380, %rd373;
	or.b64  	%rd382, %rd368, %rd6;
	setp.eq.s64 	%p371, %rd382, -1;
	min.u64 	%rd383, %rd10, %rd374;
	selp.b64 	%rd384, %rd383, %rd373, %p371;
	selp.b64 	%rd385, %rd10, %rd381, %p371;
	min.u64 	%rd386, %rd385, %rd376;
	cvt.u32.u64 	%r852, %rd372;
	cvt.u32.u64 	%r853, %rd384;
	sub.s32 	%r2, %r853, %r852;
	cvt.u32.u64 	%r854, %rd386;
	cvt.u32.u64 	%r855, %rd11;
	sub.s32 	%r3, %r854, %r855;
	// begin inline asm
	griddepcontrol.wait;
	// end inline asm
	setp.eq.s16 	%p372, %rs6, 0;
	@%p372 bra 	$L__BB13_53;
	add.s64 	%rd387, %rd9, %rd10;
	add.s64 	%rd388, %rd387, %rd11;
	setp.ge.s32 	%p373, %r1, %r2;
	cvt.u64.u32 	%rd389, %r1;
	add.s64 	%rd390, %rd8, %rd389;
	shl.b64 	%rd391, %rd390, 2;
	add.s64 	%rd12, %rd4, %rd391;
	sub.s32 	%r856, %r1, %r2;
	cvt.s64.s32 	%rd392, %r856;
	add.s64 	%rd393, %rd388, %rd392;
	shl.b64 	%rd394, %rd393, 2;
	add.s64 	%rd13, %rd4, %rd394;
	@%p373 bra 	$L__BB13_4;
	ld.global.f32 	%f561, [%rd12];
	bra.uni 	$L__BB13_5;
$L__BB13_4:
	ld.global.f32 	%f561, [%rd13];
$L__BB13_5:
	add.s32 	%r857, %r1, 256;
	setp.lt.s32 	%p374, %r857, %r2;
	@%p374 bra 	$L__BB13_7;
	ld.global.f32 	%f560, [%rd13+1024];
	bra.uni 	$L__BB13_8;
$L__BB13_7:
	ld.global.f32 	%f560, [%rd12+1024];
$L__BB13_8:
	add.s32 	%r858, %r1, 512;
	setp.lt.s32 	%p375, %r858, %r2;
	@%p375 bra 	$L__BB13_10;
	ld.global.f32 	%f559, [%rd13+2048];
	bra.uni 	$L__BB13_11;
$L__BB13_10:
	ld.global.f32 	%f559, [%rd12+2048];
$L__BB13_11:
	add.s32 	%r859, %r1, 768;
	setp.lt.s32 	%p376, %r859, %r2;
	@%p376 bra 	$L__BB13_13;
	ld.global.f32 	%f558, [%rd13+3072];
	bra.uni 	$L__BB13_14;
$L__BB13_13:
	ld.global.f32 	%f558, [%rd12+3072];
$L__BB13_14:
	or.b32  	%r860, %r1, 1024;
	setp.lt.s32 	%p377, %r860, %r2;
	@%p377 bra 	$L__BB13_16;
	ld.global.f32 	%f557, [%rd13+4096];
	bra.uni 	$L__BB13_17;
$L__BB13_16:
	ld.global.f32 	%f557, [%rd12+4096];
$L__BB13_17:
	add.s32 	%r861, %r1, 1280;
	setp.lt.s32 	%p378, %r861, %r2;
	@%p378 bra 	$L__BB13_19;
	ld.global.f32 	%f556, [%rd13+5120];
	bra.uni 	$L__BB13_20;
$L__BB13_19:
	ld.global.f32 	%f556, [%rd12+5120];
$L__BB13_20:
	add.s32 	%r862, %r1, 1536;
	setp.lt.s32 	%p379, %r862, %r2;
	@%p379 bra 	$L__BB13_22;
	ld.global.f32 	%f555, [%rd13+6144];
	bra.uni 	$L__BB13_23;
$L__BB13_22:
	ld.global.f32 	%f555, [%rd12+6144];
$L__BB13_23:
	add.s32 	%r863, %r1, 1792;
	setp.lt.s32 	%p380, %r863, %r2;
	@%p380 bra 	$L__BB13_25;
	ld.global.f32 	%f554, [%rd13+7168];
	bra.uni 	$L__BB13_26;
$L__BB13_25:
	ld.global.f32 	%f554, [%rd12+7168];
$L__BB13_26:
	or.b32  	%r864, %r1, 2048;
	setp.lt.s32 	%p381, %r864, %r2;
	@%p381 bra 	$L__BB13_28;
	ld.global.f32 	%f553, [%rd13+8192];
	bra.uni 	$L__BB13_29;
$L__BB13_28:
	ld.global.f32 	%f553, [%rd12+8192];
$L__BB13_29:
	add.s32 	%r865, %r1, 2304;
	setp.lt.s32 	%p382, %r865, %r2;
	@%p382 bra 	$L__BB13_31;
	ld.global.f32 	%f552, [%rd13+9216];
	bra.uni 	$L__BB13_32;
$L__BB13_31:
	ld.global.f32 	%f552, [%rd12+9216];
$L__BB13_32:
	add.s32 	%r866, %r1, 2560;
	setp.lt.s32 	%p383, %r866, %r2;
	@%p383 bra 	$L__BB13_34;
	ld.global.f32 	%f551, [%rd13+10240];
	bra.uni 	$L__BB13_35;
$L__BB13_34:
	ld.global.f32 	%f551, [%rd12+10240];
$L__BB13_35:
	add.s32 	%r867, %r1, 2816;
	setp.lt.s32 	%p384, %r867, %r2;
	@%p384 bra 	$L__BB13_37;
	ld.global.f32 	%f550, [%rd13+11264];
	bra.uni 	$L__BB13_38;
$L__BB13_37:
	ld.global.f32 	%f550, [%rd12+11264];
$L__BB13_38:
	or.b32  	%r868, %r1, 3072;
	setp.lt.s32 	%p385, %r868, %r2;
	@%p385 bra 	$L__BB13_40;
	ld.global.f32 	%f549, [%rd13+12288];
	bra.uni 	$L__BB13_41;
$L__BB13_40:
	ld.global.f32 	%f549, [%rd12+12288];
$L__BB13_41:
	add.s32 	%r869, %r1, 3328;
	setp.lt.s32 	%p386, %r869, %r2;
	@%p386 bra 	$L__BB13_43;
	ld.global.f32 	%f548, [%rd13+13312];
	bra.uni 	$L__BB13_44;
$L__BB13_43:
	ld.global.f32 	%f548, [%rd12+13312];
$L__BB13_44:
	add.s32 	%r870, %r1, 3584;
	setp.lt.s32 	%p387, %r870, %r2;
	@%p387 bra 	$L__BB13_46;
	ld.global.f32 	%f547, [%rd13+14336];
	bra.uni 	$L__BB13_47;
$L__BB13_46:
	ld.global.f32 	%f547, [%rd12+14336];
$L__BB13_47:
	add.s32 	%r871, %r1, 3840;
	setp.lt.s32 	%p388, %r871, %r2;
	@%p388 bra 	$L__BB13_49;
	ld.global.f32 	%f546, [%rd13+15360];
	bra.uni 	$L__BB13_50;
$L__BB13_49:
	ld.global.f32 	%f546, [%rd12+15360];
$L__BB13_50:
	or.b32  	%r872, %r1, 4096;
	setp.lt.s32 	%p389, %r872, %r2;
	@%p389 bra 	$L__BB13_52;
	ld.global.f32 	%f545, [%rd13+16384];
	bra.uni 	$L__BB13_54;
$L__BB13_52:
	ld.global.f32 	%f545, [%rd12+16384];
	bra.uni 	$L__BB13_54;
$L__BB13_53:
	add.s64 	%rd395, %rd9, %rd10;
	add.s64 	%rd396, %rd395, %rd11;
	setp.lt.s32 	%p390, %r1, %r2;
	sub.s32 	%r873, %r1, %r2;
	cvt.s64.s32 	%rd397, %r873;
	cvt.u64.u32 	%rd398, %r1;
	selp.b64 	%rd399, %rd8, %rd396, %p390;
	selp.b64 	%rd400, %rd398, %rd397, %p390;
	add.s64 	%rd401, %rd400, %rd399;
	shl.b64 	%rd402, %rd401, 2;
	add.s64 	%rd403, %rd2, %rd402;
	ld.global.f32 	%f561, [%rd403];
	add.s32 	%r874, %r1, 256;
	setp.lt.s32 	%p391, %r874, %r2;
	sub.s32 	%r875, %r874, %r2;
	cvt.s64.s32 	%rd404, %r875;
	cvt.u64.u32 	%rd405, %r874;
	selp.b64 	%rd406, %rd8, %rd396, %p391;
	selp.b64 	%rd407, %rd405, %rd404, %p391;
	add.s64 	%rd408, %rd407, %rd406;
	shl.b64 	%rd409, %rd408, 2;
	add.s64 	%rd410, %rd2, %rd409;
	ld.global.f32 	%f560, [%rd410];
	add.s32 	%r876, %r1, 512;
	setp.lt.s32 	%p392, %r876, %r2;
	sub.s32 	%r877, %r876, %r2;
	cvt.s64.s32 	%rd411, %r877;
	cvt.u64.u32 	%rd412, %r876;
	selp.b64 	%rd413, %rd8, %rd396, %p392;
	selp.b64 	%rd414, %rd412, %rd411, %p392;
	add.s64 	%rd415, %rd414, %rd413;
	shl.b64 	%rd416, %rd415, 2;
	add.s64 	%rd417, %rd2, %rd416;
	ld.global.f32 	%f559, [%rd417];
	add.s32 	%r878, %r1, 768;
	setp.lt.s32 	%p393, %r878, %r2;
	sub.s32 	%r879, %r878, %r2;
	cvt.s64.s32 	%rd418, %r879;
	cvt.u64.u32 	%rd419, %r878;
	selp.b64 	%rd420, %rd8, %rd396, %p393;
	selp.b64 	%rd421, %rd419, %rd418, %p393;
	add.s64 	%rd422, %rd421, %rd420;
	shl.b64 	%rd423, %rd422, 2;
	add.s64 	%rd424, %rd2, %rd423;
	ld.global.f32 	%f558, [%rd424];
	or.b32  	%r880, %r1, 1024;
	setp.lt.s32 	%p394, %r880, %r2;
	sub.s32 	%r881, %r880, %r2;
	cvt.s64.s32 	%rd425, %r881;
	cvt.u64.u32 	%rd426, %r880;
	selp.b64 	%rd427, %rd8, %rd396, %p394;
	selp.b64 	%rd428, %rd426, %rd425, %p394;
	add.s64 	%rd429, %rd428, %rd427;
	shl.b64 	%rd430, %rd429, 2;
	add.s64 	%rd431, %rd2, %rd430;
	ld.global.f32 	%f557, [%rd431];
	add.s32 	%r882, %r1, 1280;
	setp.lt.s32 	%p395, %r882, %r2;
	sub.s32 	%r883, %r882, %r2;
	cvt.s64.s32 	%rd432, %r883;
	cvt.u64.u32 	%rd433, %r882;
	selp.b64 	%rd434, %rd8, %rd396, %p395;
	selp.b64 	%rd435, %rd433, %rd432, %p395;
	add.s64 	%rd436, %rd435, %rd434;
	shl.b64 	%rd437, %rd436, 2;
	add.s64 	%rd438, %rd2, %rd437;
	ld.global.f32 	%f556, [%rd438];
	add.s32 	%r884, %r1, 1536;
	setp.lt.s32 	%p396, %r884, %r2;
	sub.s32 	%r885, %r884, %r2;
	cvt.s64.s32 	%rd439, %r885;
	cvt.u64.u32 	%rd440, %r884;
	selp.b64 	%rd441, %rd8, %rd396, %p396;
	selp.b64 	%rd442, %rd440, %rd439, %p396;
	add.s64 	%rd443, %rd442, %rd441;
	shl.b64 	%rd444, %rd443, 2;
	add.s64 	%rd445, %rd2, %rd444;
	ld.global.f32 	%f555, [%rd445];
	add.s32 	%r886, %r1, 1792;
	setp.lt.s32 	%p397, %r886, %r2;
	sub.s32 	%r887, %r886, %r2;
	cvt.s64.s32 	%rd446, %r887;
	cvt.u64.u32 	%rd447, %r886;
	selp.b64 	%rd448, %rd8, %rd396, %p397;
	selp.b64 	%rd449, %rd447, %rd446, %p397;
	add.s64 	%rd450, %rd449, %rd448;
	shl.b64 	%rd451, %rd450, 2;
	add.s64 	%rd452, %rd2, %rd451;
	ld.global.f32 	%f554, [%rd452];
	or.b32  	%r888, %r1, 2048;
	setp.lt.s32 	%p398, %r888, %r2;
	sub.s32 	%r889, %r888, %r2;
	cvt.s64.s32 	%rd453, %r889;
	cvt.u64.u32 	%rd454, %r888;
	selp.b64 	%rd455, %rd8, %rd396, %p398;
	selp.b64 	%rd456, %rd454, %rd453, %p398;
	add.s64 	%rd457, %rd456, %rd455;
	shl.b64 	%rd458, %rd457, 2;
	add.s64 	%rd459, %rd2, %rd458;
	ld.global.f32 	%f553, [%rd459];
	add.s32 	%r890, %r1, 2304;
	setp.lt.s32 	%p399, %r890, %r2;
	sub.s32 	%r891, %r890, %r2;
	cvt.s64.s32 	%rd460, %r891;
	cvt.u64.u32 	%rd461, %r890;
	selp.b64 	%rd462, %rd8, %rd396, %p399;
	selp.b64 	%rd463, %rd461, %rd460, %p399;
	add.s64 	%rd464, %rd463, %rd462;
	shl.b64 	%rd465, %rd464, 2;
	add.s64 	%rd466, %rd2, %rd465;
	ld.global.f32 	%f552, [%rd466];
	add.s32 	%r892, %r1, 2560;
	setp.lt.s32 	%p400, %r892, %r2;
	sub.s32 	%r893, %r892, %r2;
	cvt.s64.s32 	%rd467, %r893;
	cvt.u64.u32 	%rd468, %r892;
	selp.b64 	%rd469, %rd8, %rd396, %p400;
	selp.b64 	%rd470, %rd468, %rd467, %p400;
	add.s64 	%rd471, %rd470, %rd469;
	shl.b64 	%rd472, %rd471, 2;
	add.s64 	%rd473, %rd2, %rd472;
	ld.global.f32 	%f551, [%rd473];
	add.s32 	%r894, %r1, 2816;
	setp.lt.s32 	%p401, %r894, %r2;
	sub.s32 	%r895, %r894, %r2;
	cvt.s64.s32 	%rd474, %r895;
	cvt.u64.u32 	%rd475, %r894;
	selp.b64 	%rd476, %rd8, %rd396, %p401;
	selp.b64 	%rd477, %rd475, %rd474, %p401;
	add.s64 	%rd478, %rd477, %rd476;
	shl.b64 	%rd479, %rd478, 2;
	add.s64 	%rd480, %rd2, %rd479;
	ld.global.f32 	%f550, [%rd480];
	or.b32  	%r896, %r1, 3072;
	setp.lt.s32 	%p402, %r896, %r2;
	sub.s32 	%r897, %r896, %r2;
	cvt.s64.s32 	%rd481, %r897;
	cvt.u64.u32 	%rd482, %r896;
	selp.b64 	%rd483, %rd8, %rd396, %p402;
	selp.b64 	%rd484, %rd482, %rd481, %p402;
	add.s64 	%rd485, %rd484, %rd483;
	shl.b64 	%rd486, %rd485, 2;
	add.s64 	%rd487, %rd2, %rd486;
	ld.global.f32 	%f549, [%rd487];
	add.s32 	%r898, %r1, 3328;
	setp.lt.s32 	%p403, %r898, %r2;
	sub.s32 	%r899, %r898, %r2;
	cvt.s64.s32 	%rd488, %r899;
	cvt.u64.u32 	%rd489, %r898;
	selp.b64 	%rd490, %rd8, %rd396, %p403;
	selp.b64 	%rd491, %rd489, %rd488, %p403;
	add.s64 	%rd492, %rd491, %rd490;
	shl.b64 	%rd493, %rd492, 2;
	add.s64 	%rd494, %rd2, %rd493;
	ld.global.f32 	%f548, [%rd494];
	add.s32 	%r900, %r1, 3584;
	setp.lt.s32 	%p404, %r900, %r2;
	sub.s32 	%r901, %r900, %r2;
	cvt.s64.s32 	%rd495, %r901;
	cvt.u64.u32 	%rd496, %r900;
	selp.b64 	%rd497, %rd8, %rd396, %p404;
	selp.b64 	%rd498, %rd496, %rd495, %p404;
	add.s64 	%rd499, %rd498, %rd497;
	shl.b64 	%rd500, %rd499, 2;
	add.s64 	%rd501, %rd2, %rd500;
	ld.global.f32 	%f547, [%rd501];
	add.s32 	%r902, %r1, 3840;
	setp.lt.s32 	%p405, %r902, %r2;
	sub.s32 	%r903, %r902, %r2;
	cvt.s64.s32 	%rd502, %r903;
	cvt.u64.u32 	%rd503, %r902;
	selp.b64 	%rd504, %rd8, %rd396, %p405;
	selp.b64 	%rd505, %rd503, %rd502, %p405;
	add.s64 	%rd506, %rd505, %rd504;
	shl.b64 	%rd507, %rd506, 2;
	add.s64 	%rd508, %rd2, %rd507;
	ld.global.f32 	%f546, [%rd508];
	or.b32  	%r904, %r1, 4096;
	setp.lt.s32 	%p406, %r904, %r2;
	sub.s32 	%r905, %r904, %r2;
	cvt.s64.s32 	%rd509, %r905;
	cvt.u64.u32 	%rd510, %r904;
	selp.b64 	%rd511, %rd8, %rd396, %p406;
	selp.b64 	%rd512, %rd510, %rd509, %p406;
	add.s64 	%rd513, %rd512, %rd511;
	shl.b64 	%rd514, %rd513, 2;
	add.s64 	%rd515, %rd2, %rd514;
	ld.global.f32 	%f545, [%rd515];
$L__BB13_54:
	ld.param.s8 	%rs7, [_ZN3cub18CUB_300001_SM_10006detail10merge_sort26DeviceMergeSortMergeKernelINS2_10policy_hubIN6thrust24THRUST_300001_SM_1000_NS6detail15normal_iteratorINS6_10device_ptrIfEEEEE9Policy600ESB_NS8_INS9_IiEEEESB_SF_m10CompareAbsfiEEvbT2_T3_T4_PT6_PT7_T5_PSJ_SJ_NS1_7vsmem_tE_param_0];
	setp.eq.s16 	%p407, %rs7, 0;
	shl.b32 	%r906, %r1, 2;
	mov.u32 	%r907, _ZZN3cub18CUB_300001_SM_10006detail10merge_sort26DeviceMergeSortMergeKernelINS2_10policy_hubIN6thrust24THRUST_300001_SM_1000_NS6detail15normal_iteratorINS6_10device_ptrIfEEEEE9Policy600ESB_NS8_INS9_IiEEEESB_SF_m10CompareAbsfiEEvbT2_T3_T4_PT6_PT7_T5_PSJ_SJ_NS1_7vsmem_tEE19static_temp_storage;
	add.s32 	%r908, %r907, %r906;
	st.shared.f32 	[%r908], %f561;
	add.s32 	%r4, %r1, 256;
	st.shared.f32 	[%r908+1024], %f560;
	add.s32 	%r5, %r1, 512;
	st.shared.f32 	[%r908+2048], %f559;
	add.s32 	%r6, %r1, 768;
	st.shared.f32 	[%r908+3072], %f558;
	or.b32  	%r7, %r1, 1024;
	st.shared.f32 	[%r908+4096], %f557;
	add.s32 	%r8, %r1, 1280;
	st.shared.f32 	[%r908+5120], %f556;
	add.s32 	%r9, %r1, 1536;
	st.shared.f32 	[%r908+6144], %f555;
	add.s32 	%r10, %r1, 1792;
	st.shared.f32 	[%r908+7168], %f554;
	or.b32  	%r11, %r1, 2048;
	st.shared.f32 	[%r908+8192], %f553;
	add.s32 	%r12, %r1, 2304;
	st.shared.f32 	[%r908+9216], %f552;
	add.s32 	%r13, %r1, 2560;
	st.shared.f32 	[%r908+10240], %f551;
	add.s32 	%r14, %r1, 2816;
	st.shared.f32 	[%r908+11264], %f550;
	or.b32  	%r15, %r1, 3072;
	st.shared.f32 	[%r908+12288], %f549;
	add.s32 	%r16, %r1, 3328;
	st.shared.f32 	[%r908+13312], %f548;
	add.s32 	%r17, %r1, 3584;
	st.shared.f32 	[%r908+14336], %f547;
	add.s32 	%r18, %r1, 3840;
	st.shared.f32 	[%r908+15360], %f546;
	or.b32  	%r19, %r1, 4096;
	st.shared.f32 	[%r908+16384], %f545;
	@%p407 bra 	$L__BB13_106;
	add.s64 	%rd516, %rd9, %rd10;
	add.s64 	%rd517, %rd516, %rd11;
	setp.ge.s32 	%p408, %r1, %r2;
	cvt.u64.u32 	%rd518, %r1;
	add.s64 	%rd519, %rd8, %rd518;
	shl.b64 	%rd520, %rd519, 2;
	add.s64 	%rd14, %rd5, %rd520;
	sub.s32 	%r909, %r1, %r2;
	cvt.s64.s32 	%rd521, %r909;
	add.s64 	%rd522, %rd517, %rd521;
	shl.b64 	%rd523, %rd522, 2;
	add.s64 	%rd15, %rd5, %rd523;
	@%p408 bra 	$L__BB13_57;
	ld.global.u32 	%r1236, [%rd14];
	bra.uni 	$L__BB13_58;
$L__BB13_57:
	ld.global.u32 	%r1236, [%rd15];
$L__BB13_58:
	setp.lt.s32 	%p409, %r4, %r2;
	@%p409 bra 	$L__BB13_60;
	ld.global.u32 	%r1235, [%rd15+1024];
	bra.uni 	$L__BB13_61;
$L__BB13_60:
	ld.global.u32 	%r1235, [%rd14+1024];
$L__BB13_61:
	setp.lt.s32 	%p410, %r5, %r2;
	@%p410 bra 	$L__BB13_63;
	ld.global.u32 	%r1234, [%rd15+2048];
	bra.uni 	$L__BB13_64;
$L__BB13_63:
	ld.global.u32 	%r1234, [%rd14+2048];
$L__BB13_64:
	setp.lt.s32 	%p411, %r6, %r2;
	@%p411 bra 	$L__BB13_66;
	ld.global.u32 	%r1233, [%rd15+3072];
	bra.uni 	$L__BB13_67;
$L__BB13_66:
	ld.global.u32 	%r1233, [%rd14+3072];
$L__BB13_67:
	setp.lt.s32 	%p412, %r7, %r2;
	@%p412 bra 	$L__BB13_69;
	ld.global.u32 	%r1232, [%rd15+4096];
	bra.uni 	$L__BB13_70;
$L__BB13_69:
	ld.global.u32 	%r1232, [%rd14+4096];
$L__BB13_70:
	setp.lt.s32 	%p413, %r8, %r2;
	@%p413 bra 	$L__BB13_72;
	ld.global.u32 	%r1231, [%rd15+5120];
	bra.uni 	$L__BB13_73;
$L__BB13_72:
	ld.global.u32 	%r1231, [%rd14+5120];
$L__BB13_73:
	setp.lt.s32 	%p414, %r9, %r2;
	@%p414 bra 	$L__BB13_75;
	ld.global.u32 	%r1230, [%rd15+6144];
	bra.uni 	$L__BB13_76;
$L__BB13_75:
	ld.global.u32 	%r1230, [%rd14+6144];
$L__BB13_76:
	setp.lt.s32 	%p415, %r10, %r2;
	@%p415 bra 	$L__BB13_78;
	ld.global.u32 	%r1229, [%rd15+7168];
	bra.uni 	$L__BB13_79;
$L__BB13_78:
	ld.global.u32 	%r1229, [%rd14+7168];
$L__BB13_79:
	setp.lt.s32 	%p416, %r11, %r2;
	@%p416 bra 	$L__BB13_81;
	ld.global.u32 	%r1228, [%rd15+8192];
	bra.uni 	$L__BB13_82;
$L__BB13_81:
	ld.global.u32 	%r1228, [%rd14+8192];
$L__BB13_82:
	setp.lt.s32 	%p417, %r12, %r2;
	@%p417 bra 	$L__BB13_84;
	ld.global.u32 	%r1227, [%rd15+9216];
	bra.uni 	$L__BB13_85;
$L__BB13_84:
	ld.global.u32 	%r1227, [%rd14+9216];
$L__BB13_85:
	setp.lt.s32 	%p418, %r13, %r2;
	@%p418 bra 	$L__BB13_87;
	ld.global.u32 	%r1226, [%rd15+10240];
	bra.uni 	$L__BB13_88;
$L__BB13_87:
	ld.global.u32 	%r1226, [%rd14+10240];
$L__BB13_88:
	setp.lt.s32 	%p419, %r14, %r2;
	@%p419 bra 	$L__BB13_90;
	ld.global.u32 	%r1225, [%rd15+11264];
	bra.uni 	$L__BB13_91;
$L__BB13_90:
	ld.global.u32 	%r1225, [%rd14+11264];
$L__BB13_91:
	setp.lt.s32 	%p420, %r15, %r2;
	@%p420 bra 	$L__BB13_93;
	ld.global.u32 	%r1224, [%rd15+12288];
	bra.uni 	$L__BB13_94;
$L__BB13_93:
	ld.global.u32 	%r1224, [%rd14+12288];
$L__BB13_94:
	setp.lt.s32 	%p421, %r16, %r2;
	@%p421 bra 	$L__BB13_96;
	ld.global.u32 	%r1223, [%rd15+13312];
	bra.uni 	$L__BB13_97;
$L__BB13_96:
	ld.global.u32 	%r1223, [%rd14+13312];
$L__BB13_97:
	setp.lt.s32 	%p422, %r17, %r2;
	@%p422 bra 	$L__BB13_99;
	ld.global.u32 	%r1222, [%rd15+14336];
	bra.uni 	$L__BB13_100;
$L__BB13_99:
	ld.global.u32 	%r1222, [%rd14+14336];
$L__BB13_100:
	setp.lt.s32 	%p423, %r18, %r2;
	@%p423 bra 	$L__BB13_102;
	ld.global.u32 	%r1221, [%rd15+15360];
	bra.uni 	$L__BB13_103;
$L__BB13_102:
	ld.global.u32 	%r1221, [%rd14+15360];
$L__BB13_103:
	setp.lt.s32 	%p424, %r19, %r2;
	@%p424 bra 	$L__BB13_105;
	ld.global.u32 	%r1220, [%rd15+16384];
	bra.uni 	$L__BB13_107;
$L__BB13_105:
	ld.global.u32 	%r1220, [%rd14+16384];
	bra.uni 	$L__BB13_107;
$L__BB13_106:
	add.s64 	%rd524, %rd9, %rd10;
	add.s64 	%rd525, %rd524, %rd11;
	setp.lt.s32 	%p425, %r1, %r2;
	sub.s32 	%r910, %r1, %r2;
	cvt.s64.s32 	%rd526, %r910;
	cvt.u64.u32 	%rd527, %r1;
	selp.b64 	%rd528, %rd8, %rd525, %p425;
	selp.b64 	%rd529, %rd527, %rd526, %p425;
	add.s64 	%rd530, %rd529, %rd528;
	shl.b64 	%rd531, %rd530, 2;
	add.s64 	%rd532, %rd1, %rd531;
	ld.global.u32 	%r1236, [%rd532];
	setp.lt.s32 	%p426, %r4, %r2;
	sub.s32 	%r911, %r4, %r2;
	cvt.s64.s32 	%rd533, %r911;
	cvt.u64.u32 	%rd534, %r4;
	selp.b64 	%rd535, %rd8, %rd525, %p426;
	selp.b64 	%rd536, %rd534, %rd533, %p426;
	add.s64 	%rd537, %rd536, %rd535;
	shl.b64 	%rd538, %rd537, 2;
	add.s64 	%rd539, %rd1, %rd538;
	ld.global.u32 	%r1235, [%rd539];
	setp.lt.s32 	%p427, %r5, %r2;
	sub.s32 	%r912, %r5, %r2;
	cvt.s64.s32 	%rd540, %r912;
	cvt.u64.u32 	%rd541, %r5;
	selp.b64 	%rd542, %rd8, %rd525, %p427;
	selp.b64 	%rd543, %rd541, %rd540, %p427;
	add.s64 	%rd544, %rd543, %rd542;
	shl.b64 	%rd545, %rd544, 2;
	add.s64 	%rd546, %rd1, %rd545;
	ld.global.u32 	%r1234, [%rd546];
	setp.lt.s32 	%p428, %r6, %r2;
	sub.s32 	%r913, %r6, %r2;
	cvt.s64.s32 	%rd547, %r913;
	cvt.u64.u32 	%rd548, %r6;
	selp.b64 	%rd549, %rd8, %rd525, %p428;
	selp.b64 	%rd550, %rd548, %rd547, %p428;
	add.s64 	%rd551, %rd550, %rd549;
	shl.b64 	%rd552, %rd551, 2;
	add.s64 	%rd553, %rd1, %rd552;
	ld.global.u32 	%r1233, [%rd553];
	setp.lt.s32 	%p429, %r7, %r2;
	sub.s32 	%r914, %r7, %r2;
	cvt.s64.s32 	%rd554, %r914;
	cvt.u64.u32 	%rd555, %r7;
	selp.b64 	%rd556, %rd8, %rd525, %p429;
	selp.b64 	%rd557, %rd555, %rd554, %p429;
	add.s64 	%rd558, %rd557, %rd556;
	shl.b64 	%rd559, %rd558, 2;
	add.s64 	%rd560, %rd1, %rd559;
	ld.global.u32 	%r1232, [%rd560];
	setp.lt.s32 	%p430, %r8, %r2;
	sub.s32 	%r915, %r8, %r2;
	cvt.s64.s32 	%rd561, %r915;
	cvt.u64.u32 	%rd562, %r8;
	selp.b64 	%rd563, %rd8, %rd525, %p430;
	selp.b64 	%rd564, %rd562, %rd561, %p430;
	add.s64 	%rd565, %rd564, %rd563;
	shl.b64 	%rd566, %rd565, 2;
	add.s64 	%rd567, %rd1, %rd566;
	ld.global.u32 	%r1231, [%rd567];
	setp.lt.s32 	%p431, %r9, %r2;
	sub.s32 	%r916, %r9, %r2;
	cvt.s64.s32 	%rd568, %r916;
	cvt.u64.u32 	%rd569, %r9;
	selp.b64 	%rd570, %rd8, %rd525, %p431;
	selp.b64 	%rd571, %rd569, %rd568, %p431;
	add.s64 	%rd572, %rd571, %rd570;
	shl.b64 	%rd573, %rd572, 2;
	add.s64 	%rd574, %rd1, %rd573;
	ld.global.u32 	%r1230, [%rd574];
	setp.lt.s32 	%p432, %r10, %r2;
	sub.s32 	%r917, %r10, %r2;
	cvt.s64.s32 	%rd575, %r917;
	cvt.u64.u32 	%rd576, %r10;
	selp.b64 	%rd577, %rd8, %rd525, %p432;
	selp.b64 	%rd578, %rd576, %rd575, %p432;
	add.s64 	%rd579, %rd578, %rd577;
	shl.b64 	%rd580, %rd579, 2;
	add.s64 	%rd581, %rd1, %rd580;
	ld.global.u32 	%r1229, [%rd581];
	setp.lt.s32 	%p433, %r11, %r2;
	sub.s32 	%r918, %r11, %r2;
	cvt.s64.s32 	%rd582, %r918;
	cvt.u64.u32 	%rd583, %r11;
	selp.b64 	%rd584, %rd8, %rd525, %p433;
	selp.b64 	%rd585, %rd583, %rd582, %p433;
	add.s64 	%rd586, %rd585, %rd584;
	shl.b64 	%rd587, %rd586, 2;
	add.s64 	%rd588, %rd1, %rd587;
	ld.global.u32 	%r1228, [%rd588];
	setp.lt.s32 	%p434, %r12, %r2;
	sub.s32 	%r919, %r12, %r2;
	cvt.s64.s32 	%rd589, %r919;
	cvt.u64.u32 	%rd590, %r12;
	selp.b64 	%rd591, %rd8, %rd525, %p434;
	selp.b64 	%rd592, %rd590, %rd589, %p434;
	add.s64 	%rd593, %rd592, %rd591;
	shl.b64 	%rd594, %rd593, 2;
	add.s64 	%rd595, %rd1, %rd594;
	ld.global.u32 	%r1227, [%rd595];
	setp.lt.s32 	%p435, %r13, %r2;
	sub.s32 	%r920, %r13, %r2;
	cvt.s64.s32 	%rd596, %r920;
	cvt.u64.u32 	%rd597, %r13;
	selp.b64 	%rd598, %rd8, %rd525, %p435;
	selp.b64 	%rd599, %rd597, %rd596, %p435;
	add.s64 	%rd600, %rd599, %rd598;
	shl.b64 	%rd601, %rd600, 2;
	add.s64 	%rd602, %rd1, %rd601;
	ld.global.u32 	%r1226, [%rd602];
	setp.lt.s32 	%p436, %r14, %r2;
	sub.s32 	%r921, %r14, %r2;
	cvt.s64.s32 	%rd603, %r921;
	cvt.u64.u32 	%rd604, %r14;
	selp.b64 	%rd605, %rd8, %rd525, %p436;
	selp.b64 	%rd606, %rd604, %rd603, %p436;
	add.s64 	%rd607, %rd606, %rd605;
	shl.b64 	%rd608, %rd607, 2;
	add.s64 	%rd609, %rd1, %rd608;
	ld.global.u32 	%r1225, [%rd609];
	setp.lt.s32 	%p437, %r15, %r2;
	sub.s32 	%r922, %r15, %r2;
	cvt.s64.s32 	%rd610, %r922;
	cvt.u64.u32 	%rd611, %r15;
	selp.b64 	%rd612, %rd8, %rd525, %p437;
	selp.b64 	%rd613, %rd611, %rd610, %p437;
	add.s64 	%rd614, %rd613, %rd612;
	shl.b64 	%rd615, %rd614, 2;
	add.s64 	%rd616, %rd1, %rd615;
	ld.global.u32 	%r1224, [%rd616];
	setp.lt.s32 	%p438, %r16, %r2;
	sub.s32 	%r923, %r16, %r2;
	cvt.s64.s32 	%rd617, %r923;
	cvt.u64.u32 	%rd618, %r16;
	selp.b64 	%rd619, %rd8, %rd525, %p438;
	selp.b64 	%rd620, %rd618, %rd617, %p438;
	add.s64 	%rd621, %rd620, %rd619;
	shl.b64 	%rd622, %rd621, 2;
	add.s64 	%rd623, %rd1, %rd622;
	ld.global.u32 	%r1223, [%rd623];
	setp.lt.s32 	%p439, %r17, %r2;
	sub.s32 	%r924, %r17, %r2;
	cvt.s64.s32 	%rd624, %r924;
	cvt.u64.u32 	%rd625, %r17;
	selp.b64 	%rd626, %rd8, %rd525, %p439;
	selp.b64 	%rd627, %rd625, %rd624, %p439;
	add.s64 	%rd628, %rd627, %rd626;
	shl.b64 	%rd629, %rd628, 2;
	add.s64 	%rd630, %rd1, %rd629;
	ld.global.u32 	%r1222, [%rd630];
	setp.lt.s32 	%p440, %r18, %r2;
	sub.s32 	%r925, %r18, %r2;
	cvt.s64.s32 	%rd631, %r925;
	cvt.u64.u32 	%rd632, %r18;
	selp.b64 	%rd633, %rd8, %rd525, %p440;
	selp.b64 	%rd634, %rd632, %rd631, %p440;
	add.s64 	%rd635, %rd634, %rd633;
	shl.b64 	%rd636, %rd635, 2;
	add.s64 	%rd637, %rd1, %rd636;
	ld.global.u32 	%r1221, [%rd637];
	setp.lt.s32 	%p441, %r19, %r2;
	sub.s32 	%r926, %r19, %r2;
	cvt.s64.s32 	%rd638, %r926;
	cvt.u64.u32 	%rd639, %r19;
	selp.b64 	%rd640, %rd8, %rd525, %p441;
	selp.b64 	%rd641, %rd639, %rd638, %p441;
	add.s64 	%rd642, %rd641, %rd640;
	shl.b64 	%rd643, %rd642, 2;
	add.s64 	%rd644, %rd1, %rd643;
	ld.global.u32 	%r1220, [%rd644];
$L__BB13_107:
	bar.sync 	0;
	// begin inline asm
	griddepcontrol.launch_dependents;
	// end inline asm
	add.s32 	%r104, %r3, %r2;
	mul.lo.s32 	%r927, %r1, 17;
	min.s32 	%r105, %r927, %r104;
	shl.b32 	%r928, %r2, 2;
	add.s32 	%r106, %r907, %r928;
	setp.lt.s32 	%p442, %r105, %r3;
	sub.s32 	%r930, %r105, %r3;
	selp.b32 	%r1239, 0, %r930, %p442;
	min.s32 	%r1237, %r105, %r2;
	setp.ge.s32 	%p443, %r1239, %r1237;
	@%p443 bra 	$L__BB13_109;
$L__BB13_108:
	sub.s32 	%r931, %r1237, %r1239;
	shr.u32 	%r932, %r931, 31;
	add.s32 	%r933, %r931, %r932;
	shr.s32 	%r934, %r933, 1;
	add.s32 	%r935, %r934, %r1239;
	shl.b32 	%r936, %r935, 2;
	add.s32 	%r938, %r907, %r936;
	ld.shared.f32 	%f457, [%r938];
	not.b32 	%r939, %r935;
	add.s32 	%r940, %r105, %r939;
	shl.b32 	%r941, %r940, 2;
	add.s32 	%r942, %r106, %r941;
	ld.shared.f32 	%f458, [%r942];
	abs.f32 	%f459, %f458;
	abs.f32 	%f460, %f457;
	setp.leu.f32 	%p444, %f459, %f460;
	add.s32 	%r943, %r935, 1;
	selp.b32 	%r1239, %r943, %r1239, %p444;
	selp.b32 	%r1237, %r1237, %r935, %p444;
	setp.lt.s32 	%p445, %r1239, %r1237;
	@%p445 bra 	$L__BB13_108;
$L__BB13_109:
	sub.s32 	%r944, %r105, %r1239;
	add.s32 	%r114, %r944, %r2;
	shl.b32 	%r945, %r944, 2;
	add.s32 	%r115, %r106, %r945;
	ld.shared.f32 	%f563, [%r115];
	shl.b32 	%r946, %r1239, 2;
	add.s32 	%r116, %r907, %r946;
	ld.shared.f32 	%f564, [%r116];
	setp.ge.s32 	%p447, %r114, %r104;
	mov.pred 	%p532, 0;
	@%p447 bra 	$L__BB13_112;
	setp.ge.s32 	%p449, %r1239, %r2;
	mov.pred 	%p532, -1;
	@%p449 bra 	$L__BB13_112;
	abs.f32 	%f461, %f563;
	abs.f32 	%f462, %f564;
	setp.gt.f32 	%p532, %f461, %f462;
$L__BB13_112:
	selp.f32 	%f87, %f563, %f564, %p532;
	selp.u32 	%r948, 1, 0, %p532;
	add.s32 	%r117, %r114, %r948;
	not.pred 	%p450, %p532;
	selp.u32 	%r949, 1, 0, %p450;
	add.s32 	%r118, %r1239, %r949;
	selp.b32 	%r119, %r114, %r1239, %p532;
	@%p450 bra 	$L__BB13_114;
	ld.shared.f32 	%f563, [%r115+4];
	bra.uni 	$L__BB13_115;
$L__BB13_114:
	ld.shared.f32 	%f564, [%r116+4];
$L__BB13_115:
	setp.ge.s32 	%p452, %r117, %r104;
	mov.pred 	%p533, 0;
	@%p452 bra 	$L__BB13_118;
	setp.ge.s32 	%p454, %r118, %r2;
	mov.pred 	%p533, -1;
	@%p454 bra 	$L__BB13_118;
	abs.f32 	%f463, %f563;
	abs.f32 	%f464, %f564;
	setp.gt.f32 	%p533, %f463, %f464;
$L__BB13_118:
	selp.f32 	%f92, %f563, %f564, %p533;
	selp.u32 	%r950, 1, 0, %p533;
	add.s32 	%r120, %r117, %r950;
	not.pred 	%p455, %p533;
	selp.u32 	%r951, 1, 0, %p455;
	add.s32 	%r121, %r118, %r951;
	selp.b32 	%r122, %r117, %r118, %p533;
	@%p533 bra 	$L__BB13_120;
	shl.b32 	%r952, %r121, 2;
	add.s32 	%r954, %r907, %r952;
	ld.shared.f32 	%f564, [%r954];
	bra.uni 	$L__BB13_121;
$L__BB13_120:
	shl.b32 	%r955, %r120, 2;
	add.s32 	%r957, %r907, %r955;
	ld.shared.f32 	%f563, [%r957];
$L__BB13_121:
	setp.ge.s32 	%p457, %r120, %r104;
	mov.pred 	%p534, 0;
	@%p457 bra 	$L__BB13_124;
	setp.ge.s32 	%p459, %r121, %r2;
	mov.pred 	%p534, -1;
	@%p459 bra 	$L__BB13_124;
	abs.f32 	%f465, %f563;
	abs.f32 	%f466, %f564;
	setp.gt.f32 	%p534, %f465, %f466;
$L__BB13_124:
	selp.f32 	%f97, %f563, %f564, %p534;
	selp.u32 	%r958, 1, 0, %p534;
	add.s32 	%r123, %r120, %r958;
	not.pred 	%p460, %p534;
	selp.u32 	%r959, 1, 0, %p460;
	add.s32 	%r124, %r121, %r959;
	selp.b32 	%r125, %r120, %r121, %p534;
	@%p534 bra 	$L__BB13_126;
	shl.b32 	%r960, %r124, 2;
	add.s32 	%r962, %r907, %r960;
	ld.shared.f32 	%f564, [%r962];
	bra.uni 	$L__BB13_127;
$L__BB13_126:
	shl.b32 	%r963, %r123, 2;
	add.s32 	%r965, %r907, %r963;
	ld.shared.f32 	%f563, [%r965];
$L__BB13_127:
	setp.ge.s32 	%p462, %r123, %r104;
	mov.pred 	%p535, 0;
	@%p462 bra 	$L__BB13_130;
	setp.ge.s32 	%p464, %r124, %r2;
	mov.pred 	%p535, -1;
	@%p464 bra 	$L__BB13_130;
	abs.f32 	%f467, %f563;
	abs.f32 	%f468, %f564;
	setp.gt.f32 	%p535, %f467, %f468;
$L__BB13_130:
	selp.f32 	%f102, %f563, %f564, %p535;
	selp.u32 	%r966, 1, 0, %p535;
	add.s32 	%r126, %r123, %r966;
	not.pred 	%p465, %p535;
	selp.u32 	%r967, 1, 0, %p465;
	add.s32 	%r127, %r124, %r967;
	selp.b32 	%r128, %r123, %r124, %p535;
	@%p535 bra 	$L__BB13_132;
	shl.b32 	%r968, %r127, 2;
	add.s32 	%r970, %r907, %r968;
	ld.shared.f32 	%f564, [%r970];
	bra.uni 	$L__BB13_133;
$L__BB13_132:
	shl.b32 	%r971, %r126, 2;
	add.s32 	%r973, %r907, %r971;
	ld.shared.f32 	%f563, [%r973];
$L__BB13_133:
	setp.ge.s32 	%p467, %r126, %r104;
	mov.pred 	%p536, 0;
	@%p467 bra 	$L__BB13_136;
	setp.ge.s32 	%p469, %r127, %r2;
	mov.pred 	%p536, -1;
	@%p469 bra 	$L__BB13_136;
	abs.f32 	%f469, %f563;
	abs.f32 	%f470, %f564;
	setp.gt.f32 	%p536, %f469, %f470;
$L__BB13_136:
	selp.f32 	%f107, %f563, %f564, %p536;
	selp.u32 	%r974, 1, 0, %p536;
	add.s32 	%r129, %r126, %r974;
	not.pred 	%p470, %p536;
	selp.u32 	%r975, 1, 0, %p470;
	add.s32 	%r130, %r127, %r975;
	selp.b32 	%r131, %r126, %r127, %p536;
	@%p536 bra 	$L__BB13_138;
	shl.b32 	%r976, %r130, 2;
	add.s32 	%r978, %r907, %r976;
	ld.shared.f32 	%f564, [%r978];
	bra.uni 	$L__BB13_139;
$L__BB13_138:
	shl.b32 	%r979, %r129, 2;
	add.s32 	%r981, %r907, %r979;
	ld.shared.f32 	%f563, [%r981];
$L__BB13_139:
	setp.ge.s32 	%p472, %r129, %r104;
	mov.pred 	%p537, 0;
	@%p472 bra 	$L__BB13_142;
	setp.ge.s32 	%p474, %r130, %r2;
	mov.pred 	%p537, -1;
	@%p474 bra 	$L__BB13_142;
	abs.f32 	%f471, %f563;
	abs.f32 	%f472, %f564;
	setp.gt.f32 	%p537, %f471, %f472;
$L__BB13_142:
	selp.f32 	%f112, %f563, %f564, %p537;
	selp.u32 	%r982, 1, 0, %p537;
	add.s32 	%r132, %r129, %r982;
	not.pred 	%p475, %p537;
	selp.u32 	%r983, 1, 0, %p475;
	add.s32 	%r133, %r130, %r983;
	selp.b32 	%r134, %r129, %r130, %p537;
	@%p537 bra 	$L__BB13_144;
	shl.b32 	%r984, %r133, 2;
	add.s32 	%r986, %r907, %r984;
	ld.shared.f32 	%f564, [%r986];
	bra.uni 	$L__BB13_145;
$L__BB13_144:
	shl.b32 	%r987, %r132, 2;
	add.s32 	%r989, %r907, %r987;
	ld.shared.f32 	%f563, [%r989];
$L__BB13_145:
	setp.ge.s32 	%p477, %r132, %r104;
	mov.pred 	%p538, 0;
	@%p477 bra 	$L__BB13_148;
	setp.ge.s32 	%p479, %r133, %r2;
	mov.pred 	%p538, -1;
	@%p479 bra 	$L__BB13_148;
	abs.f32 	%f473, %f563;
	abs.f32 	%f474, %f564;
	setp.gt.f32 	%p538, %f473, %f474;
$L__BB13_148:
	selp.f32 	%f117, %f563, %f564, %p538;
	selp.u32 	%r990, 1, 0, %p538;
	add.s32 	%r135, %r132, %r990;
	not.pred 	%p480, %p538;
	selp.u32 	%r991, 1, 0, %p480;
	add.s32 	%r136, %r133, %r991;
	selp.b32 	%r137, %r132, %r133, %p538;
	@%p538 bra 	$L__BB13_150;
	shl.b32 	%r992, %r136, 2;
	add.s32 	%r994, %r907, %r992;
	ld.shared.f32 	%f564, [%r994];
	bra.uni 	$L__BB13_151;
$L__BB13_150:
	shl.b32 	%r995, %r135, 2;
	add.s32 	%r997, %r907, %r995;
	ld.shared.f32 	%f563, [%r997];
$L__BB13_151:
	setp.ge.s32 	%p482, %r135, %r104;
	mov.pred 	%p539, 0;
	@%p482 bra 	$L__BB13_154;
	setp.ge.s32 	%p484, %r136, %r2;
	mov.pred 	%p539, -1;
	@%p484 bra 	$L__BB13_154;
	abs.f32 	%f475, %f563;
	abs.f32 	%f476, %f564;
	setp.gt.f32 	%p539, %f475, %f476;
$L__BB13_154:
	selp.f32 	%f122, %f563, %f564, %p539;
	selp.u32 	%r998, 1, 0, %p539;
	add.s32 	%r138, %r135, %r998;
	not.pred 	%p485, %p539;
	selp.u32 	%r999, 1, 0, %p485;
	add.s32 	%r139, %r136, %r999;
	selp.b32 	%r140, %r135, %r136, %p539;
	@%p539 bra 	$L__BB13_156;
	shl.b32 	%r1000, %r139, 2;
	add.s32 	%r1002, %r907, %r1000;
	ld.shared.f32 	%f564, [%r1002];
	bra.uni 	$L__BB13_157;
$L__BB13_156:
	shl.b32 	%r1003, %r138, 2;
	add.s32 	%r1005, %r907, %r1003;
	ld.shared.f32 	%f563, [%r1005];
$L__BB13_157:
	setp.ge.s32 	%p487, %r138, %r104;
	mov.pred 	%p540, 0;
	@%p487 bra 	$L__BB13_160;
	setp.ge.s32 	%p489, %r139, %r2;
	mov.pred 	%p540, -1;
	@%p489 bra 	$L__BB13_160;
	abs.f32 	%f477, %f563;
	abs.f32 	%f478, %f564;
	setp.gt.f32 	%p540, %f477, %f478;
$L__BB13_160:
	selp.f32 	%f127, %f563, %f564, %p540;
	selp.u32 	%r1006, 1, 0, %p540;
	add.s32 	%r141, %r138, %r1006;
	not.pred 	%p490, %p540;
	selp.u32 	%r1007, 1, 0, %p490;
	add.s32 	%r142, %r139, %r1007;
	selp.b32 	%r143, %r138, %r139, %p540;
	@%p540 bra 	$L__BB13_162;
	shl.b32 	%r1008, %r142, 2;
	add.s32 	%r1010, %r907, %r1008;
	ld.shared.f32 	%f564, [%r1010];
	bra.uni 	$L__BB13_163;
$L__BB13_162:
	shl.b32 	%r1011, %r141, 2;
	add.s32 	%r1013, %r907, %r1011;
	ld.shared.f32 	%f563, [%r1013];
$L__BB13_163:
	setp.ge.s32 	%p492, %r141, %r104;
	mov.pred 	%p541, 0;
	@%p492 bra 	$L__BB13_166;
	setp.ge.s32 	%p494, %r142, %r2;
	mov.pred 	%p541, -1;
	@%p494 bra 	$L__BB13_166;
	abs.f32 	%f479, %f563;
	abs.f32 	%f480, %f564;
	setp.gt.f32 	%p541, %f479, %f480;
$L__BB13_166:
	selp.f32 	%f132, %f563, %f564, %p541;
	selp.u32 	%r1014, 1, 0, %p541;
	add.s32 	%r144, %r141, %r1014;
	not.pred 	%p495, %p541;
	selp.u32 	%r1015, 1, 0, %p495;
	add.s32 	%r145, %r142, %r1015;
	selp.b32 	%r146, %r141, %r142, %p541;
	@%p541 bra 	$L__BB13_168;
	shl.b32 	%r1016, %r145, 2;
	add.s32 	%r1018, %r907, %r1016;
	ld.shared.f32 	%f564, [%r1018];
	bra.uni 	$L__BB13_169;
$L__BB13_168:
	shl.b32 	%r1019, %r144, 2;
	add.s32 	%r1021, %r907, %r1019;
	ld.shared.f32 	%f563, [%r1021];
$L__BB13_169:
	setp.ge.s32 	%p497, %r144, %r104;
	mov.pred 	%p542, 0;
	@%p497 bra 	$L__BB13_172;
	setp.ge.s32 	%p499, %r145, %r2;
	mov.pred 	%p542, -1;
	@%p499 bra 	$L__BB13_172;
	abs.f32 	%f481, %f563;
	abs.f32 	%f482, %f564;
	setp.gt.f32 	%p542, %f481, %f482;
$L__BB13_172:
	selp.f32 	%f137, %f563, %f564, %p542;
	selp.u32 	%r1022, 1, 0, %p542;
	add.s32 	%r147, %r144, %r1022;
	not.pred 	%p500, %p542;
	selp.u32 	%r1023, 1, 0, %p500;
	add.s32 	%r148, %r145, %r1023;
	selp.b32 	%r149, %r144, %r145, %p542;
	@%p542 bra 	$L__BB13_174;
	shl.b32 	%r1024, %r148, 2;
	add.s32 	%r1026, %r907, %r1024;
	ld.shared.f32 	%f564, [%r1026];
	bra.uni 	$L__BB13_175;
$L__BB13_174:
	shl.b32 	%r1027, %r147, 2;
	add.s32 	%r1029, %r907, %r1027;
	ld.shared.f32 	%f563, [%r1029];
$L__BB13_175:
	setp.ge.s32 	%p502, %r147, %r104;
	mov.pred 	%p543, 0;
	@%p502 bra 	$L__BB13_178;
	setp.ge.s32 	%p504, %r148, %r2;
	mov.pred 	%p543, -1;
	@%p504 bra 	$L__BB13_178;
	abs.f32 	%f483, %f563;
	abs.f32 	%f484, %f564;
	setp.gt.f32 	%p543, %f483, %f484;
$L__BB13_178:
	selp.f32 	%f142, %f563, %f564, %p543;
	selp.u32 	%r1030, 1, 0, %p543;
	add.s32 	%r150, %r147, %r1030;
	not.pred 	%p505, %p543;
	selp.u32 	%r1031, 1, 0, %p505;
	add.s32 	%r151, %r148, %r1031;
	selp.b32 	%r152, %r147, %r148, %p543;
	@%p543 bra 	$L__BB13_180;
	shl.b32 	%r1032, %r151, 2;
	add.s32 	%r1034, %r907, %r1032;
	ld.shared.f32 	%f564, [%r1034];
	bra.uni 	$L__BB13_181;
$L__BB13_180:
	shl.b32 	%r1035, %r150, 2;
	add.s32 	%r1037, %r907, %r1035;
	ld.shared.f32 	%f563, [%r1037];
$L__BB13_181:
	setp.ge.s32 	%p507, %r150, %r104;
	mov.pred 	%p544, 0;
	@%p507 bra 	$L__BB13_184;
	setp.ge.s32 	%p509, %r151, %r2;
	mov.pred 	%p544, -1;
	@%p509 bra 	$L__BB13_184;
	abs.f32 	%f485, %f563;
	abs.f32 	%f486, %f564;
	setp.gt.f32 	%p544, %f485, %f486;
$L__BB13_184:
	selp.f32 	%f147, %f563, %f564, %p544;
	selp.u32 	%r1038, 1, 0, %p544;
	add.s32 	%r153, %r150, %r1038;
	not.pred 	%p510, %p544;
	selp.u32 	%r1039, 1, 0, %p510;
	add.s32 	%r154, %r151, %r1039;
	selp.b32 	%r155, %r150, %r151, %p544;
	@%p544 bra 	$L__BB13_186;
	shl.b32 	%r1040, %r154, 2;
	add.s32 	%r1042, %r907, %r1040;
	ld.shared.f32 	%f564, [%r1042];
	bra.uni 	$L__BB13_187;
$L__BB13_186:
	shl.b32 	%r1043, %r153, 2;
	add.s32 	%r1045, %r907, %r1043;
	ld.shared.f32 	%f563, [%r1045];
$L__BB13_187:
	setp.ge.s32 	%p512, %r153, %r104;
	mov.pred 	%p545, 0;
	@%p512 bra 	$L__BB13_190;
	setp.ge.s32 	%p514, %r154, %r2;
	mov.pred 	%p545, -1;
	@%p514 bra 	$L__BB13_190;
	abs.f32 	%f487, %f563;
	abs.f32 	%f488, %f564;
	setp.gt.f32 	%p545, %f487, %f488;
$L__BB13_190:
	selp.f32 	%f152, %f563, %f564, %p545;
	selp.u32 	%r1046, 1, 0, %p545;
	add.s32 	%r156, %r153, %r1046;
	not.pred 	%p515, %p545;
	selp.u32 	%r1047, 1, 0, %p515;
	add.s32 	%r157, %r154, %r1047;
	selp.b32 	%r158, %r153, %r154, %p545;
	@%p545 bra 	$L__BB13_192;
	shl.b32 	%r1048, %r157, 2;
	add.s32 	%r1050, %r907, %r1048;
	ld.shared.f32 	%f564, [%r1050];
	bra.uni 	$L__BB13_193;
$L__BB13_192:
	shl.b32 	%r1051, %r156, 2;
	add.s32 	%r1053, %r907, %r1051;
	ld.shared.f32 	%f563, [%r1053];
$L__BB13_193:
	setp.ge.s32 	%p517, %r156, %r104;
	mov.pred 	%p546, 0;
	@%p517 bra 	$L__BB13_196;
	setp.ge.s32 	%p519, %r157, %r2;
	mov.pred 	%p546, -1;
	@%p519 bra 	$L__BB13_196;
	abs.f32 	%f489, %f563;
	abs.f32 	%f490, %f564;
	setp.gt.f32 	%p546, %f489, %f490;
$L__BB13_196:
	selp.f32 	%f157, %f563, %f564, %p546;
	selp.u32 	%r1054, 1, 0, %p546;
	add.s32 	%r159, %r156, %r1054;
	not.pred 	%p520, %p546;
	selp.u32 	%r1055, 1, 0, %p520;
	add.s32 	%r160, %r157, %r1055;
	selp.b32 	%r161, %r156, %r157, %p546;
	@%p546 bra 	$L__BB13_198;
	shl.b32 	%r1056, %r160, 2;
	add.s32 	%r1058, %r907, %r1056;
	ld.shared.f32 	%f564, [%r1058];
	bra.uni 	$L__BB13_199;
$L__BB13_198:
	shl.b32 	%r1059, %r159, 2;
	add.s32 	%r1061, %r907, %r1059;
	ld.shared.f32 	%f563, [%r1061];
$L__BB13_199:
	setp.ge.s32 	%p522, %r159, %r104;
	mov.pred 	%p547, 0;
	@%p522 bra 	$L__BB13_202;
	setp.ge.s32 	%p524, %r160, %r2;
	mov.pred 	%p547, -1;
	@%p524 bra 	$L__BB13_202;
	abs.f32 	%f491, %f563;
	abs.f32 	%f492, %f564;
	setp.gt.f32 	%p547, %f491, %f492;
$L__BB13_202:
	selp.f32 	%f162, %f563, %f564, %p547;
	selp.u32 	%r1062, 1, 0, %p547;
	add.s32 	%r162, %r159, %r1062;
	not.pred 	%p525, %p547;
	selp.u32 	%r1063, 1, 0, %p525;
	add.s32 	%r163, %r160, %r1063;
	selp.b32 	%r164, %r159, %r160, %p547;
	@%p547 bra 	$L__BB13_204;
	shl.b32 	%r1064, %r163, 2;
	add.s32 	%r1066, %r907, %r1064;
	ld.shared.f32 	%f564, [%r1066];
	bra.uni 	$L__BB13_205;
$L__BB13_204:
	shl.b32 	%r1067, %r162, 2;
	add.s32 	%r1069, %r907, %r1067;
	ld.shared.f32 	%f563, [%r1069];
$L__BB13_205:
	setp.ge.s32 	%p527, %r162, %r104;
	mov.pred 	%p548, 0;
	@%p527 bra 	$L__BB13_208;
	setp.ge.s32 	%p529, %r163, %r2;
	mov.pred 	%p548, -1;
	@%p529 bra 	$L__BB13_208;
	abs.f32 	%f493, %f563;
	abs.f32 	%f494, %f564;
	setp.gt.f32 	%p548, %f493, %f494;
$L__BB13_208:
	ld.param.s8 	%rs8, [_ZN3cub18CUB_300001_SM_10006detail10merge_sort26DeviceMergeSortMergeKernelINS2_10policy_hubIN6thrust24THRUST_300001_SM_1000_NS6detail15normal_iteratorINS6_10device_ptrIfEEEEE9Policy600ESB_NS8_INS9_IiEEEESB_SF_m10CompareAbsfiEEvbT2_T3_T4_PT6_PT7_T5_PSJ_SJ_NS1_7vsmem_tE_param_0];
	setp.eq.s16 	%p530, %rs8, 0;
	selp.f32 	%f167, %f563, %f564, %p548;
	selp.b32 	%r165, %r162, %r163, %p548;
	bar.sync 	0;
	@%p530 bra 	$L__BB13_210;
	ld.param.u64 	%rd674, [_ZN3cub18CUB_300001_SM_10006detail10merge_sort26DeviceMergeSortMergeKernelINS2_10policy_hubIN6thrust24THRUST_300001_SM_1000_NS6detail15normal_iteratorINS6_10device_ptrIfEEEEE9Policy600ESB_NS8_INS9_IiEEEESB_SF_m10CompareAbsfiEEvbT2_T3_T4_PT6_PT7_T5_PSJ_SJ_NS1_7vsmem_tE_param_4];
	// begin inline asm
	mov.u32 %r1070, %laneid;
	// end inline asm
	shr.u32 	%r1072, %r1, 5;
	mul.lo.s32 	%r1073, %r1072, 544;
	mad.lo.s32 	%r1074, %r1070, 17, %r1073;
	shl.b32 	%r1075, %r1074, 2;
	add.s32 	%r1077, %r907, %r1075;
	st.shared.f32 	[%r1077], %f87;
	st.shared.f32 	[%r1077+4], %f92;
	st.shared.f32 	[%r1077+8], %f97;
	st.shared.f32 	[%r1077+12], %f102;
	st.shared.f32 	[%r1077+16], %f107;
	st.shared.f32 	[%r1077+20], %f112;
	st.shared.f32 	[%r1077+24], %f117;
	st.shared.f32 	[%r1077+28], %f122;
	st.shared.f32 	[%r1077+32], %f127;
	st.shared.f32 	[%r1077+36], %f132;
	st.shared.f32 	[%r1077+40], %f137;
	st.shared.f32 	[%r1077+44], %f142;
	st.shared.f32 	[%r1077+48], %f147;
	st.shared.f32 	[%r1077+52], %f152;
	st.shared.f32 	[%r1077+56], %f157;
	st.shared.f32 	[%r1077+60], %f162;
	st.shared.f32 	[%r1077+64], %f167;
	bar.warp.sync 	-1;
	shl.b32 	%r1078, %r1070, 4;
	sub.s32 	%r1079, %r1074, %r1078;
	shl.b32 	%r1080, %r1079, 2;
	add.s32 	%r1081, %r907, %r1080;
	ld.shared.f32 	%f495, [%r1081];
	ld.shared.f32 	%f496, [%r1081+128];
	ld.shared.f32 	%f497, [%r1081+256];
	ld.shared.f32 	%f498, [%r1081+384];
	ld.shared.f32 	%f499, [%r1081+512];
	ld.shared.f32 	%f500, [%r1081+640];
	ld.shared.f32 	%f501, [%r1081+768];
	ld.shared.f32 	%f502, [%r1081+896];
	ld.shared.f32 	%f503, [%r1081+1024];
	ld.shared.f32 	%f504, [%r1081+1152];
	ld.shared.f32 	%f505, [%r1081+1280];
	ld.shared.f32 	%f506, [%r1081+1408];
	ld.shared.f32 	%f507, [%r1081+1536];
	ld.shared.f32 	%f508, [%r1081+1664];
	ld.shared.f32 	%f509, [%r1081+1792];
	ld.shared.f32 	%f510, [%r1081+1920];
	ld.shared.f32 	%f511, [%r1081+2048];
	and.b32  	%r1082, %r1, 31;
	and.b32  	%r1083, %r1, 992;
	mul.lo.s32 	%r1084, %r1083, 17;
	or.b32  	%r1085, %r1084, %r1082;
	cvt.u64.u32 	%rd645, %r1085;
	mov.u32 	%r1086, %ctaid.x;
	mul.wide.u32 	%rd646, %r1086, 4352;
	add.s64 	%rd647, %rd646, %rd645;
	cvta.to.global.u64 	%rd648, %rd674;
	shl.b64 	%rd649, %rd647, 2;
	add.s64 	%rd650, %rd648, %rd649;
	st.global.f32 	[%rd650], %f495;
	st.global.f32 	[%rd650+128], %f496;
	st.global.f32 	[%rd650+256], %f497;
	st.global.f32 	[%rd650+384], %f498;
	st.global.f32 	[%rd650+512], %f499;
	st.global.f32 	[%rd650+640], %f500;
	st.global.f32 	[%rd650+768], %f501;
	st.global.f32 	[%rd650+896], %f502;
	st.global.f32 	[%rd650+1024], %f503;
	st.global.f32 	[%rd650+1152], %f504;
	st.global.f32 	[%rd650+1280], %f505;
	st.global.f32 	[%rd650+1408], %f506;
	st.global.f32 	[%rd650+1536], %f507;
	st.global.f32 	[%rd650+1664], %f508;
	st.global.f32 	[%rd650+1792], %f509;
	st.global.f32 	[%rd650+1920], %f510;
	st.global.f32 	[%rd650+2048], %f511;
	bra.uni 	$L__BB13_211;
$L__BB13_210:
	// begin inline asm
	mov.u32 %r1087, %laneid;
	// end inline asm
	shr.u32 	%r1089, %r1, 5;
	mul.lo.s32 	%r1090, %r1089, 544;
	mad.lo.s32 	%r1091, %r1087, 17, %r1090;
	shl.b32 	%r1092, %r1091, 2;
	mov.u32 	%r1093, _ZZN3cub18CUB_300001_SM_10006detail10merge_sort26DeviceMergeSortMergeKernelINS2_10policy_hubIN6thrust24THRUST_300001_SM_1000_NS6detail15normal_iteratorINS6_10device_ptrIfEEEEE9Policy600ESB_NS8_INS9_IiEEEESB_SF_m10CompareAbsfiEEvbT2_T3_T4_PT6_PT7_T5_PSJ_SJ_NS1_7vsmem_tEE19static_temp_storage;
	add.s32 	%r1094, %r1093, %r1092;
	st.shared.f32 	[%r1094], %f87;
	st.shared.f32 	[%r1094+4], %f92;
	st.shared.f32 	[%r1094+8], %f97;
	st.shared.f32 	[%r1094+12], %f102;
	st.shared.f32 	[%r1094+16], %f107;
	st.shared.f32 	[%r1094+20], %f112;
	st.shared.f32 	[%r1094+24], %f117;
	st.shared.f32 	[%r1094+28], %f122;
	st.shared.f32 	[%r1094+32], %f127;
	st.shared.f32 	[%r1094+36], %f132;
	st.shared.f32 	[%r1094+40], %f137;
	st.shared.f32 	[%r1094+44], %f142;
	st.shared.f32 	[%r1094+48], %f147;
	st.shared.f32 	[%r1094+52], %f152;
	st.shared.f32 	[%r1094+56], %f157;
	st.shared.f32 	[%r1094+60], %f162;
	st.shared.f32 	[%r1094+64], %f167;
	bar.warp.sync 	-1;
	shl.b32 	%r1095, %r1087, 4;
	sub.s32 	%r1096, %r1091, %r1095;
	shl.b32 	%r1097, %r1096, 2;
	add.s32 	%r1098, %r1093, %r1097;
	ld.shared.f32 	%f512, [%r1098];
	ld.shared.f32 	%f513, [%r1098+128];
	ld.shared.f32 	%f514, [%r1098+256];
	ld.shared.f32 	%f515, [%r1098+384];
	ld.shared.f32 	%f516, [%r1098+512];
	ld.shared.f32 	%f517, [%r1098+640];
	ld.shared.f32 	%f518, [%r1098+768];
	ld.shared.f32 	%f519, [%r1098+896];
	ld.shared.f32 	%f520, [%r1098+1024];
	ld.shared.f32 	%f521, [%r1098+1152];
	ld.shared.f32 	%f522, [%r1098+1280];
	ld.shared.f32 	%f523, [%r1098+1408];
	ld.shared.f32 	%f524, [%r1098+1536];
	ld.shared.f32 	%f525, [%r1098+1664];
	ld.shared.f32 	%f526, [%r1098+1792];
	ld.shared.f32 	%f527, [%r1098+1920];
	ld.shared.f32 	%f528, [%r1098+2048];
	and.b32  	%r1099, %r1, 31;
	and.b32  	%r1100, %r1, 992;
	mul.lo.s32 	%r1101, %r1100, 17;
	cvt.u64.u32 	%rd651, %r1101;
	cvt.u64.u32 	%rd652, %r1099;
	mov.u32 	%r1102, %ctaid.x;
	mul.wide.u32 	%rd653, %r1102, 4352;
	or.b64  	%rd654, %rd653, %rd652;
	add.s64 	%rd655, %rd654, %rd651;
	shl.b64 	%rd656, %rd655, 2;
	add.s64 	%rd657, %rd4, %rd656;
	st.global.f32 	[%rd657], %f512;
	st.global.f32 	[%rd657+128], %f513;
	st.global.f32 	[%rd657+256], %f514;
	st.global.f32 	[%rd657+384], %f515;
	st.global.f32 	[%rd657+512], %f516;
	st.global.f32 	[%rd657+640], %f517;
	st.global.f32 	[%rd657+768], %f518;
	st.global.f32 	[%rd657+896], %f519;
	st.global.f32 	[%rd657+1024], %f520;
	st.global.f32 	[%rd657+1152], %f521;
	st.global.f32 	[%rd657+1280], %f522;
	st.global.f32 	[%rd657+1408], %f523;
	st.global.f32 	[%rd657+1536], %f524;
	st.global.f32 	[%rd657+1664], %f525;
	st.global.f32 	[%rd657+1792], %f526;
	st.global.f32 	[%rd657+1920], %f527;
	st.global.f32 	[%rd657+2048], %f528;
$L__BB13_211:
	ld.param.s8 	%rs9, [_ZN3cub18CUB_300001_SM_10006detail10merge_sort26DeviceMergeSortMergeKernelINS2_10policy_hubIN6thrust24THRUST_300001_SM_1000_NS6detail15normal_iteratorINS6_10device_ptrIfEEEEE9Policy600ESB_NS8_INS9_IiEEEESB_SF_m10CompareAbsfiEEvbT2_T3_T4_PT6_PT7_T5_PSJ_SJ_NS1_7vsmem_tE_param_0];
	mul.wide.u32 	%rd16, %r461, 4352;
	setp.eq.s16 	%p531, %rs9, 0;
	bar.sync 	0;
	shl.b32 	%r1104, %r1, 2;
	mov.u32 	%r1105, _ZZN3cub18CUB_300001_SM_10006detail10merge_sort26DeviceMergeSortMergeKernelINS2_10policy_hubIN6thrust24THRUST_300001_SM_1000_NS6detail15normal_iteratorINS6_10device_ptrIfEEEEE9Policy600ESB_NS8_INS9_IiEEEESB_SF_m10CompareAbsfiEEvbT2_T3_T4_PT6_PT7_T5_PSJ_SJ_NS1_7vsmem_tEE19static_temp_storage;
	add.s32 	%r1106, %r1105, %r1104;
	st.shared.u32 	[%r1106], %r1236;
	st.shared.u32 	[%r1106+1024], %r1235;
	st.shared.u32 	[%r1106+2048], %r1234;
	st.shared.u32 	[%r1106+3072], %r1233;
	st.shared.u32 	[%r1106+4096], %r1232;
	st.shared.u32 	[%r1106+5120], %r1231;
	st.shared.u32 	[%r1106+6144], %r1230;
	st.shared.u32 	[%r1106+7168], %r1229;
	st.shared.u32 	[%r1106+8192], %r1228;
	st.shared.u32 	[%r1106+9216], %r1227;
	st.shared.u32 	[%r1106+10240], %r1226;
	st.shared.u32 	[%r1106+11264], %r1225;
	st.shared.u32 	[%r1106+12288], %r1224;
	st.shared.u32 	[%r1106+13312], %r1223;
	st.shared.u32 	[%r1106+14336], %r1222;
	st.shared.u32 	[%r1106+15360], %r1221;
	st.shared.u32 	[%r1106+16384], %r1220;
	bar.sync 	0;
	shl.b32 	%r1107, %r119, 2;
	add.s32 	%r1108, %r1105, %r1107;
	ld.shared.u32 	%r167, [%r1108];
	shl.b32 	%r1109, %r122, 2;
	add.s32 	%r1110, %r1105, %r1109;
	ld.shared.u32 	%r168, [%r1110];
	shl.b32 	%r1111, %r125, 2;
	add.s32 	%r1112, %r1105, %r1111;
	ld.shared.u32 	%r169, [%r1112];
	shl.b32 	%r1113, %r128, 2;
	add.s32 	%r1114, %r1105, %r1113;
	ld.shared.u32 	%r170, [%r1114];
	shl.b32 	%r1115, %r131, 2;
	add.s32 	%r1116, %r1105, %r1115;
	ld.shared.u32 	%r171, [%r1116];
	shl.b32 	%r1117, %r134, 2;
	add.s32 	%r1118, %r1105, %r1117;
	ld.shared.u32 	%r172, [%r1118];
	shl.b32 	%r1119, %r137, 2;
	add.s32 	%r1120, %r1105, %r1119;
	ld.shared.u32 	%r173, [%r1120];
	shl.b32 	%r1121, %r140, 2;
	add.s32 	%r1122, %r1105, %r1121;
	ld.shared.u32 	%r174, [%r1122];
	shl.b32 	%r1123, %r143, 2;
	add.s32 	%r1124, %r1105, %r1123;
	ld.shared.u32 	%r175, [%r1124];
	shl.b32 	%r1125, %r146, 2;
	add.s32 	%r1126, %r1105, %r1125;
	ld.shared.u32 	%r176, [%r1126];
	shl.b32 	%r1127, %r149, 2;
	add.s32 	%r1128, %r1105, %r1127;
	ld.shared.u32 	%r177, [%r1128];
	shl.b32 	%r1129, %r152, 2;
	add.s32 	%r1130, %r1105, %r1129;
	ld.shared.u32 	%r178, [%r1130];
	shl.b32 	%r1131, %r155, 2;
	add.s32 	%r1132, %r1105, %r1131;
	ld.shared.u32 	%r179, [%r1132];
	shl.b32 	%r1133, %r158, 2;
	add.s32 	%r1134, %r1105, %r1133;
	ld.shared.u32 	%r180, [%r1134];
	shl.b32 	%r1135, %r161, 2;
	add.s32 	%r1136, %r1105, %r1135;
	ld.shared.u32 	%r181, [%r1136];
	shl.b32 	%r1137, %r164, 2;
	add.s32 	%r1138, %r1105, %r1137;
	ld.shared.u32 	%r182, [%r1138];
	shl.b32 	%r1139, %r165, 2;
	add.s32 	%r1140, %r1105, %r1139;
	ld.shared.u32 	%r183, [%r1140];
	bar.sync 	0;
	@%p531 bra 	$L__BB13_213;
	ld.param.u64 	%rd676, [_ZN3cub18CUB_300001_SM_10006detail10merge_sort26DeviceMergeSortMergeKernelINS2_10policy_hubIN6thrust24THRUST_300001_SM_1000_NS6detail15normal_iteratorINS6_10device_ptrIfEEEEE9Policy600ESB_NS8_INS9_IiEEEESB_SF_m10CompareAbsfiEEvbT2_T3_T4_PT6_PT7_T5_PSJ_SJ_NS1_7vsmem_tE_param_5];
	// begin inline asm
	mov.u32 %r1141, %laneid;
	// end inline asm
	shr.u32 	%r1142, %r1, 5;
	mul.lo.s32 	%r1143, %r1142, 544;
	mad.lo.s32 	%r1144, %r1141, 17, %r1143;
	shl.b32 	%r1145, %r1144, 2;
	add.s32 	%r1147, %r1105, %r1145;
	st.shared.u32 	[%r1147], %r167;
	st.shared.u32 	[%r1147+4], %r168;
	st.shared.u32 	[%r1147+8], %r169;
	st.shared.u32 	[%r1147+12], %r170;
	st.shared.u32 	[%r1147+16], %r171;
	st.shared.u32 	[%r1147+20], %r172;
	st.shared.u32 	[%r1147+24], %r173;
	st.shared.u32 	[%r1147+28], %r174;
	st.shared.u32 	[%r1147+32], %r175;
	st.shared.u32 	[%r1147+36], %r176;
	st.shared.u32 	[%r1147+40], %r177;
	st.shared.u32 	[%r1147+44], %r178;
	st.shared.u32 	[%r1147+48], %r179;
	st.shared.u32 	[%r1147+52], %r180;
	st.shared.u32 	[%r1147+56], %r181;
	st.shared.u32 	[%r1147+60], %r182;
	st.shared.u32 	[%r1147+64], %r183;
	bar.warp.sync 	-1;
	shl.b32 	%r1148, %r1141, 4;
	sub.s32 	%r1149, %r1144, %r1148;
	shl.b32 	%r1150, %r1149, 2;
	add.s32 	%r1151, %r1105, %r1150;
	ld.shared.u32 	%r1152, [%r1151];
	ld.shared.u32 	%r1153, [%r1151+128];
	ld.shared.u32 	%r1154, [%r1151+256];
	ld.shared.u32 	%r1155, [%r1151+384];
	ld.shared.u32 	%r1156, [%r1151+512];
	ld.shared.u32 	%r1157, [%r1151+640];
	ld.shared.u32 	%r1158, [%r1151+768];
	ld.shared.u32 	%r1159, [%r1151+896];
	ld.shared.u32 	%r1160, [%r1151+1024];
	ld.shared.u32 	%r1161, [%r1151+1152];
	ld.shared.u32 	%r1162, [%r1151+1280];
	ld.shared.u32 	%r1163, [%r1151+1408];
	ld.shared.u32 	%r1164, [%r1151+1536];
	ld.shared.u32 	%r1165, [%r1151+1664];
	ld.shared.u32 	%r1166, [%r1151+1792];
	ld.shared.u32 	%r1167, [%r1151+1920];
	ld.shared.u32 	%r1168, [%r1151+2048];
	and.b32  	%r1169, %r1, 31;
	and.b32  	%r1170, %r1, 992;
	mul.lo.s32 	%r1171, %r1170, 17;
	or.b32  	%r1172, %r1171, %r1169;
	cvt.u64.u32 	%rd658, %r1172;
	add.s64 	%rd659, %rd16, %rd658;
	cvta.to.global.u64 	%rd660, %rd676;
	shl.b64 	%rd661, %rd659, 2;
	add.s64 	%rd662, %rd660, %rd661;
	st.global.u32 	[%rd662], %r1152;
	st.global.u32 	[%rd662+128], %r1153;
	st.global.u32 	[%rd662+256], %r1154;
	st.global.u32 	[%rd662+384], %r1155;
	st.global.u32 	[%rd662+512], %r1156;
	st.global.u32 	[%rd662+640], %r1157;
	st.global.u32 	[%rd662+768], %r1158;
	st.global.u32 	[%rd662+896], %r1159;
	st.global.u32 	[%rd662+1024], %r1160;
	st.global.u32 	[%rd662+1152], %r1161;
	st.global.u32 	[%rd662+1280], %r1162;
	st.global.u32 	[%rd662+1408], %r1163;
	st.global.u32 	[%rd662+1536], %r1164;
	st.global.u32 	[%rd662+1664], %r1165;
	st.global.u32 	[%rd662+1792], %r1166;
	st.global.u32 	[%rd662+1920], %r1167;
	st.global.u32 	[%rd662+2048], %r1168;
	bra.uni 	$L__BB13_667;
$L__BB13_213:
	// begin inline asm
	mov.u32 %r1173, %laneid;
	// end inline asm
	shr.u32 	%r1174, %r1, 5;
	mul.lo.s32 	%r1175, %r1174, 544;
	mad.lo.s32 	%r1176, %r1173, 17, %r1175;
	shl.b32 	%r1177, %r1176, 2;
	add.s32 	%r1179, %r1105, %r1177;
	st.shared.u32 	[%r1179], %r167;
	st.shared.u32 	[%r1179+4], %r168;
	st.shared.u32 	[%r1179+8], %r169;
	st.shared.u32 	[%r1179+12], %r170;
	st.shared.u32 	[%r1179+16], %r171;
	st.shared.u32 	[%r1179+20], %r172;
	st.shared.u32 	[%r1179+24], %r173;
	st.shared.u32 	[%r1179+28], %r174;
	st.shared.u32 	[%r1179+32], %r175;
	st.shared.u32 	[%r1179+36], %r176;
	st.shared.u32 	[%r1179+40], %r177;
	st.shared.u32 	[%r1179+44], %r178;
	st.shared.u32 	[%r1179+48], %r179;
	st.shared.u32 	[%r1179+52], %r180;
	st.shared.u32 	[%r1179+56], %r181;
	st.shared.u32 	[%r1179+60], %r182;
	st.shared.u32 	[%r1179+64], %r183;
	bar.warp.sync 	-1;
	shl.b32 	%r1180, %r1173, 4;
	sub.s32 	%r1181, %r1176, %r1180;
	shl.b32 	%r1182, %r1181, 2;
	add.s32 	%r1183, %r1105, %r1182;
	ld.shared.u32 	%r1184, [%r1183];
	ld.shared.u32 	%r1185, [%r1183+128];
	ld.shared.u32 	%r1186, [%r1183+256];
	ld.shared.u32 	%r1187, [%r1183+384];
	ld.shared.u32 	%r1188, [%r1183+512];
	ld.shared.u32 	%r1189, [%r1183+640];
	ld.shared.u32 	%r1190, [%r1183+768];
	ld.shared.u32 	%r1191, [%r1183+896];
	ld.shared.u32 	%r1192, [%r1183+1024];
	ld.shared.u32 	%r1193, [%r1183+1152];
	ld.shared.u32 	%r1194, [%r1183+1280];
	ld.shared.u32 	%r1195, [%r1183+1408];
	ld.shared.u32 	%r1196, [%r1183+1536];
	ld.shared.u32 	%r1197, [%r1183+1664];
	ld.shared.u32 	%r1198, [%r1183+1792];
	ld.shared.u32 	%r1199, [%r1183+1920];
	ld.shared.u32 	%r1200, [%r1183+2048];
	and.b32  	%r1201, %r1, 31;
	and.b32  	%r1202, %r1, 992;
	mul.lo.s32 	%r1203, %r1202, 17;
	cvt.u64.u32 	%rd663, %r1203;
	cvt.u64.u32 	%rd664, %r1201;
	add.s64 	%rd665, %rd16, %rd664;
	add.s64 	%rd666, %rd665, %rd663;
	shl.b64 	%rd667, %rd666, 2;
	add.s64 	%rd668, %rd5, %rd667;
	st.global.u32 	[%rd668], %r1184;
	st.global.u32 	[%rd668+128], %r1185;
	st.global.u32 	[%rd668+256], %r1186;
	st.global.u32 	[%rd668+384], %r1187;
	st.global.u32 	[%rd668+512], %r1188;
	st.global.u32 	[%rd668+640], %r1189;
	st.global.u32 	[%rd668+768], %r1190;
	st.global.u32 	[%rd668+896], %r1191;
	st.global.u32 	[%rd668+1024], %r1192;
	st.global.u32 	[%rd668+1152], %r1193;
	st.global.u32 	[%rd668+1280], %r1194;
	st.global.u32 	[%rd668+1408], %r1195;
	st.global.u32 	[%rd668+1536], %r1196;
	st.global.u32 	[%rd668+1664], %r1197;
	st.global.u32 	[%rd668+1792], %r1198;
	st.global.u32 	[%rd668+1920], %r1199;
	st.global.u32 	[%rd668+2048], %r1200;
	bra.uni 	$L__BB13_667;
$L__BB13_214:
	ld.param.s8 	%rs2, [_ZN3cub18CUB_300001_SM_10006detail10merge_sort26DeviceMergeSortMergeKernelINS2_10policy_hubIN6thrust24THRUST_300001_SM_1000_NS6detail15normal_iteratorINS6_10device_ptrIfEEEEE9Policy600ESB_NS8_INS9_IiEEEESB_SF_m10CompareAbsfiEEvbT2_T3_T4_PT6_PT7_T5_PSJ_SJ_NS1_7vsmem_tE_param_0];
	sub.s64 	%rd39, %rd32, %rd7;
	min.u64 	%rd40, %rd39, 4352;
	cvt.u32.u64 	%r184, %rd40;
	shl.b64 	%rd41, %rd6, 3;
	add.s64 	%rd42, %rd3, %rd41;
	ld.global.u64 	%rd17, [%rd42];
	ld.global.u64 	%rd43, [%rd42+8];
	shr.u64 	%rd44, %rd35, 1;
	neg.s64 	%rd45, %rd35;
	and.b64  	%rd46, %rd45, %rd6;
	mul.lo.s64 	%rd18, %rd46, 4352;
	mul.lo.s64 	%rd19, %rd44, 4352;
	sub.s64 	%rd47, %rd6, %rd46;
	mul.lo.s64 	%rd48, %rd47, 4352;
	sub.s64 	%rd49, %rd17, %rd18;
	sub.s64 	%rd50, %rd43, %rd18;
	sub.s64 	%rd51, %rd32, %rd18;
	max.u64 	%rd52, %rd51, %rd19;
	sub.s64 	%rd53, %rd52, %rd19;
	sub.s64 	%rd54, %rd48, %rd49;
	min.u64 	%rd20, %rd54, %rd53;
	max.u64 	%rd55, %rd48, -4353;
	not.b64 	%rd56, %rd55;
	add.s64 	%rd57, %rd48, %rd56;
	sub.s64 	%rd58, %rd57, %rd50;
	or.b64  	%rd59, %rd45, %rd6;
	setp.eq.s64 	%p70, %rd59, -1;
	min.u64 	%rd60, %rd19, %rd51;
	selp.b64 	%rd61, %rd60, %rd50, %p70;
	selp.b64 	%rd62, %rd19, %rd58, %p70;
	min.u64 	%rd63, %rd62, %rd53;
	cvt.u32.u64 	%r464, %rd49;
	cvt.u32.u64 	%r465, %rd61;
	sub.s32 	%r185, %r465, %r464;
	cvt.u32.u64 	%r466, %rd63;
	cvt.u32.u64 	%r467, %rd20;
	sub.s32 	%r186, %r466, %r467;
	// begin inline asm
	griddepcontrol.wait;
	// end inline asm
	setp.eq.s16 	%p71, %rs2, 0;
	@%p71 bra 	$L__BB13_283;
	add.s64 	%rd64, %rd18, %rd19;
	add.s64 	%rd65, %rd64, %rd20;
	add.s32 	%r187, %r186, %r185;
	setp.ge.s32 	%p72, %r1, %r187;
	cvt.u64.u32 	%rd66, %r1;
	add.s64 	%rd67, %rd17, %rd66;
	shl.b64 	%rd68, %rd67, 2;
	add.s64 	%rd21, %rd4, %rd68;
	sub.s32 	%r468, %r1, %r185;
	cvt.s64.s32 	%rd69, %r468;
	add.s64 	%rd70, %rd65, %rd69;
	shl.b64 	%rd71, %rd70, 2;
	add.s64 	%rd22, %rd4, %rd71;
	@%p72 bra 	$L__BB13_219;
	setp.ge.s32 	%p73, %r1, %r185;
	@%p73 bra 	$L__BB13_218;
	ld.global.f32 	%f626, [%rd21];
	bra.uni 	$L__BB13_219;
$L__BB13_218:
	ld.global.f32 	%f626, [%rd22];
$L__BB13_219:
	add.s32 	%r188, %r1, 256;
	setp.ge.s32 	%p74, %r188, %r187;
	@%p74 bra 	$L__BB13_223;
	setp.lt.s32 	%p75, %r188, %r185;
	@%p75 bra 	$L__BB13_222;
	ld.global.f32 	%f627, [%rd22+1024];
	bra.uni 	$L__BB13_223;
$L__BB13_222:
	ld.global.f32 	%f627, [%rd21+1024];
$L__BB13_223:
	add.s32 	%r189, %r1, 512;
	setp.ge.s32 	%p76, %r189, %r187;
	@%p76 bra 	$L__BB13_227;
	setp.lt.s32 	%p77, %r189, %r185;
	@%p77 bra 	$L__BB13_226;
	ld.global.f32 	%f628, [%rd22+2048];
	bra.uni 	$L__BB13_227;
$L__BB13_226:
	ld.global.f32 	%f628, [%rd21+2048];
$L__BB13_227:
	add.s32 	%r190, %r1, 768;
	setp.ge.s32 	%p78, %r190, %r187;
	@%p78 bra 	$L__BB13_231;
	setp.lt.s32 	%p79, %r190, %r185;
	@%p79 bra 	$L__BB13_230;
	ld.global.f32 	%f629, [%rd22+3072];
	bra.uni 	$L__BB13_231;
$L__BB13_230:
	ld.global.f32 	%f629, [%rd21+3072];
$L__BB13_231:
	or.b32  	%r191, %r1, 1024;
	setp.ge.s32 	%p80, %r191, %r187;
	@%p80 bra 	$L__BB13_235;
	setp.lt.s32 	%p81, %r191, %r185;
	@%p81 bra 	$L__BB13_234;
	ld.global.f32 	%f630, [%rd22+4096];
	bra.uni 	$L__BB13_235;
$L__BB13_234:
	ld.global.f32 	%f630, [%rd21+4096];
$L__BB13_235:
	add.s32 	%r192, %r1, 1280;
	setp.ge.s32 	%p82, %r192, %r187;
	@%p82 bra 	$L__BB13_239;
	setp.lt.s32 	%p83, %r192, %r185;
	@%p83 bra 	$L__BB13_238;
	ld.global.f32 	%f631, [%rd22+5120];
	bra.uni 	$L__BB13_239;
$L__BB13_238:
	ld.global.f32 	%f631, [%rd21+5120];
$L__BB13_239:
	add.s32 	%r193, %r1, 1536;
	setp.ge.s32 	%p84, %r193, %r187;
	@%p84 bra 	$L__BB13_243;
	setp.lt.s32 	%p85, %r193, %r185;
	@%p85 bra 	$L__BB13_242;
	ld.global.f32 	%f632, [%rd22+6144];
	bra.uni 	$L__BB13_243;
$L__BB13_242:
	ld.global.f32 	%f632, [%rd21+6144];
$L__BB13_243:
	add.s32 	%r194, %r1, 1792;
	setp.ge.s32 	%p86, %r194, %r187;
	@%p86 bra 	$L__BB13_247;
	setp.lt.s32 	%p87, %r194, %r185;
	@%p87 bra 	$L__BB13_246;
	ld.global.f32 	%f633, [%rd22+7168];
	bra.uni 	$L__BB13_247;
$L__BB13_246:
	ld.global.f32 	%f633, [%rd21+7168];
$L__BB13_247:
	or.b32  	%r195, %r1, 2048;
	setp.ge.s32 	%p88, %r195, %r187;
	@%p88 bra 	$L__BB13_251;
	setp.lt.s32 	%p89, %r195, %r185;
	@%p89 bra 	$L__BB13_250;
	ld.global.f32 	%f634, [%rd22+8192];
	bra.uni 	$L__BB13_251;
$L__BB13_250:
	ld.global.f32 	%f634, [%rd21+8192];
$L__BB13_251:
	add.s32 	%r196, %r1, 2304;
	setp.ge.s32 	%p90, %r196, %r187;
	@%p90 bra 	$L__BB13_255;
	setp.lt.s32 	%p91, %r196, %r185;
	@%p91 bra 	$L__BB13_254;
	ld.global.f32 	%f635, [%rd22+9216];
	bra.uni 	$L__BB13_255;
$L__BB13_254:
	ld.global.f32 	%f635, [%rd21+9216];
$L__BB13_255:
	add.s32 	%r197, %r1, 2560;
	setp.ge.s32 	%p92, %r197, %r187;
	@%p92 bra 	$L__BB13_259;
	setp.lt.s32 	%p93, %r197, %r185;
	@%p93 bra 	$L__BB13_258;
	ld.global.f32 	%f636, [%rd22+10240];
	bra.uni 	$L__BB13_259;
$L__BB13_258:
	ld.global.f32 	%f636, [%rd21+10240];
$L__BB13_259:
	add.s32 	%r198, %r1, 2816;
	setp.ge.s32 	%p94, %r198, %r187;
	@%p94 bra 	$L__BB13_263;
	setp.lt.s32 	%p95, %r198, %r185;
	@%p95 bra 	$L__BB13_262;
	ld.global.f32 	%f637, [%rd22+11264];
	bra.uni 	$L__BB13_263;
$L__BB13_262:
	ld.global.f32 	%f637, [%rd21+11264];
$L__BB13_263:
	or.b32  	%r199, %r1, 3072;
	setp.ge.s32 	%p96, %r199, %r187;
	@%p96 bra 	$L__BB13_267;
	setp.lt.s32 	%p97, %r199, %r185;
	@%p97 bra 	$L__BB13_266;
	ld.global.f32 	%f638, [%rd22+12288];
	bra.uni 	$L__BB13_267;
$L__BB13_266:
	ld.global.f32 	%f638, [%rd21+12288];
$L__BB13_267:
	add.s32 	%r200, %r1, 3328;
	setp.ge.s32 	%p98, %r200, %r187;
	@%p98 bra 	$L__BB13_271;
	setp.lt.s32 	%p99, %r200, %r185;
	@%p99 bra 	$L__BB13_270;
	ld.global.f32 	%f639, [%rd22+13312];
	bra.uni 	$L__BB13_271;
$L__BB13_270:
	ld.global.f32 	%f639, [%rd21+13312];
$L__BB13_271:
	add.s32 	%r201, %r1, 3584;
	setp.ge.s32 	%p100, %r201, %r187;
	@%p100 bra 	$L__BB13_275;
	setp.lt.s32 	%p101, %r201, %r185;
	@%p101 bra 	$L__BB13_274;
	ld.global.f32 	%f640, [%rd22+14336];
	bra.uni 	$L__BB13_275;
$L__BB13_274:
	ld.global.f32 	%f640, [%rd21+14336];
$L__BB13_275:
	add.s32 	%r202, %r1, 3840;
	setp.ge.s32 	%p102, %r202, %r187;
	@%p102 bra 	$L__BB13_279;
	setp.lt.s32 	%p103, %r202, %r185;
	@%p103 bra 	$L__BB13_278;
	ld.global.f32 	%f641, [%rd22+15360];
	bra.uni 	$L__BB13_279;
$L__BB13_278:
	ld.global.f32 	%f641, [%rd21+15360];
$L__BB13_279:
	or.b32  	%r203, %r1, 4096;
	setp.ge.s32 	%p104, %r203, %r187;
	@%p104 bra 	$L__BB13_317;
	setp.lt.s32 	%p105, %r203, %r185;
	@%p105 bra 	$L__BB13_282;
	ld.global.f32 	%f642, [%rd22+16384];
	bra.uni 	$L__BB13_317;
$L__BB13_282:
	ld.global.f32 	%f642, [%rd21+16384];
	bra.uni 	$L__BB13_317;
$L__BB13_283:
	add.s64 	%rd72, %rd18, %rd19;
	add.s64 	%rd23, %rd72, %rd20;
	add.s32 	%r204, %r186, %r185;
	setp.ge.s32 	%p106, %r1, %r204;
	@%p106 bra 	$L__BB13_285;
	setp.lt.s32 	%p107, %r1, %r185;
	sub.s32 	%r469, %r1, %r185;
	cvt.s64.s32 	%rd73, %r469;
	cvt.u64.u32 	%rd74, %r1;
	selp.b64 	%rd75, %rd17, %rd23, %p107;
	selp.b64 	%rd76, %rd74, %rd73, %p107;
	add.s64 	%rd77, %rd76, %rd75;
	shl.b64 	%rd78, %rd77, 2;
	add.s64 	%rd79, %rd2, %rd78;
	ld.global.f32 	%f626, [%rd79];
$L__BB13_285:
	add.s32 	%r205, %r1, 256;
	setp.ge.s32 	%p108, %r205, %r204;
	@%p108 bra 	$L__BB13_287;
	setp.lt.s32 	%p109, %r205, %r185;
	sub.s32 	%r470, %r205, %r185;
	cvt.s64.s32 	%rd80, %r470;
	cvt.u64.u32 	%rd81, %r205;
	selp.b64 	%rd82, %rd17, %rd23, %p109;
	selp.b64 	%rd83, %rd81, %rd80, %p109;
	add.s64 	%rd84, %rd83, %rd82;
	shl.b64 	%rd85, %rd84, 2;
	add.s64 	%rd86, %rd2, %rd85;
	ld.global.f32 	%f627, [%rd86];
$L__BB13_287:
	add.s32 	%r206, %r1, 512;
	setp.ge.s32 	%p110, %r206, %r204;
	@%p110 bra 	$L__BB13_289;
	setp.lt.s32 	%p111, %r206, %r185;
	sub.s32 	%r471, %r206, %r185;
	cvt.s64.s32 	%rd87, %r471;
	cvt.u64.u32 	%rd88, %r206;
	selp.b64 	%rd89, %rd17, %rd23, %p111;
	selp.b64 	%rd90, %rd88, %rd87, %p111;
	add.s64 	%rd91, %rd90, %rd89;
	shl.b64 	%rd92, %rd91, 2;
	add.s64 	%rd93, %rd2, %rd92;
	ld.global.f32 	%f628, [%rd93];
$L__BB13_289:
	add.s32 	%r207, %r1, 768;
	setp.ge.s32 	%p112, %r207, %r204;
	@%p112 bra 	$L__BB13_291;
	setp.lt.s32 	%p113, %r207, %r185;
	sub.s32 	%r472, %r207, %r185;
	cvt.s64.s32 	%rd94, %r472;
	cvt.u64.u32 	%rd95, %r207;
	selp.b64 	%rd96, %rd17, %rd23, %p113;
	selp.b64 	%rd97, %rd95, %rd94, %p113;
	add.s64 	%rd98, %rd97, %rd96;
	shl.b64 	%rd99, %rd98, 2;
	add.s64 	%rd100, %rd2, %rd99;
	ld.global.f32 	%f629, [%rd100];
$L__BB13_291:
	or.b32  	%r208, %r1, 1024;
	setp.ge.s32 	%p114, %r208, %r204;
	@%p114 bra 	$L__BB13_293;
	setp.lt.s32 	%p115, %r208, %r185;
	sub.s32 	%r473, %r208, %r185;
	cvt.s64.s32 	%rd101, %r473;
	cvt.u64.u32 	%rd102, %r208;
	selp.b64 	%rd103, %rd17, %rd23, %p115;
	selp.b64 	%rd104, %rd102, %rd101, %p115;
	add.s64 	%rd105, %rd104, %rd103;
	shl.b64 	%rd106, %rd105, 2;
	add.s64 	%rd107, %rd2, %rd106;
	ld.global.f32 	%f630, [%rd107];
$L__BB13_293:
	add.s32 	%r209, %r1, 1280;
	setp.ge.s32 	%p116, %r209, %r204;
	@%p116 bra 	$L__BB13_295;
	setp.lt.s32 	%p117, %r209, %r185;
	sub.s32 	%r474, %r209, %r185;
	cvt.s64.s32 	%rd108, %r474;
	cvt.u64.u32 	%rd109, %r209;
	selp.b64 	%rd110, %rd17, %rd23, %p117;
	selp.b64 	%rd111, %rd109, %rd108, %p117;
	add.s64 	%rd112, %rd111, %rd110;
	shl.b64 	%rd113, %rd112, 2;
	add.s64 	%rd114, %rd2, %rd113;
	ld.global.f32 	%f631, [%rd114];
$L__BB13_295:
	add.s32 	%r210, %r1, 1536;
	setp.ge.s32 	%p118, %r210, %r204;
	@%p118 bra 	$L__BB13_297;
	setp.lt.s32 	%p119, %r210, %r185;
	sub.s32 	%r475, %r210, %r185;
	cvt.s64.s32 	%rd115, %r475;
	cvt.u64.u32 	%rd116, %r210;
	selp.b64 	%rd117, %rd17, %rd23, %p119;
	selp.b64 	%rd118, %rd116, %rd115, %p119;
	add.s64 	%rd119, %rd118, %rd117;
	shl.b64 	%rd120, %rd119, 2;
	add.s64 	%rd121, %rd2, %rd120;
	ld.global.f32 	%f632, [%rd121];
$L__BB13_297:
	add.s32 	%r211, %r1, 1792;
	setp.ge.s32 	%p120, %r211, %r204;
	@%p120 bra 	$L__BB13_299;
	setp.lt.s32 	%p121, %r211, %r185;
	sub.s32 	%r476, %r211, %r185;
	cvt.s64.s32 	%rd122, %r476;
	cvt.u64.u32 	%rd123, %r211;
	selp.b64 	%rd124, %rd17, %rd23, %p121;
	selp.b64 	%rd125, %rd123, %rd122, %p121;
	add.s64 	%rd126, %rd125, %rd124;
	shl.b64 	%rd127, %rd126, 2;
	add.s64 	%rd128, %rd2, %rd127;
	ld.global.f32 	%f633, [%rd128];
$L__BB13_299:
	or.b32  	%r212, %r1, 2048;
	setp.ge.s32 	%p122, %r212, %r204;
	@%p122 bra 	$L__BB13_301;
	setp.lt.s32 	%p123, %r212, %r185;
	sub.s32 	%r477, %r212, %r185;
	cvt.s64.s32 	%rd129, %r477;
	cvt.u64.u32 	%rd130, %r212;
	selp.b64 	%rd131, %rd17, %rd23, %p123;
	selp.b64 	%rd132, %rd130, %rd129, %p123;
	add.s64 	%rd133, %rd132, %rd131;
	shl.b64 	%rd134, %rd133, 2;
	add.s64 	%rd135, %rd2, %rd134;
	ld.global.f32 	%f634, [%rd135];
$L__BB13_301:
	add.s32 	%r213, %r1, 2304;
	setp.ge.s32 	%p124, %r213, %r204;
	@%p124 bra 	$L__BB13_303;
	setp.lt.s32 	%p125, %r213, %r185;
	sub.s32 	%r478, %r213, %r185;
	cvt.s64.s32 	%rd136, %r478;
	cvt.u64.u32 	%rd137, %r213;
	selp.b64 	%rd138, %rd17, %rd23, %p125;
	selp.b64 	%rd139, %rd137, %rd136, %p125;
	add.s64 	%rd140, %rd139, %rd138;
	shl.b64 	%rd141, %rd140, 2;
	add.s64 	%rd142, %rd2, %rd141;
	ld.global.f32 	%f635, [%rd142];
$L__BB13_303:
	add.s32 	%r214, %r1, 2560;
	setp.ge.s32 	%p126, %r214, %r204;
	@%p126 bra 	$L__BB13_305;
	setp.lt.s32 	%p127, %r214, %r185;
	sub.s32 	%r479, %r214, %r185;
	cvt.s64.s32 	%rd143, %r479;
	cvt.u64.u32 	%rd144, %r214;
	selp.b64 	%rd145, %rd17, %rd23, %p127;
	selp.b64 	%rd146, %rd144, %rd143, %p127;
	add.s64 	%rd147, %rd146, %rd145;
	shl.b64 	%rd148, %rd147, 2;
	add.s64 	%rd149, %rd2, %rd148;
	ld.global.f32 	%f636, [%rd149];
$L__BB13_305:
	add.s32 	%r215, %r1, 2816;
	setp.ge.s32 	%p128, %r215, %r204;
	@%p128 bra 	$L__BB13_307;
	setp.lt.s32 	%p129, %r215, %r185;
	sub.s32 	%r480, %r215, %r185;
	cvt.s64.s32 	%rd150, %r480;
	cvt.u64.u32 	%rd151, %r215;
	selp.b64 	%rd152, %rd17, %rd23, %p129;
	selp.b64 	%rd153, %rd151, %rd150, %p129;
	add.s64 	%rd154, %rd153, %rd152;
	shl.b64 	%rd155, %rd154, 2;
	add.s64 	%rd156, %rd2, %rd155;
	ld.global.f32 	%f637, [%rd156];
$L__BB13_307:
	or.b32  	%r216, %r1, 3072;
	setp.ge.s32 	%p130, %r216, %r204;
	@%p130 bra 	$L__BB13_309;
	setp.lt.s32 	%p131, %r216, %r185;
	sub.s32 	%r481, %r216, %r185;
	cvt.s64.s32 	%rd157, %r481;
	cvt.u64.u32 	%rd158, %r216;
	selp.b64 	%rd159, %rd17, %rd23, %p131;
	selp.b64 	%rd160, %rd158, %rd157, %p131;
	add.s64 	%rd161, %rd160, %rd159;
	shl.b64 	%rd162, %rd161, 2;
	add.s64 	%rd163, %rd2, %rd162;
	ld.global.f32 	%f638, [%rd163];
$L__BB13_309:
	add.s32 	%r217, %r1, 3328;
	setp.ge.s32 	%p132, %r217, %r204;
	@%p132 bra 	$L__BB13_311;
	setp.lt.s32 	%p133, %r217, %r185;
	sub.s32 	%r482, %r217, %r185;
	cvt.s64.s32 	%rd164, %r482;
	cvt.u64.u32 	%rd165, %r217;
	selp.b64 	%rd166, %rd17, %rd23, %p133;
	selp.b64 	%rd167, %rd165, %rd164, %p133;
	add.s64 	%rd168, %rd167, %rd166;
	shl.b64 	%rd169, %rd168, 2;
	add.s64 	%rd170, %rd2, %rd169;
	ld.global.f32 	%f639, [%rd170];
$L__BB13_311:
	add.s32 	%r218, %r1, 3584;
	setp.ge.s32 	%p134, %r218, %r204;
	@%p134 bra 	$L__BB13_313;
	setp.lt.s32 	%p135, %r218, %r185;
	sub.s32 	%r483, %r218, %r185;
	cvt.s64.s32 	%rd171, %r483;
	cvt.u64.u32 	%rd172, %r218;
	selp.b64 	%rd173, %rd17, %rd23, %p135;
	selp.b64 	%rd174, %rd172, %rd171, %p135;
	add.s64 	%rd175, %rd174, %rd173;
	shl.b64 	%rd176, %rd175, 2;
	add.s64 	%rd177, %rd2, %rd176;
	ld.global.f32 	%f640, [%rd177];
$L__BB13_313:
	add.s32 	%r219, %r1, 3840;
	setp.ge.s32 	%p136, %r219, %r204;
	@%p136 bra 	$L__BB13_315;
	setp.lt.s32 	%p137, %r219, %r185;
	sub.s32 	%r484, %r219, %r185;
	cvt.s64.s32 	%rd178, %r484;
	cvt.u64.u32 	%rd179, %r219;
	selp.b64 	%rd180, %rd17, %rd23, %p137;
	selp.b64 	%rd181, %rd179, %rd178, %p137;
	add.s64 	%rd182, %rd181, %rd180;
	shl.b64 	%rd183, %rd182, 2;
	add.s64 	%rd184, %rd2, %rd183;
	ld.global.f32 	%f641, [%rd184];
$L__BB13_315:
	or.b32  	%r220, %r1, 4096;
	setp.ge.s32 	%p138, %r220, %r204;
	@%p138 bra 	$L__BB13_317;
	setp.lt.s32 	%p139, %r220, %r185;
	sub.s32 	%r485, %r220, %r185;
	cvt.s64.s32 	%rd185, %r485;
	cvt.u64.u32 	%rd186, %r220;
	selp.b64 	%rd187, %rd17, %rd23, %p139;
	selp.b64 	%rd188, %rd186, %rd185, %p139;
	add.s64 	%rd189, %rd188, %rd187;
	shl.b64 	%rd190, %rd189, 2;
	add.s64 	%rd191, %rd2, %rd190;
	ld.global.f32 	%f642, [%rd191];
$L__BB13_317:
	ld.param.s8 	%rs3, [_ZN3cub18CUB_300001_SM_10006detail10merge_sort26DeviceMergeSortMergeKernelINS2_10policy_hubIN6thrust24THRUST_300001_SM_1000_NS6detail15normal_iteratorINS6_10device_ptrIfEEEEE9Policy600ESB_NS8_INS9_IiEEEESB_SF_m10CompareAbsfiEEvbT2_T3_T4_PT6_PT7_T5_PSJ_SJ_NS1_7vsmem_tE_param_0];
	setp.eq.s16 	%p140, %rs3, 0;
	shl.b32 	%r486, %r1, 2;
	mov.u32 	%r487, _ZZN3cub18CUB_300001_SM_10006detail10merge_sort26DeviceMergeSortMergeKernelINS2_10policy_hubIN6thrust24THRUST_300001_SM_1000_NS6detail15normal_iteratorINS6_10device_ptrIfEEEEE9Policy600ESB_NS8_INS9_IiEEEESB_SF_m10CompareAbsfiEEvbT2_T3_T4_PT6_PT7_T5_PSJ_SJ_NS1_7vsmem_tEE19static_temp_storage;
	add.s32 	%r488, %r487, %r486;
	st.shared.f32 	[%r488], %f626;
	add.s32 	%r221, %r1, 256;
	st.shared.f32 	[%r488+1024], %f627;
	add.s32 	%r222, %r1, 512;
	st.shared.f32 	[%r488+2048], %f628;
	add.s32 	%r223, %r1, 768;
	st.shared.f32 	[%r488+3072], %f629;
	or.b32  	%r224, %r1, 1024;
	st.shared.f32 	[%r488+4096], %f630;
	add.s32 	%r225, %r1, 1280;
	st.shared.f32 	[%r488+5120], %f631;
	add.s32 	%r226, %r1, 1536;
	st.shared.f32 	[%r488+6144], %f632;
	add.s32 	%r227, %r1, 1792;
	st.shared.f32 	[%r488+7168], %f633;
	or.b32  	%r228, %r1, 2048;
	st.shared.f32 	[%r488+8192], %f634;
	add.s32 	%r229, %r1, 2304;
	st.shared.f32 	[%r488+9216], %f635;
	add.s32 	%r230, %r1, 2560;
	st.shared.f32 	[%r488+10240], %f636;
	add.s32 	%r231, %r1, 2816;
	st.shared.f32 	[%r488+11264], %f637;
	or.b32  	%r232, %r1, 3072;
	st.shared.f32 	[%r488+12288], %f638;
	add.s32 	%r233, %r1, 3328;
	st.shared.f32 	[%r488+13312], %f639;
	add.s32 	%r234, %r1, 3584;
	st.shared.f32 	[%r488+14336], %f640;
	add.s32 	%r235, %r1, 3840;
	st.shared.f32 	[%r488+15360], %f641;
	or.b32  	%r236, %r1, 4096;
	st.shared.f32 	[%r488+16384], %f642;
	@%p140 bra 	$L__BB13_386;
	add.s64 	%rd192, %rd18, %rd19;
	add.s64 	%rd193, %rd192, %rd20;
	add.s32 	%r237, %r186, %r185;
	setp.ge.s32 	%p141, %r1, %r237;
	cvt.u64.u32 	%rd194, %r1;
	add.s64 	%rd195, %rd17, %rd194;
	shl.b64 	%rd196, %rd195, 2;
	add.s64 	%rd24, %rd5, %rd196;
	sub.s32 	%r490, %r1, %r185;
	cvt.s64.s32 	%rd197, %r490;
	add.s64 	%rd198, %rd193, %rd197;
	shl.b64 	%rd199, %rd198, 2;
	add.s64 	%rd25, %rd5, %rd199;
	@%p141 bra 	$L__BB13_322;
	setp.ge.s32 	%p142, %r1, %r185;
	@%p142 bra 	$L__BB13_321;
	ld.global.u32 	%r1272, [%rd24];
	bra.uni 	$L__BB13_322;
$L__BB13_321:
	ld.global.u32 	%r1272, [%rd25];
$L__BB13_322:
	setp.ge.s32 	%p143, %r221, %r237;
	@%p143 bra 	$L__BB13_326;
	setp.lt.s32 	%p144, %r221, %r185;
	@%p144 bra 	$L__BB13_325;
	ld.global.u32 	%r1273, [%rd25+1024];
	bra.uni 	$L__BB13_326;
$L__BB13_325:
	ld.global.u32 	%r1273, [%rd24+1024];
$L__BB13_326:
	setp.ge.s32 	%p145, %r222, %r237;
	@%p145 bra 	$L__BB13_330;
	setp.lt.s32 	%p146, %r222, %r185;
	@%p146 bra 	$L__BB13_329;
	ld.global.u32 	%r1274, [%rd25+2048];
	bra.uni 	$L__BB13_330;
$L__BB13_329:
	ld.global.u32 	%r1274, [%rd24+2048];
$L__BB13_330:
	setp.ge.s32 	%p147, %r223, %r237;
	@%p147 bra 	$L__BB13_334;
	setp.lt.s32 	%p148, %r223, %r185;
	@%p148 bra 	$L__BB13_333;
	ld.global.u32 	%r1275, [%rd25+3072];
	bra.uni 	$L__BB13_334;
$L__BB13_333:
	ld.global.u32 	%r1275, [%rd24+3072];
$L__BB13_334:
	setp.ge.s32 	%p149, %r224, %r237;
	@%p149 bra 	$L__BB13_338;
	setp.lt.s32 	%p150, %r224, %r185;
	@%p150 bra 	$L__BB13_337;
	ld.global.u32 	%r1276, [%rd25+4096];
	bra.uni 	$L__BB13_338;
$L__BB13_337:
	ld.global.u32 	%r1276, [%rd24+4096];
$L__BB13_338:
	setp.ge.s32 	%p151, %r225, %r237;
	@%p151 bra 	$L__BB13_342;
	setp.lt.s32 	%p152, %r225, %r185;
	@%p152 bra 	$L__BB13_341;
	ld.global.u32 	%r1277, [%rd25+5120];
	bra.uni 	$L__BB13_342;
$L__BB13_341:
	ld.global.u32 	%r1277, [%rd24+5120];
$L__BB13_342:
	setp.ge.s32 	%p153, %r226, %r237;
	@%p153 bra 	$L__BB13_346;
	setp.lt.s32 	%p154, %r226, %r185;
	@%p154 bra 	$L__BB13_345;
	ld.global.u32 	%r1278, [%rd25+6144];
	bra.uni 	$L__BB13_346;
$L__BB13_345:
	ld.global.u32 	%r1278, [%rd24+6144];
$L__BB13_346:
	setp.ge.s32 	%p155, %r227, %r237;
	@%p155 bra 	$L__BB13_350;
	setp.lt.s32 	%p156, %r227, %r185;
	@%p156 bra 	$L__BB13_349;
	ld.global.u32 	%r1279, [%rd25+7168];
	bra.uni 	$L__BB13_350;
$L__BB13_349:
	ld.global.u32 	%r1279, [%rd24+7168];
$L__BB13_350:
	setp.ge.s32 	%p157, %r228, %r237;
	@%p157 bra 	$L__BB13_354;
	setp.lt.s32 	%p158, %r228, %r185;
	@%p158 bra 	$L__BB13_353;
	ld.global.u32 	%r1280, [%rd25+8192];
	bra.uni 	$L__BB13_354;
$L__BB13_353:
	ld.global.u32 	%r1280, [%rd24+8192];
$L__BB13_354:
	setp.ge.s32 	%p159, %r229, %r237;
	@%p159 bra 	$L__BB13_358;
	setp.lt.s32 	%p160, %r229, %r185;
	@%p160 bra 	$L__BB13_357;
	ld.global.u32 	%r1281, [%rd25+9216];
	bra.uni 	$L__BB13_358;
$L__BB13_357:
	ld.global.u32 	%r1281, [%rd24+9216];
$L__BB13_358:
	setp.ge.s32 	%p161, %r230, %r237;
	@%p161 bra 	$L__BB13_362;
	setp.lt.s32 	%p162, %r230, %r185;
	@%p162 bra 	$L__BB13_361;
	ld.global.u32 	%r1282, [%rd25+10240];
	bra.uni 	$L__BB13_362;
$L__BB13_361:
	ld.global.u32 	%r1282, [%rd24+10240];
$L__BB13_362:
	setp.ge.s32 	%p163, %r231, %r237;
	@%p163 bra 	$L__BB13_366;
	setp.lt.s32 	%p164, %r231, %r185;
	@%p164 bra 	$L__BB13_365;
	ld.global.u32 	%r1283, [%rd25+11264];
	bra.uni 	$L__BB13_366;
$L__BB13_365:
	ld.global.u32 	%r1283, [%rd24+11264];
$L__BB13_366:
	setp.ge.s32 	%p165, %r232, %r237;
	@%p165 bra 	$L__BB13_370;
	setp.lt.s32 	%p166, %r232, %r185;
	@%p166 bra 	$L__BB13_369;
	ld.global.u32 	%r1284, [%rd25+12288];
	bra.uni 	$L__BB13_370;
$L__BB13_369:
	ld.global.u32 	%r1284, [%rd24+12288];
$L__BB13_370:
	setp.ge.s32 	%p167, %r233, %r237;
	@%p167 bra 	$L__BB13_374;
	setp.lt.s32 	%p168, %r233, %r185;
	@%p168 bra 	$L__BB13_373;
	ld.global.u32 	%r1285, [%rd25+13312];
	bra.uni 	$L__BB13_374;
$L__BB13_373:
	ld.global.u32 	%r1285, [%rd24+13312];
$L__BB13_374:
	setp.ge.s32 	%p169, %r234, %r237;
	@%p169 bra 	$L__BB13_378;
	setp.lt.s32 	%p170, %r234, %r185;
	@%p170 bra 	$L__BB13_377;
	ld.global.u32 	%r1286, [%rd25+14336];
	bra.uni 	$L__BB13_378;
$L__BB13_377:
	ld.global.u32 	%r1286, [%rd24+14336];
$L__BB13_378:
	setp.ge.s32 	%p171, %r235, %r237;
	@%p171 bra 	$L__BB13_382;
	setp.lt.s32 	%p172, %r235, %r185;
	@%p172 bra 	$L__BB13_381;
	ld.global.u32 	%r1287, [%rd25+15360];
	bra.uni 	$L__BB13_382;
$L__BB13_381:
	ld.global.u32 	%r1287, [%rd24+15360];
$L__BB13_382:
	setp.ge.s32 	%p173, %r236, %r237;
	@%p173 bra 	$L__BB13_420;
	setp.lt.s32 	%p174, %r236, %r185;
	@%p174 bra 	$L__BB13_385;
	ld.global.u32 	%r1288, [%rd25+16384];
	bra.uni 	$L__BB13_420;
$L__BB13_385:
	ld.global.u32 	%r1288, [%rd24+16384];
	bra.uni 	$L__BB13_420;
$L__BB13_386:
	add.s64 	%rd200, %rd18, %rd19;
	add.s64 	%rd26, %rd200, %rd20;
	add.s32 	%r288, %r186, %r185;
	setp.ge.s32 	%p175, %r1, %r288;
	@%p175 bra 	$L__BB13_388;
	setp.lt.s32 	%p176, %r1, %r185;
	sub.s32 	%r508, %r1, %r185;
	cvt.s64.s32 	%rd201, %r508;
	cvt.u64.u32 	%rd202, %r1;
	selp.b64 	%rd203, %rd17, %rd26, %p176;
	selp.b64 	%rd204, %rd202, %rd201, %p176;
	add.s64 	%rd205, %rd204, %rd203;
	shl.b64 	%rd206, %rd205, 2;
	add.s64 	%rd207, %rd1, %rd206;
	ld.global.u32 	%r1272, [%rd207];
$L__BB13_388:
	setp.ge.s32 	%p177, %r221, %r288;
	@%p177 bra 	$L__BB13_390;
	setp.lt.s32 	%p178, %r221, %r185;
	sub.s32 	%r510, %r221, %r185;
	cvt.s64.s32 	%rd208, %r510;
	cvt.u64.u32 	%rd209, %r221;
	selp.b64 	%rd210, %rd17, %rd26, %p178;
	selp.b64 	%rd211, %rd209, %rd208, %p178;
	add.s64 	%rd212, %rd211, %rd210;
	shl.b64 	%rd213, %rd212, 2;
	add.s64 	%rd214, %rd1, %rd213;
	ld.global.u32 	%r1273, [%rd214];
$L__BB13_390:
	setp.ge.s32 	%p179, %r222, %r288;
	@%p179 bra 	$L__BB13_392;
	setp.lt.s32 	%p180, %r222, %r185;
	sub.s32 	%r512, %r222, %r185;
	cvt.s64.s32 	%rd215, %r512;
	cvt.u64.u32 	%rd216, %r222;
	selp.b64 	%rd217, %rd17, %rd26, %p180;
	selp.b64 	%rd218, %rd216, %rd215, %p180;
	add.s64 	%rd219, %rd218, %rd217;
	shl.b64 	%rd220, %rd219, 2;
	add.s64 	%rd221, %rd1, %rd220;
	ld.global.u32 	%r1274, [%rd221];
$L__BB13_392:
	setp.ge.s32 	%p181, %r223, %r288;
	@%p181 bra 	$L__BB13_394;
	setp.lt.s32 	%p182, %r223, %r185;
	sub.s32 	%r514, %r223, %r185;
	cvt.s64.s32 	%rd222, %r514;
	cvt.u64.u32 	%rd223, %r223;
	selp.b64 	%rd224, %rd17, %rd26, %p182;
	selp.b64 	%rd225, %rd223, %rd222, %p182;
	add.s64 	%rd226, %rd225, %rd224;
	shl.b64 	%rd227, %rd226, 2;
	add.s64 	%rd228, %rd1, %rd227;
	ld.global.u32 	%r1275, [%rd228];
$L__BB13_394:
	setp.ge.s32 	%p183, %r224, %r288;
	@%p183 bra 	$L__BB13_396;
	setp.lt.s32 	%p184, %r224, %r185;
	sub.s32 	%r516, %r224, %r185;
	cvt.s64.s32 	%rd229, %r516;
	cvt.u64.u32 	%rd230, %r224;
	selp.b64 	%rd231, %rd17, %rd26, %p184;
	selp.b64 	%rd232, %rd230, %rd229, %p184;
	add.s64 	%rd233, %rd232, %rd231;
	shl.b64 	%rd234, %rd233, 2;
	add.s64 	%rd235, %rd1, %rd234;
	ld.global.u32 	%r1276, [%rd235];
$L__BB13_396:
	setp.ge.s32 	%p185, %r225, %r288;
	@%p185 bra 	$L__BB13_398;
	setp.lt.s32 	%p186, %r225, %r185;
	sub.s32 	%r518, %r225, %r185;
	cvt.s64.s32 	%rd236, %r518;
	cvt.u64.u32 	%rd237, %r225;
	selp.b64 	%rd238, %rd17, %rd26, %p186;
	selp.b64 	%rd239, %rd237, %rd236, %p186;
	add.s64 	%rd240, %rd239, %rd238;
	shl.b64 	%rd241, %rd240, 2;
	add.s64 	%rd242, %rd1, %rd241;
	ld.global.u32 	%r1277, [%rd242];
$L__BB13_398:
	setp.ge.s32 	%p187, %r226, %r288;
	@%p187 bra 	$L__BB13_400;
	setp.lt.s32 	%p188, %r226, %r185;
	sub.s32 	%r520, %r226, %r185;
	cvt.s64.s32 	%rd243, %r520;
	cvt.u64.u32 	%rd244, %r226;
	selp.b64 	%rd245, %rd17, %rd26, %p188;
	selp.b64 	%rd246, %rd244, %rd243, %p188;
	add.s64 	%rd247, %rd246, %rd245;
	shl.b64 	%rd248, %rd247, 2;
	add.s64 	%rd249, %rd1, %rd248;
	ld.global.u32 	%r1278, [%rd249];
$L__BB13_400:
	setp.ge.s32 	%p189, %r227, %r288;
	@%p189 bra 	$L__BB13_402;
	setp.lt.s32 	%p190, %r227, %r185;
	sub.s32 	%r522, %r227, %r185;
	cvt.s64.s32 	%rd250, %r522;
	cvt.u64.u32 	%rd251, %r227;
	selp.b64 	%rd252, %rd17, %rd26, %p190;
	selp.b64 	%rd253, %rd251, %rd250, %p190;
	add.s64 	%rd254, %rd253, %rd252;
	shl.b64 	%rd255, %rd254, 2;
	add.s64 	%rd256, %rd1, %rd255;
	ld.global.u32 	%r1279, [%rd256];
$L__BB13_402:
	setp.ge.s32 	%p191, %r228, %r288;
	@%p191 bra 	$L__BB13_404;
	setp.lt.s32 	%p192, %r228, %r185;
	sub.s32 	%r524, %r228, %r185;
	cvt.s64.s32 	%rd257, %r524;
	cvt.u64.u32 	%rd258, %r228;
	selp.b64 	%rd259, %rd17, %rd26, %p192;
	selp.b64 	%rd260, %rd258, %rd257, %p192;
	add.s64 	%rd261, %rd260, %rd259;
	shl.b64 	%rd262, %rd261, 2;
	add.s64 	%rd263, %rd1, %rd262;
	ld.global.u32 	%r1280, [%rd263];
$L__BB13_404:
	setp.ge.s32 	%p193, %r229, %r288;
	@%p193 bra 	$L__BB13_406;
	setp.lt.s32 	%p194, %r229, %r185;
	sub.s32 	%r526, %r229, %r185;
	cvt.s64.s32 	%rd264, %r526;
	cvt.u64.u32 	%rd265, %r229;
	selp.b64 	%rd266, %rd17, %rd26, %p194;
	selp.b64 	%rd267, %rd265, %rd264, %p194;
	add.s64 	%rd268, %rd267, %rd266;
	shl.b64 	%rd269, %rd268, 2;
	add.s64 	%rd270, %rd1, %rd269;
	ld.global.u32 	%r1281, [%rd270];
$L__BB13_406:
	setp.ge.s32 	%p195, %r230, %r288;
	@%p195 bra 	$L__BB13_408;
	setp.lt.s32 	%p196, %r230, %r185;
	sub.s32 	%r528, %r230, %r185;
	cvt.s64.s32 	%rd271, %r528;
	cvt.u64.u32 	%rd272, %r230;
	selp.b64 	%rd273, %rd17, %rd26, %p196;
	selp.b64 	%rd274, %rd272, %rd271, %p196;
	add.s64 	%rd275, %rd274, %rd273;
	shl.b64 	%rd276, %rd275, 2;
	add.s64 	%rd277, %rd1, %rd276;
	ld.global.u32 	%r1282, [%rd277];
$L__BB13_408:
	setp.ge.s32 	%p197, %r231, %r288;
	@%p197 bra 	$L__BB13_410;
	setp.lt.s32 	%p198, %r231, %r185;
	sub.s32 	%r530, %r231, %r185;
	cvt.s64.s32 	%rd278, %r530;
	cvt.u64.u32 	%rd279, %r231;
	selp.b64 	%rd280, %rd17, %rd26, %p198;
	selp.b64 	%rd281, %rd279, %rd278, %p198;
	add.s64 	%rd282, %rd281, %rd280;
	shl.b64 	%rd283, %rd282, 2;
	add.s64 	%rd284, %rd1, %rd283;
	ld.global.u32 	%r1283, [%rd284];
$L__BB13_410:
	setp.ge.s32 	%p199, %r232, %r288;
	@%p199 bra 	$L__BB13_412;
	setp.lt.s32 	%p200, %r232, %r185;
	sub.s32 	%r532, %r232, %r185;
	cvt.s64.s32 	%rd285, %r532;
	cvt.u64.u32 	%rd286, %r232;
	selp.b64 	%rd287, %rd17, %rd26, %p200;
	selp.b64 	%rd288, %rd286, %rd285, %p200;
	add.s64 	%rd289, %rd288, %rd287;
	shl.b64 	%rd290, %rd289, 2;
	add.s64 	%rd291, %rd1, %rd290;
	ld.global.u32 	%r1284, [%rd291];
$L__BB13_412:
	setp.ge.s32 	%p201, %r233, %r288;
	@%p201 bra 	$L__BB13_414;
	setp.lt.s32 	%p202, %r233, %r185;
	sub.s32 	%r534, %r233, %r185;
	cvt.s64.s32 	%rd292, %r534;
	cvt.u64.u32 	%rd293, %r233;
	selp.b64 	%rd294, %rd17, %rd26, %p202;
	selp.b64 	%rd295, %rd293, %rd292, %p202;
	add.s64 	%rd296, %rd295, %rd294;
	shl.b64 	%rd297, %rd296, 2;
	add.s64 	%rd298, %rd1, %rd297;
	ld.global.u32 	%r1285, [%rd298];
$L__BB13_414:
	setp.ge.s32 	%p203, %r234, %r288;
	@%p203 bra 	$L__BB13_416;
	setp.lt.s32 	%p204, %r234, %r185;
	sub.s32 	%r536, %r234, %r185;
	cvt.s64.s32 	%rd299, %r536;
	cvt.u64.u32 	%rd300, %r234;
	selp.b64 	%rd301, %rd17, %rd26, %p204;
	selp.b64 	%rd302, %rd300, %rd299, %p204;
	add.s64 	%rd303, %rd302, %rd301;
	shl.b64 	%rd304, %rd303, 2;
	add.s64 	%rd305, %rd1, %rd304;
	ld.global.u32 	%r1286, [%rd305];
$L__BB13_416:
	setp.ge.s32 	%p205, %r235, %r288;
	@%p205 bra 	$L__BB13_418;
	setp.lt.s32 	%p206, %r235, %r185;
	sub.s32 	%r538, %r235, %r185;
	cvt.s64.s32 	%rd306, %r538;
	cvt.u64.u32 	%rd307, %r235;
	selp.b64 	%rd308, %rd17, %rd26, %p206;
	selp.b64 	%rd309, %rd307, %rd306, %p206;
	add.s64 	%rd310, %rd309, %rd308;
	shl.b64 	%rd311, %rd310, 2;
	add.s64 	%rd312, %rd1, %rd311;
	ld.global.u32 	%r1287, [%rd312];
$L__BB13_418:
	setp.ge.s32 	%p207, %r236, %r288;
	@%p207 bra 	$L__BB13_420;
	setp.lt.s32 	%p208, %r236, %r185;
	sub.s32 	%r540, %r236, %r185;
	cvt.s64.s32 	%rd313, %r540;
	cvt.u64.u32 	%rd314, %r236;
	selp.b64 	%rd315, %rd17, %rd26, %p208;
	selp.b64 	%rd316, %rd314, %rd313, %p208;
	add.s64 	%rd317, %rd316, %rd315;
	shl.b64 	%rd318, %rd317, 2;
	add.s64 	%rd319, %rd1, %rd318;
	ld.global.u32 	%r1288, [%rd319];
$L__BB13_420:
	bar.sync 	0;
	// begin inline asm
	griddepcontrol.launch_dependents;
	// end inline asm
	add.s32 	%r339, %r186, %r185;
	mul.lo.s32 	%r541, %r1, 17;
	min.s32 	%r340, %r541, %r339;
	shl.b32 	%r542, %r185, 2;
	add.s32 	%r341, %r487, %r542;
	setp.lt.s32 	%p209, %r340, %r186;
	sub.s32 	%r544, %r340, %r186;
	selp.b32 	%r1291, 0, %r544, %p209;
	min.s32 	%r1289, %r340, %r185;
	setp.ge.s32 	%p210, %r1291, %r1289;
	@%p210 bra 	$L__BB13_422;
$L__BB13_421:
	sub.s32 	%r545, %r1289, %r1291;
	shr.u32 	%r546, %r545, 31;
	add.s32 	%r547, %r545, %r546;
	shr.s32 	%r548, %r547, 1;
	add.s32 	%r549, %r548, %r1291;
	shl.b32 	%r550, %r549, 2;
	add.s32 	%r552, %r487, %r550;
	ld.shared.f32 	%f419, [%r552];
	not.b32 	%r553, %r549;
	add.s32 	%r554, %r340, %r553;
	shl.b32 	%r555, %r554, 2;
	add.s32 	%r556, %r341, %r555;
	ld.shared.f32 	%f420, [%r556];
	abs.f32 	%f421, %f420;
	abs.f32 	%f422, %f419;
	setp.leu.f32 	%p211, %f421, %f422;
	add.s32 	%r557, %r549, 1;
	selp.b32 	%r1291, %r557, %r1291, %p211;
	selp.b32 	%r1289, %r1289, %r549, %p211;
	setp.lt.s32 	%p212, %r1291, %r1289;
	@%p212 bra 	$L__BB13_421;
$L__BB13_422:
	sub.s32 	%r558, %r340, %r1291;
	add.s32 	%r349, %r558, %r185;
	shl.b32 	%r559, %r558, 2;
	add.s32 	%r350, %r341, %r559;
	ld.shared.f32 	%f644, [%r350];
	shl.b32 	%r560, %r1291, 2;
	add.s32 	%r351, %r487, %r560;
	ld.shared.f32 	%f645, [%r351];
	setp.ge.s32 	%p214, %r349, %r339;
	mov.pred 	%p549, 0;
	@%p214 bra 	$L__BB13_425;
	setp.ge.s32 	%p216, %r1291, %r185;
	mov.pred 	%p549, -1;
	@%p216 bra 	$L__BB13_425;
	abs.f32 	%f423, %f644;
	abs.f32 	%f424, %f645;
	setp.gt.f32 	%p549, %f423, %f424;
$L__BB13_425:
	selp.f32 	%f270, %f644, %f645, %p549;
	selp.u32 	%r562, 1, 0, %p549;
	add.s32 	%r352, %r349, %r562;
	not.pred 	%p217, %p549;
	selp.u32 	%r563, 1, 0, %p217;
	add.s32 	%r353, %r1291, %r563;
	selp.b32 	%r354, %r349, %r1291, %p549;
	@%p217 bra 	$L__BB13_427;
	ld.shared.f32 	%f644, [%r350+4];
	bra.uni 	$L__BB13_428;
$L__BB13_427:
	ld.shared.f32 	%f645, [%r351+4];
$L__BB13_428:
	setp.ge.s32 	%p219, %r352, %r339;
	mov.pred 	%p550, 0;
	@%p219 bra 	$L__BB13_431;
	setp.ge.s32 	%p221, %r353, %r185;
	mov.pred 	%p550, -1;
	@%p221 bra 	$L__BB13_431;
	abs.f32 	%f425, %f644;
	abs.f32 	%f426, %f645;
	setp.gt.f32 	%p550, %f425, %f426;
$L__BB13_431:
	selp.f32 	%f275, %f644, %f645, %p550;
	selp.u32 	%r564, 1, 0, %p550;
	add.s32 	%r355, %r352, %r564;
	not.pred 	%p222, %p550;
	selp.u32 	%r565, 1, 0, %p222;
	add.s32 	%r356, %r353, %r565;
	selp.b32 	%r357, %r352, %r353, %p550;
	@%p550 bra 	$L__BB13_433;
	shl.b32 	%r566, %r356, 2;
	add.s32 	%r568, %r487, %r566;
	ld.shared.f32 	%f645, [%r568];
	bra.uni 	$L__BB13_434;
$L__BB13_433:
	shl.b32 	%r569, %r355, 2;
	add.s32 	%r571, %r487, %r569;
	ld.shared.f32 	%f644, [%r571];
$L__BB13_434:
	setp.ge.s32 	%p224, %r355, %r339;
	mov.pred 	%p551, 0;
	@%p224 bra 	$L__BB13_437;
	setp.ge.s32 	%p226, %r356, %r185;
	mov.pred 	%p551, -1;
	@%p226 bra 	$L__BB13_437;
	abs.f32 	%f427, %f644;
	abs.f32 	%f428, %f645;
	setp.gt.f32 	%p551, %f427, %f428;
$L__BB13_437:
	selp.f32 	%f280, %f644, %f645, %p551;
	selp.u32 	%r572, 1, 0, %p551;
	add.s32 	%r358, %r355, %r572;
	not.pred 	%p227, %p551;
	selp.u32 	%r573, 1, 0, %p227;
	add.s32 	%r359, %r356, %r573;
	selp.b32 	%r360, %r355, %r356, %p551;
	@%p551 bra 	$L__BB13_439;
	shl.b32 	%r574, %r359, 2;
	add.s32 	%r576, %r487, %r574;
	ld.shared.f32 	%f645, [%r576];
	bra.uni 	$L__BB13_440;
$L__BB13_439:
	shl.b32 	%r577, %r358, 2;
	add.s32 	%r579, %r487, %r577;
	ld.shared.f32 	%f644, [%r579];
$L__BB13_440:
	setp.ge.s32 	%p229, %r358, %r339;
	mov.pred 	%p552, 0;
	@%p229 bra 	$L__BB13_443;
	setp.ge.s32 	%p231, %r359, %r185;
	mov.pred 	%p552, -1;
	@%p231 bra 	$L__BB13_443;
	abs.f32 	%f429, %f644;
	abs.f32 	%f430, %f645;
	setp.gt.f32 	%p552, %f429, %f430;
$L__BB13_443:
	selp.f32 	%f285, %f644, %f645, %p552;
	selp.u32 	%r580, 1, 0, %p552;
	add.s32 	%r361, %r358, %r580;
	not.pred 	%p232, %p552;
	selp.u32 	%r581, 1, 0, %p232;
	add.s32 	%r362, %r359, %r581;
	selp.b32 	%r363, %r358, %r359, %p552;
	@%p552 bra 	$L__BB13_445;
	shl.b32 	%r582, %r362, 2;
	add.s32 	%r584, %r487, %r582;
	ld.shared.f32 	%f645, [%r584];
	bra.uni 	$L__BB13_446;
$L__BB13_445:
	shl.b32 	%r585, %r361, 2;
	add.s32 	%r587, %r487, %r585;
	ld.shared.f32 	%f644, [%r587];
$L__BB13_446:
	setp.ge.s32 	%p234, %r361, %r339;
	mov.pred 	%p553, 0;
	@%p234 bra 	$L__BB13_449;
	setp.ge.s32 	%p236, %r362, %r185;
	mov.pred 	%p553, -1;
	@%p236 bra 	$L__BB13_449;
	abs.f32 	%f431, %f644;
	abs.f32 	%f432, %f645;
	setp.gt.f32 	%p553, %f431, %f432;
$L__BB13_449:
	selp.f32 	%f290, %f644, %f645, %p553;
	selp.u32 	%r588, 1, 0, %p553;
	add.s32 	%r364, %r361, %r588;
	not.pred 	%p237, %p553;
	selp.u32 	%r589, 1, 0, %p237;
	add.s32 	%r365, %r362, %r589;
	selp.b32 	%r366, %r361, %r362, %p553;
	@%p553 bra 	$L__BB13_451;
	shl.b32 	%r590, %r365, 2;
	add.s32 	%r592, %r487, %r590;
	ld.shared.f32 	%f645, [%r592];
	bra.uni 	$L__BB13_452;
$L__BB13_451:
	shl.b32 	%r593, %r364, 2;
	add.s32 	%r595, %r487, %r593;
	ld.shared.f32 	%f644, [%r595];
$L__BB13_452:
	setp.ge.s32 	%p239, %r364, %r339;
	mov.pred 	%p554, 0;
	@%p239 bra 	$L__BB13_455;
	setp.ge.s32 	%p241, %r365, %r185;
	mov.pred 	%p554, -1;
	@%p241 bra 	$L__BB13_455;
	abs.f32 	%f433, %f644;
	abs.f32 	%f434, %f645;
	setp.gt.f32 	%p554, %f433, %f434;
$L__BB13_455:
	selp.f32 	%f295, %f644, %f645, %p554;
	selp.u32 	%r596, 1, 0, %p554;
	add.s32 	%r367, %r364, %r596;
	not.pred 	%p242, %p554;
	selp.u32 	%r597, 1, 0, %p242;
	add.s32 	%r368, %r365, %r597;
	selp.b32 	%r369, %r364, %r365, %p554;
	@%p554 bra 	$L__BB13_457;
	shl.b32 	%r598, %r368, 2;
	add.s32 	%r600, %r487, %r598;
	ld.shared.f32 	%f645, [%r600];
	bra.uni 	$L__BB13_458;
$L__BB13_457:
	shl.b32 	%r601, %r367, 2;
	add.s32 	%r603, %r487, %r601;
	ld.shared.f32 	%f644, [%r603];
$L__BB13_458:
	setp.ge.s32 	%p244, %r367, %r339;
	mov.pred 	%p555, 0;
	@%p244 bra 	$L__BB13_461;
	setp.ge.s32 	%p246, %r368, %r185;
	mov.pred 	%p555, -1;
	@%p246 bra 	$L__BB13_461;
	abs.f32 	%f435, %f644;
	abs.f32 	%f436, %f645;
	setp.gt.f32 	%p555, %f435, %f436;
$L__BB13_461:
	selp.f32 	%f300, %f644, %f645, %p555;
	selp.u32 	%r604, 1, 0, %p555;
	add.s32 	%r370, %r367, %r604;
	not.pred 	%p247, %p555;
	selp.u32 	%r605, 1, 0, %p247;
	add.s32 	%r371, %r368, %r605;
	selp.b32 	%r372, %r367, %r368, %p555;
	@%p555 bra 	$L__BB13_463;
	shl.b32 	%r606, %r371, 2;
	add.s32 	%r608, %r487, %r606;
	ld.shared.f32 	%f645, [%r608];
	bra.uni 	$L__BB13_464;
$L__BB13_463:
	shl.b32 	%r609, %r370, 2;
	add.s32 	%r611, %r487, %r609;
	ld.shared.f32 	%f644, [%r611];
$L__BB13_464:
	setp.ge.s32 	%p249, %r370, %r339;
	mov.pred 	%p556, 0;
	@%p249 bra 	$L__BB13_467;
	setp.ge.s32 	%p251, %r371, %r185;
	mov.pred 	%p556, -1;
	@%p251 bra 	$L__BB13_467;
	abs.f32 	%f437, %f644;
	abs.f32 	%f438, %f645;
	setp.gt.f32 	%p556, %f437, %f438;
$L__BB13_467:
	selp.f32 	%f305, %f644, %f645, %p556;
	selp.u32 	%r612, 1, 0, %p556;
	add.s32 	%r373, %r370, %r612;
	not.pred 	%p252, %p556;
	selp.u32 	%r613, 1, 0, %p252;
	add.s32 	%r374, %r371, %r613;
	selp.b32 	%r375, %r370, %r371, %p556;
	@%p556 bra 	$L__BB13_469;
	shl.b32 	%r614, %r374, 2;
	add.s32 	%r616, %r487, %r614;
	ld.shared.f32 	%f645, [%r616];
	bra.uni 	$L__BB13_470;
$L__BB13_469:
	shl.b32 	%r617, %r373, 2;
	add.s32 	%r619, %r487, %r617;
	ld.shared.f32 	%f644, [%r619];
$L__BB13_470:
	setp.ge.s32 	%p254, %r373, %r339;
	mov.pred 	%p557, 0;
	@%p254 bra 	$L__BB13_473;
	setp.ge.s32 	%p256, %r374, %r185;
	mov.pred 	%p557, -1;
	@%p256 bra 	$L__BB13_473;
	abs.f32 	%f439, %f644;
	abs.f32 	%f440, %f645;
	setp.gt.f32 	%p557, %f439, %f440;
$L__BB13_473:
	selp.f32 	%f310, %f644, %f645, %p557;
	selp.u32 	%r620, 1, 0, %p557;
	add.s32 	%r376, %r373, %r620;
	not.pred 	%p257, %p557;
	selp.u32 	%r621, 1, 0, %p257;
	add.s32 	%r377, %r374, %r621;
	selp.b32 	%r378, %r373, %r374, %p557;
	@%p557 bra 	$L__BB13_475;
	shl.b32 	%r622, %r377, 2;
	add.s32 	%r624, %r487, %r622;
	ld.shared.f32 	%f645, [%r624];
	bra.uni 	$L__BB13_476;
$L__BB13_475:
	shl.b32 	%r625, %r376, 2;
	add.s32 	%r627, %r487, %r625;
	ld.shared.f32 	%f644, [%r627];
$L__BB13_476:
	setp.ge.s32 	%p259, %r376, %r339;
	mov.pred 	%p558, 0;
	@%p259 bra 	$L__BB13_479;
	setp.ge.s32 	%p261, %r377, %r185;
	mov.pred 	%p558, -1;
	@%p261 bra 	$L__BB13_479;
	abs.f32 	%f441, %f644;
	abs.f32 	%f442, %f645;
	setp.gt.f32 	%p558, %f441, %f442;
$L__BB13_479:
	selp.f32 	%f315, %f644, %f645, %p558;
	selp.u32 	%r628, 1, 0, %p558;
	add.s32 	%r379, %r376, %r628;
	not.pred 	%p262, %p558;
	selp.u32 	%r629, 1, 0, %p262;
	add.s32 	%r380, %r377, %r629;
	selp.b32 	%r381, %r376, %r377, %p558;
	@%p558 bra 	$L__BB13_481;
	shl.b32 	%r630, %r380, 2;
	add.s32 	%r632, %r487, %r630;
	ld.shared.f32 	%f645, [%r632];
	bra.uni 	$L__BB13_482;
$L__BB13_481:
	shl.b32 	%r633, %r379, 2;
	add.s32 	%r635, %r487, %r633;
	ld.shared.f32 	%f644, [%r635];
$L__BB13_482:
	setp.ge.s32 	%p264, %r379, %r339;
	mov.pred 	%p559, 0;
	@%p264 bra 	$L__BB13_485;
	setp.ge.s32 	%p266, %r380, %r185;
	mov.pred 	%p559, -1;
	@%p266 bra 	$L__BB13_485;
	abs.f32 	%f443, %f644;
	abs.f32 	%f444, %f645;
	setp.gt.f32 	%p559, %f443, %f444;
$L__BB13_485:
	selp.f32 	%f320, %f644, %f645, %p559;
	selp.u32 	%r636, 1, 0, %p559;
	add.s32 	%r382, %r379, %r636;
	not.pred 	%p267, %p559;
	selp.u32 	%r637, 1, 0, %p267;
	add.s32 	%r383, %r380, %r637;
	selp.b32 	%r384, %r379, %r380, %p559;
	@%p559 bra 	$L__BB13_487;
	shl.b32 	%r638, %r383, 2;
	add.s32 	%r640, %r487, %r638;
	ld.shared.f32 	%f645, [%r640];
	bra.uni 	$L__BB13_488;
$L__BB13_487:
	shl.b32 	%r641, %r382, 2;
	add.s32 	%r643, %r487, %r641;
	ld.shared.f32 	%f644, [%r643];
$L__BB13_488:
	setp.ge.s32 	%p269, %r382, %r339;
	mov.pred 	%p560, 0;
	@%p269 bra 	$L__BB13_491;
	setp.ge.s32 	%p271, %r383, %r185;
	mov.pred 	%p560, -1;
	@%p271 bra 	$L__BB13_491;
	abs.f32 	%f445, %f644;
	abs.f32 	%f446, %f645;
	setp.gt.f32 	%p560, %f445, %f446;
$L__BB13_491:
	selp.f32 	%f325, %f644, %f645, %p560;
	selp.u32 	%r644, 1, 0, %p560;
	add.s32 	%r385, %r382, %r644;
	not.pred 	%p272, %p560;
	selp.u32 	%r645, 1, 0, %p272;
	add.s32 	%r386, %r383, %r645;
	selp.b32 	%r387, %r382, %r383, %p560;
	@%p560 bra 	$L__BB13_493;
	shl.b32 	%r646, %r386, 2;
	add.s32 	%r648, %r487, %r646;
	ld.shared.f32 	%f645, [%r648];
	bra.uni 	$L__BB13_494;
$L__BB13_493:
	shl.b32 	%r649, %r385, 2;
	add.s32 	%r651, %r487, %r649;
	ld.shared.f32 	%f644, [%r651];
$L__BB13_494:
	setp.ge.s32 	%p274, %r385, %r339;
	mov.pred 	%p561, 0;
	@%p274 bra 	$L__BB13_497;
	setp.ge.s32 	%p276, %r386, %r185;
	mov.pred 	%p561, -1;
	@%p276 bra 	$L__BB13_497;
	abs.f32 	%f447, %f644;
	abs.f32 	%f448, %f645;
	setp.gt.f32 	%p561, %f447, %f448;
$L__BB13_497:
	selp.f32 	%f330, %f644, %f645, %p561;
	selp.u32 	%r652, 1, 0, %p561;
	add.s32 	%r388, %r385, %r652;
	not.pred 	%p277, %p561;
	selp.u32 	%r653, 1, 0, %p277;
	add.s32 	%r389, %r386, %r653;
	selp.b32 	%r390, %r385, %r386, %p561;
	@%p561 bra 	$L__BB13_499;
	shl.b32 	%r654, %r389, 2;
	add.s32 	%r656, %r487, %r654;
	ld.shared.f32 	%f645, [%r656];
	bra.uni 	$L__BB13_500;
$L__BB13_499:
	shl.b32 	%r657, %r388, 2;
	add.s32 	%r659, %r487, %r657;
	ld.shared.f32 	%f644, [%r659];
$L__BB13_500:
	setp.ge.s32 	%p279, %r388, %r339;
	mov.pred 	%p562, 0;
	@%p279 bra 	$L__BB13_503;
	setp.ge.s32 	%p281, %r389, %r185;
	mov.pred 	%p562, -1;
	@%p281 bra 	$L__BB13_503;
	abs.f32 	%f449, %f644;
	abs.f32 	%f450, %f645;
	setp.gt.f32 	%p562, %f449, %f450;
$L__BB13_503:
	selp.f32 	%f335, %f644, %f645, %p562;
	selp.u32 	%r660, 1, 0, %p562;
	add.s32 	%r391, %r388, %r660;
	not.pred 	%p282, %p562;
	selp.u32 	%r661, 1, 0, %p282;
	add.s32 	%r392, %r389, %r661;
	selp.b32 	%r393, %r388, %r389, %p562;
	@%p562 bra 	$L__BB13_505;
	shl.b32 	%r662, %r392, 2;
	add.s32 	%r664, %r487, %r662;
	ld.shared.f32 	%f645, [%r664];
	bra.uni 	$L__BB13_506;
$L__BB13_505:
	shl.b32 	%r665, %r391, 2;
	add.s32 	%r667, %r487, %r665;
	ld.shared.f32 	%f644, [%r667];
$L__BB13_506:
	setp.ge.s32 	%p284, %r391, %r339;
	mov.pred 	%p563, 0;
	@%p284 bra 	$L__BB13_509;
	setp.ge.s32 	%p286, %r392, %r185;
	mov.pred 	%p563, -1;
	@%p286 bra 	$L__BB13_509;
	abs.f32 	%f451, %f644;
	abs.f32 	%f452, %f645;
	setp.gt.f32 	%p563, %f451, %f452;
$L__BB13_509:
	selp.f32 	%f340, %f644, %f645, %p563;
	selp.u32 	%r668, 1, 0, %p563;
	add.s32 	%r394, %r391, %r668;
	not.pred 	%p287, %p563;
	selp.u32 	%r669, 1, 0, %p287;
	add.s32 	%r395, %r392, %r669;
	selp.b32 	%r396, %r391, %r392, %p563;
	@%p563 bra 	$L__BB13_511;
	shl.b32 	%r670, %r395, 2;
	add.s32 	%r672, %r487, %r670;
	ld.shared.f32 	%f645, [%r672];
	bra.uni 	$L__BB13_512;
$L__BB13_511:
	shl.b32 	%r673, %r394, 2;
	add.s32 	%r675, %r487, %r673;
	ld.shared.f32 	%f644, [%r675];
$L__BB13_512:
	setp.ge.s32 	%p289, %r394, %r339;
	mov.pred 	%p564, 0;
	@%p289 bra 	$L__BB13_515;
	setp.ge.s32 	%p291, %r395, %r185;
	mov.pred 	%p564, -1;
	@%p291 bra 	$L__BB13_515;
	abs.f32 	%f453, %f644;
	abs.f32 	%f454, %f645;
	setp.gt.f32 	%p564, %f453, %f454;
$L__BB13_515:
	selp.f32 	%f345, %f644, %f645, %p564;
	selp.u32 	%r676, 1, 0, %p564;
	add.s32 	%r397, %r394, %r676;
	not.pred 	%p292, %p564;
	selp.u32 	%r677, 1, 0, %p292;
	add.s32 	%r398, %r395, %r677;
	selp.b32 	%r399, %r394, %r395, %p564;
	@%p564 bra 	$L__BB13_517;
	shl.b32 	%r678, %r398, 2;
	add.s32 	%r680, %r487, %r678;
	ld.shared.f32 	%f645, [%r680];
	bra.uni 	$L__BB13_518;
$L__BB13_517:
	shl.b32 	%r681, %r397, 2;
	add.s32 	%r683, %r487, %r681;
	ld.shared.f32 	%f644, [%r683];
$L__BB13_518:
	setp.ge.s32 	%p294, %r397, %r339;
	mov.pred 	%p565, 0;
	@%p294 bra 	$L__BB13_521;
	setp.ge.s32 	%p296, %r398, %r185;
	mov.pred 	%p565, -1;
	@%p296 bra 	$L__BB13_521;
	abs.f32 	%f455, %f644;
	abs.f32 	%f456, %f645;
	setp.gt.f32 	%p565, %f455, %f456;
$L__BB13_521:
	ld.param.s8 	%rs4, [_ZN3cub18CUB_300001_SM_10006detail10merge_sort26DeviceMergeSortMergeKernelINS2_10policy_hubIN6thrust24THRUST_300001_SM_1000_NS6detail15normal_iteratorINS6_10device_ptrIfEEEEE9Policy600ESB_NS8_INS9_IiEEEESB_SF_m10CompareAbsfiEEvbT2_T3_T4_PT6_PT7_T5_PSJ_SJ_NS1_7vsmem_tE_param_0];
	setp.eq.s16 	%p297, %rs4, 0;
	selp.f32 	%f350, %f644, %f645, %p565;
	selp.b32 	%r400, %r397, %r398, %p565;
	bar.sync 	0;
	@%p297 bra 	$L__BB13_558;
	// begin inline asm
	mov.u32 %r684, %laneid;
	// end inline asm
	shr.u32 	%r686, %r1, 5;
	mul.lo.s32 	%r687, %r686, 544;
	mad.lo.s32 	%r688, %r684, 17, %r687;
	shl.b32 	%r689, %r688, 2;
	add.s32 	%r691, %r487, %r689;
	st.shared.f32 	[%r691], %f270;
	st.shared.f32 	[%r691+4], %f275;
	st.shared.f32 	[%r691+8], %f280;
	st.shared.f32 	[%r691+12], %f285;
	st.shared.f32 	[%r691+16], %f290;
	st.shared.f32 	[%r691+20], %f295;
	st.shared.f32 	[%r691+24], %f300;
	st.shared.f32 	[%r691+28], %f305;
	st.shared.f32 	[%r691+32], %f310;
	st.shared.f32 	[%r691+36], %f315;
	st.shared.f32 	[%r691+40], %f320;
	st.shared.f32 	[%r691+44], %f325;
	st.shared.f32 	[%r691+48], %f330;
	st.shared.f32 	[%r691+52], %f335;
	st.shared.f32 	[%r691+56], %f340;
	st.shared.f32 	[%r691+60], %f345;
	st.shared.f32 	[%r691+64], %f350;
	bar.warp.sync 	-1;
	shl.b32 	%r692, %r684, 4;
	sub.s32 	%r693, %r688, %r692;
	shl.b32 	%r694, %r693, 2;
	add.s32 	%r695, %r487, %r694;
	ld.shared.f32 	%f351, [%r695];
	ld.shared.f32 	%f352, [%r695+128];
	ld.shared.f32 	%f353, [%r695+256];
	ld.shared.f32 	%f354, [%r695+384];
	ld.shared.f32 	%f355, [%r695+512];
	ld.shared.f32 	%f356, [%r695+640];
	ld.shared.f32 	%f357, [%r695+768];
	ld.shared.f32 	%f358, [%r695+896];
	ld.shared.f32 	%f359, [%r695+1024];
	ld.shared.f32 	%f360, [%r695+1152];
	ld.shared.f32 	%f361, [%r695+1280];
	ld.shared.f32 	%f362, [%r695+1408];
	ld.shared.f32 	%f363, [%r695+1536];
	ld.shared.f32 	%f364, [%r695+1664];
	ld.shared.f32 	%f365, [%r695+1792];
	ld.shared.f32 	%f366, [%r695+1920];
	ld.shared.f32 	%f367, [%r695+2048];
	setp.ne.s32 	%p298, %r1, 0;
	@%p298 bra 	$L__BB13_524;
	st.volatile.shared.u32 	[_ZZN3cub18CUB_300001_SM_10006detail10merge_sort26DeviceMergeSortMergeKernelINS2_10policy_hubIN6thrust24THRUST_300001_SM_1000_NS6detail15normal_iteratorINS6_10device_ptrIfEEEEE9Policy600ESB_NS8_INS9_IiEEEESB_SF_m10CompareAbsfiEEvbT2_T3_T4_PT6_PT7_T5_PSJ_SJ_NS1_7vsmem_tEE19static_temp_storage+17408], %r339;
$L__BB13_524:
	bar.sync 	0;
	ld.volatile.shared.u32 	%r401, [_ZZN3cub18CUB_300001_SM_10006detail10merge_sort26DeviceMergeSortMergeKernelINS2_10policy_hubIN6thrust24THRUST_300001_SM_1000_NS6detail15normal_iteratorINS6_10device_ptrIfEEEEE9Policy600ESB_NS8_INS9_IiEEEESB_SF_m10CompareAbsfiEEvbT2_T3_T4_PT6_PT7_T5_PSJ_SJ_NS1_7vsmem_tEE19static_temp_storage+17408];
	and.b32  	%r697, %r1, 31;
	and.b32  	%r698, %r1, 992;
	mul.lo.s32 	%r699, %r698, 17;
	or.b32  	%r402, %r699, %r697;
	setp.ge.s32 	%p299, %r402, %r401;
	@%p299 bra 	$L__BB13_526;
	ld.param.u64 	%rd669, [_ZN3cub18CUB_300001_SM_10006detail10merge_sort26DeviceMergeSortMergeKernelINS2_10policy_hubIN6thrust24THRUST_300001_SM_1000_NS6detail15normal_iteratorINS6_10device_ptrIfEEEEE9Policy600ESB_NS8_INS9_IiEEEESB_SF_m10CompareAbsfiEEvbT2_T3_T4_PT6_PT7_T5_PSJ_SJ_NS1_7vsmem_tE_param_4];
	cvta.to.global.u64 	%rd320, %rd669;
	mov.u32 	%r700, %ctaid.x;
	mul.wide.u32 	%rd321, %r700, 4352;
	cvt.u64.u32 	%rd322, %r402;
	add.s64 	%rd323, %rd321, %rd322;
	shl.b64 	%rd324, %rd323, 2;
	add.s64 	%rd325, %rd320, %rd324;
	st.global.f32 	[%rd325], %f351;
$L__BB13_526:
	add.s32 	%r701, %r402, 32;
	setp.ge.s32 	%p300, %r701, %r401;
	@%p300 bra 	$L__BB13_528;
	ld.param.u64 	%rd670, [_ZN3cub18CUB_300001_SM_10006detail10merge_sort26DeviceMergeSortMergeKernelINS2_10policy_hubIN6thrust24THRUST_300001_SM_1000_NS6detail15normal_iteratorINS6_10device_ptrIfEEEEE9Policy600ESB_NS8_INS9_IiEEEESB_SF_m10CompareAbsfiEEvbT2_T3_T4_PT6_PT7_T5_PSJ_SJ_NS1_7vsmem_tE_param_4];
	cvta.to.global.u64 	%rd326, %rd670;
	mov.u32 	%r702, %ctaid.x;
	mul.wide.u32 	%rd327, %r702, 4352;
	cvt.u64.u32 	%rd328, %r402;
	add.s64 	%rd329, %rd327, %rd328;
	shl.b64 	%rd330, %rd329, 2;
	add.s64 	%rd331, %rd326, %rd330;
	st.global.f32 	[%rd331+128], %f352;
$L__BB13_528:
	add.s32 	%r703, %r402, 64;
	setp.ge.s32 	%p301, %r703, %r401;
	@%p301 bra 	$L__BB13_530;
	ld.param.u64 	%rd671, [_ZN3cub18CUB_300001_SM_10006detail10merge_sort26DeviceMergeSortMergeKernelINS2_10policy_hubIN6thrust24THRUST_300001_SM_1000_NS6detail15normal_iteratorINS6_10device_ptrIfEEEEE9Policy600ESB_NS8_INS9_IiEEEESB_SF_m10CompareAbsfiEEvbT2_T3_T4_PT6_PT7_T5_PSJ_SJ_NS1_7vsmem_tE_param_4];
	cvta.to.global.u64 	%rd332, %rd671;
	mov.u32 	%r704, %ctaid.x;
	mul.wide.u32 	%rd333, %r704, 4352;
	cvt.u64.u32 	%rd334, %r402;
	add.s64 	%rd335, %rd333, %rd334;
	shl.b64 	%rd336, %rd335, 2;
	add.s64 	%rd337, %rd332, %rd336;
	st.global.f32 	[%rd337+256], %f353;
$L__BB13_530:
	add.s32 	%r705, %r402, 96;
	setp.ge.s32 	%p302, %r705, %r401;
	@%p302 bra 	$L__BB13_532;
	ld.param.u64 	%rd672, [_ZN3cub18CUB_300001_SM_10006detail10merge_sort26DeviceMergeSortMergeKernelINS2_10policy_hubIN6thrust24THRUST_300001_SM_1000_NS6detail15normal_iteratorINS6_10device_ptrIfEEEEE9Policy600ESB_NS8_INS9_IiEEEESB_SF_m10CompareAbsfiEEvbT2_T3_T4_PT6_PT7_T5_PSJ_SJ_NS1_7vsmem_tE_param_4];
	cvta.to.global.u64 	%rd338, %rd672;
	mov.u32 	%r706, %ctaid.x;
	mul.wide.u32 	%rd339, %r706, 4352;
	cvt.u64.u32 	%rd340, %r402;
	add.s64 	%rd341, %rd339, %rd340;
	shl.b64 	%rd342, %rd341, 2;
	add.s64 	%rd343, %rd338, %rd342;
	st.global.f32 	[%rd343+384], %f354;
$L__BB13_532:
	ld.param.u64 	%rd673, [_ZN3cub18CUB_300001_SM_10006detail10merge_sort26DeviceMergeSortMergeKernelINS2_10policy_hubIN6thrust24THRUST_300001_SM_1000_NS6detail15normal_iteratorINS6_10device_ptrIfEEEEE9Policy600ESB_NS8_INS9_IiEEEESB_SF_m10CompareAbsfiEEvbT2_T3_T4_PT6_PT7_T5_PSJ_SJ_NS1_7vsmem_tE_param_4];
	cvta.to.global.u64 	%rd344, %rd673;
	mov.u32 	%r707, %ctaid.x;
	mul.wide.u32 	%rd345, %r707, 4352;
	cvt.u64.u32 	%rd346, %r402;
	add.s64 	%rd347, %rd345, %rd346;
	shl.b64 	%rd348, %rd347, 2;
	add.s64 	%rd27, %rd344, %rd348;
	add.s32 	%r708, %r402, 128;
	setp.ge.s32 	%p303, %r708, %r401;
	@%p303 bra 	$L__BB13_534;
	st.global.f32 	[%rd27+512], %f355;
$L__BB13_534:
	add.s32 	%r709, %r402, 160;
	setp.ge.s32 	%p304, %r709, %r401;
	@%p304 bra 	$L__BB13_536;
	st.global.f32 	[%rd27+640], %f356;
$L__BB13_536:
	add.s32 	%r710, %r402, 192;
	setp.ge.s32 	%p305, %r710, %r401;
	@%p305 bra 	$L__BB13_538;
	st.global.f32 	[%rd27+768], %f357;
$L__BB13_538:
	add.s32 	%r711, %r402, 224;
	setp.ge.s32 	%p306, %r711, %r401;
	@%p306 bra 	$L__BB13_540;
	st.global.f32 	[%rd27+896], %f358;
$L__BB13_540:
	add.s32 	%r712, %r402, 256;
	setp.ge.s32 	%p307, %r712, %r401;
	@%p307 bra 	$L__BB13_542;
	st.global.f32 	[%rd27+1024], %f359;
$L__BB13_542:
	add.s32 	%r713, %r402, 288;
	setp.ge.s32 	%p308, %r713, %r401;
	@%p308 bra 	$L__BB13_544;
	st.global.f32 	[%rd27+1152], %f360;
$L__BB13_544:
	add.s32 	%r714, %r402, 320;
	setp.ge.s32 	%p309, %r714, %r401;
	@%p309 bra 	$L__BB13_546;
	st.global.f32 	[%rd27+1280], %f361;
$L__BB13_546:
	add.s32 	%r715, %r402, 352;
	setp.ge.s32 	%p310, %r715, %r401;
	@%p310 bra 	$L__BB13_548;
	st.global.f32 	[%rd27+1408], %f362;
$L__BB13_548:
	add.s32 	%r716, %r402, 384;
	setp.ge.s32 	%p311, %r716, %r401;
	@%p311 bra 	$L__BB13_550;
	st.global.f32 	[%rd27+1536], %f363;
$L__BB13_550:
	add.s32 	%r717, %r402, 416;
	setp.ge.s32 	%p312, %r717, %r401;
	@%p312 bra 	$L__BB13_552;
	st.global.f32 	[%rd27+1664], %f364;
$L__BB13_552:
	add.s32 	%r718, %r402, 448;
	setp.ge.s32 	%p313, %r718, %r401;
	@%p313 bra 	$L__BB13_554;
	st.global.f32 	[%rd27+1792], %f365;
$L__BB13_554:
	add.s32 	%r719, %r402, 480;
	setp.ge.s32 	%p314, %r719, %r401;
	@%p314 bra 	$L__BB13_556;
	st.global.f32 	[%rd27+1920], %f366;
$L__BB13_556:
	add.s32 	%r720, %r402, 512;
	setp.ge.s32 	%p315, %r720, %r401;
	@%p315 bra 	$L__BB13_594;
	st.global.f32 	[%rd27+2048], %f367;
	bra.uni 	$L__BB13_594;
$L__BB13_558:
	// begin inline asm
	mov.u32 %r721, %laneid;
	// end inline asm
	shr.u32 	%r723, %r1, 5;
	mul.lo.s32 	%r724, %r723, 544;
	mad.lo.s32 	%r725, %r721, 17, %r724;
	shl.b32 	%r726, %r725, 2;
	mov.u32 	%r727, _ZZN3cub18CUB_300001_SM_10006detail10merge_sort26DeviceMergeSortMergeKernelINS2_10policy_hubIN6thrust24THRUST_300001_SM_1000_NS6detail15normal_iteratorINS6_10device_ptrIfEEEEE9Policy600ESB_NS8_INS9_IiEEEESB_SF_m10CompareAbsfiEEvbT2_T3_T4_PT6_PT7_T5_PSJ_SJ_NS1_7vsmem_tEE19static_temp_storage;
	add.s32 	%r728, %r727, %r726;
	st.shared.f32 	[%r728], %f270;
	st.shared.f32 	[%r728+4], %f275;
	st.shared.f32 	[%r728+8], %f280;
	st.shared.f32 	[%r728+12], %f285;
	st.shared.f32 	[%r728+16], %f290;
	st.shared.f32 	[%r728+20], %f295;
	st.shared.f32 	[%r728+24], %f300;
	st.shared.f32 	[%r728+28], %f305;
	st.shared.f32 	[%r728+32], %f310;
	st.shared.f32 	[%r728+36], %f315;
	st.shared.f32 	[%r728+40], %f320;
	st.shared.f32 	[%r728+44], %f325;
	st.shared.f32 	[%r728+48], %f330;
	st.shared.f32 	[%r728+52], %f335;
	st.shared.f32 	[%r728+56], %f340;
	st.shared.f32 	[%r728+60], %f345;
	st.shared.f32 	[%r728+64], %f350;
	bar.warp.sync 	-1;
	shl.b32 	%r729, %r721, 4;
	sub.s32 	%r730, %r725, %r729;
	shl.b32 	%r731, %r730, 2;
	add.s32 	%r732, %r727, %r731;
	ld.shared.f32 	%f368, [%r732];
	ld.shared.f32 	%f369, [%r732+128];
	ld.shared.f32 	%f370, [%r732+256];
	ld.shared.f32 	%f371, [%r732+384];
	ld.shared.f32 	%f372, [%r732+512];
	ld.shared.f32 	%f373, [%r732+640];
	ld.shared.f32 	%f374, [%r732+768];
	ld.shared.f32 	%f375, [%r732+896];
	ld.shared.f32 	%f376, [%r732+1024];
	ld.shared.f32 	%f377, [%r732+1152];
	ld.shared.f32 	%f378, [%r732+1280];
	ld.shared.f32 	%f379, [%r732+1408];
	ld.shared.f32 	%f380, [%r732+1536];
	ld.shared.f32 	%f381, [%r732+1664];
	ld.shared.f32 	%f382, [%r732+1792];
	ld.shared.f32 	%f383, [%r732+1920];
	ld.shared.f32 	%f384, [%r732+2048];
	setp.ne.s32 	%p316, %r1, 0;
	@%p316 bra 	$L__BB13_560;
	st.volatile.shared.u32 	[_ZZN3cub18CUB_300001_SM_10006detail10merge_sort26DeviceMergeSortMergeKernelINS2_10policy_hubIN6thrust24THRUST_300001_SM_1000_NS6detail15normal_iteratorINS6_10device_ptrIfEEEEE9Policy600ESB_NS8_INS9_IiEEEESB_SF_m10CompareAbsfiEEvbT2_T3_T4_PT6_PT7_T5_PSJ_SJ_NS1_7vsmem_tEE19static_temp_storage+17408], %r339;
$L__BB13_560:
	bar.sync 	0;
	ld.volatile.shared.u32 	%r403, [_ZZN3cub18CUB_300001_SM_10006detail10merge_sort26DeviceMergeSortMergeKernelINS2_10policy_hubIN6thrust24THRUST_300001_SM_1000_NS6detail15normal_iteratorINS6_10device_ptrIfEEEEE9Policy600ESB_NS8_INS9_IiEEEESB_SF_m10CompareAbsfiEEvbT2_T3_T4_PT6_PT7_T5_PSJ_SJ_NS1_7vsmem_tEE19static_temp_storage+17408];
	mov.u32 	%r733, %tid.x;
	and.b32  	%r734, %r733, 31;
	and.b32  	%r735, %r733, 992;
	mul.lo.s32 	%r736, %r735, 17;
	cvt.u64.u32 	%rd349, %r736;
	cvt.u64.u32 	%rd350, %r734;
	or.b32  	%r404, %r736, %r734;
	mov.u32 	%r737, %ctaid.x;
	mul.wide.u32 	%rd351, %r737, 4352;
	or.b64  	%rd352, %rd351, %rd350;
	add.s64 	%rd353, %rd352, %rd349;
	setp.ge.s32 	%p317, %r404, %r403;
	shl.b64 	%rd354, %rd353, 2;
	add.s64 	%rd28, %rd4, %rd354;
	@%p317 bra 	$L__BB13_562;
	st.global.f32 	[%rd28], %f368;
$L__BB13_562:
	add.s32 	%r738, %r404, 32;
	setp.ge.s32 	%p318, %r738, %r403;
	@%p318 bra 	$L__BB13_564;
	st.global.f32 	[%rd28+128], %f369;
$L__BB13_564:
	add.s32 	%r739, %r404, 64;
	setp.ge.s32 	%p319, %r739, %r403;
	@%p319 bra 	$L__BB13_566;
	st.global.f32 	[%rd28+256], %f370;
$L__BB13_566:
	add.s32 	%r740, %r404, 96;
	setp.ge.s32 	%p320, %r740, %r403;
	@%p320 bra 	$L__BB13_568;
	st.global.f32 	[%rd28+384], %f371;
$L__BB13_568:
	add.s32 	%r741, %r404, 128;
	setp.ge.s32 	%p321, %r741, %r403;
	@%p321 bra 	$L__BB13_570;
	st.global.f32 	[%rd28+512], %f372;
$L__BB13_570:
	add.s32 	%r742, %r404, 160;
	setp.ge.s32 	%p322, %r742, %r403;
	@%p322 bra 	$L__BB13_572;
	st.global.f32 	[%rd28+640], %f373;
$L__BB13_572:
	add.s32 	%r743, %r404, 192;
	setp.ge.s32 	%p323, %r743, %r403;
	@%p323 bra 	$L__BB13_574;
	st.global.f32 	[%rd28+768], %f374;
$L__BB13_574:
	add.s32 	%r744, %r404, 224;
	setp.ge.s32 	%p324, %r744, %r403;
	@%p324 bra 	$L__BB13_576;
	st.global.f32 	[%rd28+896], %f375;
$L__BB13_576:
	add.s32 	%r745, %r404, 256;
	setp.ge.s32 	%p325, %r745, %r403;
	@%p325 bra 	$L__BB13_578;
	st.global.f32 	[%rd28+1024], %f376;
$L__BB13_578:
	add.s32 	%r746, %r404, 288;
	setp.ge.s32 	%p326, %r746, %r403;
	@%p326 bra 	$L__BB13_580;
	st.global.f32 	[%rd28+1152], %f377;
$L__BB13_580:
	add.s32 	%r747, %r404, 320;
	setp.ge.s32 	%p327, %r747, %r403;
	@%p327 bra 	$L__BB13_582;
	st.global.f32 	[%rd28+1280], %f378;
$L__BB13_582:
	add.s32 	%r748, %r404, 352;
	setp.ge.s32 	%p328, %r748, %r403;
	@%p328 bra 	$L__BB13_584;
	st.global.f32 	[%rd28+1408], %f379;
$L__BB13_584:
	add.s32 	%r749, %r404, 384;
	setp.ge.s32 	%p329, %r749, %r403;
	@%p329 bra 	$L__BB13_586;
	st.global.f32 	[%rd28+1536], %f380;
$L__BB13_586:
	add.s32 	%r750, %r404, 416;
	setp.ge.s32 	%p330, %r750, %r403;
	@%p330 bra 	$L__BB13_588;
	st.global.f32 	[%rd28+1664], %f381;
$L__BB13_588:
	add.s32 	%r751, %r404, 448;
	setp.ge.s32 	%p331, %r751, %r403;
	@%p331 bra 	$L__BB13_590;
	st.global.f32 	[%rd28+1792], %f382;
$L__BB13_590:
	add.s32 	%r752, %r404, 480;
	setp.ge.s32 	%p332, %r752, %r403;
	@%p332 bra 	$L__BB13_592;
	st.global.f32 	[%rd28+1920], %f383;
$L__BB13_592:
	add.s32 	%r753, %r404, 512;
	setp.ge.s32 	%p333, %r753, %r403;
	@%p333 bra 	$L__BB13_594;
	st.global.f32 	[%rd28+2048], %f384;
$L__BB13_594:
	ld.param.s8 	%rs5, [_ZN3cub18CUB_300001_SM_10006detail10merge_sort26DeviceMergeSortMergeKernelINS2_10policy_hubIN6thrust24THRUST_300001_SM_1000_NS6detail15normal_iteratorINS6_10device_ptrIfEEEEE9Policy600ESB_NS8_INS9_IiEEEESB_SF_m10CompareAbsfiEEvbT2_T3_T4_PT6_PT7_T5_PSJ_SJ_NS1_7vsmem_tE_param_0];
	mov.u32 	%r754, %ctaid.x;
	mul.wide.u32 	%rd29, %r754, 4352;
	setp.eq.s16 	%p334, %rs5, 0;
	bar.sync 	0;
	mov.u32 	%r405, %tid.x;
	shl.b32 	%r755, %r405, 2;
	mov.u32 	%r756, _ZZN3cub18CUB_300001_SM_10006detail10merge_sort26DeviceMergeSortMergeKernelINS2_10policy_hubIN6thrust24THRUST_300001_SM_1000_NS6detail15normal_iteratorINS6_10device_ptrIfEEEEE9Policy600ESB_NS8_INS9_IiEEEESB_SF_m10CompareAbsfiEEvbT2_T3_T4_PT6_PT7_T5_PSJ_SJ_NS1_7vsmem_tEE19static_temp_storage;
	add.s32 	%r757, %r756, %r755;
	st.shared.u32 	[%r757], %r1272;
	st.shared.u32 	[%r757+1024], %r1273;
	st.shared.u32 	[%r757+2048], %r1274;
	st.shared.u32 	[%r757+3072], %r1275;
	st.shared.u32 	[%r757+4096], %r1276;
	st.shared.u32 	[%r757+5120], %r1277;
	st.shared.u32 	[%r757+6144], %r1278;
	st.shared.u32 	[%r757+7168], %r1279;
	st.shared.u32 	[%r757+8192], %r1280;
	st.shared.u32 	[%r757+9216], %r1281;
	st.shared.u32 	[%r757+10240], %r1282;
	st.shared.u32 	[%r757+11264], %r1283;
	st.shared.u32 	[%r757+12288], %r1284;
	st.shared.u32 	[%r757+13312], %r1285;
	st.shared.u32 	[%r757+14336], %r1286;
	st.shared.u32 	[%r757+15360], %r1287;
	st.shared.u32 	[%r757+16384], %r1288;
	bar.sync 	0;
	shl.b32 	%r758, %r354, 2;
	add.s32 	%r759, %r756, %r758;
	ld.shared.u32 	%r406, [%r759];
	shl.b32 	%r760, %r357, 2;
	add.s32 	%r761, %r756, %r760;
	ld.shared.u32 	%r407, [%r761];
	shl.b32 	%r762, %r360, 2;
	add.s32 	%r763, %r756, %r762;
	ld.shared.u32 	%r408, [%r763];
	shl.b32 	%r764, %r363, 2;
	add.s32 	%r765, %r756, %r764;
	ld.shared.u32 	%r409, [%r765];
	shl.b32 	%r766, %r366, 2;
	add.s32 	%r767, %r756, %r766;
	ld.shared.u32 	%r410, [%r767];
	shl.b32 	%r768, %r369, 2;
	add.s32 	%r769, %r756, %r768;
	ld.shared.u32 	%r411, [%r769];
	shl.b32 	%r770, %r372, 2;
	add.s32 	%r771, %r756, %r770;
	ld.shared.u32 	%r412, [%r771];
	shl.b32 	%r772, %r375, 2;
	add.s32 	%r773, %r756, %r772;
	ld.shared.u32 	%r413, [%r773];
	shl.b32 	%r774, %r378, 2;
	add.s32 	%r775, %r756, %r774;
	ld.shared.u32 	%r414, [%r775];
	shl.b32 	%r776, %r381, 2;
	add.s32 	%r777, %r756, %r776;
	ld.shared.u32 	%r415, [%r777];
	shl.b32 	%r778, %r384, 2;
	add.s32 	%r779, %r756, %r778;
	ld.shared.u32 	%r416, [%r779];
	shl.b32 	%r780, %r387, 2;
	add.s32 	%r781, %r756, %r780;
	ld.shared.u32 	%r417, [%r781];
	shl.b32 	%r782, %r390, 2;
	add.s32 	%r783, %r756, %r782;
	ld.shared.u32 	%r418, [%r783];
	shl.b32 	%r784, %r393, 2;
	add.s32 	%r785, %r756, %r784;
	ld.shared.u32 	%r419, [%r785];
	shl.b32 	%r786, %r396, 2;
	add.s32 	%r787, %r756, %r786;
	ld.shared.u32 	%r420, [%r787];
	shl.b32 	%r788, %r399, 2;
	add.s32 	%r789, %r756, %r788;
	ld.shared.u32 	%r421, [%r789];
	shl.b32 	%r790, %r400, 2;
	add.s32 	%r791, %r756, %r790;
	ld.shared.u32 	%r422, [%r791];
	bar.sync 	0;
	@%p334 bra 	$L__BB13_631;
	// begin inline asm
	mov.u32 %r792, %laneid;
	// end inline asm
	shr.u32 	%r793, %r405, 5;
	mul.lo.s32 	%r794, %r793, 544;
	mad.lo.s32 	%r795, %r792, 17, %r794;
	shl.b32 	%r796, %r795, 2;
	add.s32 	%r798, %r756, %r796;
	st.shared.u32 	[%r798], %r406;
	st.shared.u32 	[%r798+4], %r407;
	st.shared.u32 	[%r798+8], %r408;
	st.shared.u32 	[%r798+12], %r409;
	st.shared.u32 	[%r798+16], %r410;
	st.shared.u32 	[%r798+20], %r411;
	st.shared.u32 	[%r798+24], %r412;
	st.shared.u32 	[%r798+28], %r413;
	st.shared.u32 	[%r798+32], %r414;
	st.shared.u32 	[%r798+36], %r415;
	st.shared.u32 	[%r798+40], %r416;
	st.shared.u32 	[%r798+44], %r417;
	st.shared.u32 	[%r798+48], %r418;
	st.shared.u32 	[%r798+52], %r419;
	st.shared.u32 	[%r798+56], %r420;
	st.shared.u32 	[%r798+60], %r421;
	st.shared.u32 	[%r798+64], %r422;
	bar.warp.sync 	-1;
	shl.b32 	%r799, %r792, 4;
	sub.s32 	%r800, %r795, %r799;
	shl.b32 	%r801, %r800, 2;
	add.s32 	%r802, %r756, %r801;
	ld.shared.u32 	%r423, [%r802];
	ld.shared.u32 	%r424, [%r802+128];
	ld.shared.u32 	%r425, [%r802+256];
	ld.shared.u32 	%r426, [%r802+384];
	ld.shared.u32 	%r427, [%r802+512];
	ld.shared.u32 	%r428, [%r802+640];
	ld.shared.u32 	%r429, [%r802+768];
	ld.shared.u32 	%r430, [%r802+896];
	ld.shared.u32 	%r431, [%r802+1024];
	ld.shared.u32 	%r432, [%r802+1152];
	ld.shared.u32 	%r433, [%r802+1280];
	ld.shared.u32 	%r434, [%r802+1408];
	ld.shared.u32 	%r435, [%r802+1536];
	ld.shared.u32 	%r436, [%r802+1664];
	ld.shared.u32 	%r437, [%r802+1792];
	ld.shared.u32 	%r438, [%r802+1920];
	ld.shared.u32 	%r439, [%r802+2048];
	setp.ne.s32 	%p335, %r405, 0;
	@%p335 bra 	$L__BB13_597;
	st.volatile.shared.u32 	[_ZZN3cub18CUB_300001_SM_10006detail10merge_sort26DeviceMergeSortMergeKernelINS2_10policy_hubIN6thrust24THRUST_300001_SM_1000_NS6detail15normal_iteratorINS6_10device_ptrIfEEEEE9Policy600ESB_NS8_INS9_IiEEEESB_SF_m10CompareAbsfiEEvbT2_T3_T4_PT6_PT7_T5_PSJ_SJ_NS1_7vsmem_tEE19static_temp_storage+17408], %r184;
$L__BB13_597:
	ld.param.u64 	%rd675, [_ZN3cub18CUB_300001_SM_10006detail10merge_sort26DeviceMergeSortMergeKernelINS2_10policy_hubIN6thrust24THRUST_300001_SM_1000_NS6detail15normal_iteratorINS6_10device_ptrIfEEEEE9Policy600ESB_NS8_INS9_IiEEEESB_SF_m10CompareAbsfiEEvbT2_T3_T4_PT6_PT7_T5_PSJ_SJ_NS1_7vsmem_tE_param_5];
	bar.sync 	0;
	ld.volatile.shared.u32 	%r440, [_ZZN3cub18CUB_300001_SM_10006detail10merge_sort26DeviceMergeSortMergeKernelINS2_10policy_hubIN6thrust24THRUST_300001_SM_1000_NS6detail15normal_iteratorINS6_10device_ptrIfEEEEE9Policy600ESB_NS8_INS9_IiEEEESB_SF_m10CompareAbsfiEEvbT2_T3_T4_PT6_PT7_T5_PSJ_SJ_NS1_7vsmem_tEE19static_temp_storage+17408];
	and.b32  	%r803, %r405, 31;
	and.b32  	%r804, %r405, 992;
	mul.lo.s32 	%r805, %r804, 17;
	or.b32  	%r441, %r805, %r803;
	setp.ge.s32 	%p336, %r441, %r440;
	cvt.u64.u32 	%rd355, %r441;
	add.s64 	%rd356, %rd29, %rd355;
	cvta.to.global.u64 	%rd357, %rd675;
	shl.b64 	%rd358, %rd356, 2;
	add.s64 	%rd30, %rd357, %rd358;
	@%p336 bra 	$L__BB13_599;
	st.global.u32 	[%rd30], %r423;
$L__BB13_599:
	add.s32 	%r806, %r441, 32;
	setp.ge.s32 	%p337, %r806, %r440;
	@%p337 bra 	$L__BB13_601;
	st.global.u32 	[%rd30+128], %r424;
$L__BB13_601:
	add.s32 	%r807, %r441, 64;
	setp.ge.s32 	%p338, %r807, %r440;
	@%p338 bra 	$L__BB13_603;
	st.global.u32 	[%rd30+256], %r425;
$L__BB13_603:
	add.s32 	%r808, %r441, 96;
	setp.ge.s32 	%p339, %r808, %r440;
	@%p339 bra 	$L__BB13_605;
	st.global.u32 	[%rd30+384], %r426;
$L__BB13_605:
	add.s32 	%r809, %r441, 128;
	setp.ge.s32 	%p340, %r809, %r440;
	@%p340 bra 	$L__BB13_607;
	st.global.u32 	[%rd30+512], %r427;
$L__BB13_607:
	add.s32 	%r810, %r441, 160;
	setp.ge.s32 	%p341, %r810, %r440;
	@%p341 bra 	$L__BB13_609;
	st.global.u32 	[%rd30+640], %r428;
$L__BB13_609:
	add.s32 	%r811, %r441, 192;
	setp.ge.s32 	%p342, %r811, %r440;
	@%p342 bra 	$L__BB13_611;
	st.global.u32 	[%rd30+768], %r429;
$L__BB13_611:
	add.s32 	%r812, %r441, 224;
	setp.ge.s32 	%p343, %r812, %r440;
	@%p343 bra 	$L__BB13_613;
	st.global.u32 	[%rd30+896], %r430;
$L__BB13_613:
	add.s32 	%r813, %r441, 256;
	setp.ge.s32 	%p344, %r813, %r440;
	@%p344 bra 	$L__BB13_615;
	st.global.u32 	[%rd30+1024], %r431;
$L__BB13_615:
	add.s32 	%r814, %r441, 288;
	setp.ge.s32 	%p345, %r814, %r440;
	@%p345 bra 	$L__BB13_617;
	st.global.u32 	[%rd30+1152], %r432;
$L__BB13_617:
	add.s32 	%r815, %r441, 320;
	setp.ge.s32 	%p346, %r815, %r440;
	@%p346 bra 	$L__BB13_619;
	st.global.u32 	[%rd30+1280], %r433;
$L__BB13_619:
	add.s32 	%r816, %r441, 352;
	setp.ge.s32 	%p347, %r816, %r440;
	@%p347 bra 	$L__BB13_621;
	st.global.u32 	[%rd30+1408], %r434;
$L__BB13_621:
	add.s32 	%r817, %r441, 384;
	setp.ge.s32 	%p348, %r817, %r440;
	@%p348 bra 	$L__BB13_623;
	st.global.u32 	[%rd30+1536], %r435;
$L__BB13_623:
	add.s32 	%r818, %r441, 416;
	setp.ge.s32 	%p349, %r818, %r440;
	@%p349 bra 	$L__BB13_625;
	st.global.u32 	[%rd30+1664], %r436;
$L__BB13_625:
	add.s32 	%r819, %r441, 448;
	setp.ge.s32 	%p350, %r819, %r440;
	@%p350 bra 	$L__BB13_627;
	st.global.u32 	[%rd30+1792], %r437;
$L__BB13_627:
	add.s32 	%r820, %r441, 480;
	setp.ge.s32 	%p351, %r820, %r440;
	@%p351 bra 	$L__BB13_629;
	st.global.u32 	[%rd30+1920], %r438;
$L__BB13_629:
	add.s32 	%r821, %r441, 512;
	setp.ge.s32 	%p352, %r821, %r440;
	@%p352 bra 	$L__BB13_667;
	st.global.u32 	[%rd30+2048], %r439;
	bra.uni 	$L__BB13_667;
$L__BB13_631:
	// begin inline asm
	mov.u32 %r822, %laneid;
	// end inline asm
	shr.u32 	%r823, %r405, 5;
	mul.lo.s32 	%r824, %r823, 544;
	mad.lo.s32 	%r825, %r822, 17, %r824;
	shl.b32 	%r826, %r825, 2;
	add.s32 	%r828, %r756, %r826;
	st.shared.u32 	[%r828], %r406;
	st.shared.u32 	[%r828+4], %r407;
	st.shared.u32 	[%r828+8], %r408;
	st.shared.u32 	[%r828+12], %r409;
	st.shared.u32 	[%r828+16], %r410;
	st.shared.u32 	[%r828+20], %r411;
	st.shared.u32 	[%r828+24], %r412;
	st.shared.u32 	[%r828+28], %r413;
	st.shared.u32 	[%r828+32], %r414;
	st.shared.u32 	[%r828+36], %r415;
	st.shared.u32 	[%r828+40], %r416;
	st.shared.u32 	[%r828+44], %r417;
	st.shared.u32 	[%r828+48], %r418;
	st.shared.u32 	[%r828+52], %r419;
	st.shared.u32 	[%r828+56], %r420;
	st.shared.u32 	[%r828+60], %r421;
	st.shared.u32 	[%r828+64], %r422;
	bar.warp.sync 	-1;
	shl.b32 	%r829, %r822, 4;
	sub.s32 	%r830, %r825, %r829;
	shl.b32 	%r831, %r830, 2;
	add.s32 	%r832, %r756, %r831;
	ld.shared.u32 	%r442, [%r832];
	ld.shared.u32 	%r443, [%r832+128];
	ld.shared.u32 	%r444, [%r832+256];
	ld.shared.u32 	%r445, [%r832+384];
	ld.shared.u32 	%r446, [%r832+512];
	ld.shared.u32 	%r447, [%r832+640];
	ld.shared.u32 	%r448, [%r832+768];
	ld.shared.u32 	%r449, [%r832+896];
	ld.shared.u32 	%r450, [%r832+1024];
	ld.shared.u32 	%r451, [%r832+1152];
	ld.shared.u32 	%r452, [%r832+1280];
	ld.shared.u32 	%r453, [%r832+1408];
	ld.shared.u32 	%r454, [%r832+1536];
	ld.shared.u32 	%r455, [%r832+1664];
	ld.shared.u32 	%r456, [%r832+1792];
	ld.shared.u32 	%r457, [%r832+1920];
	ld.shared.u32 	%r458, [%r832+2048];
	setp.ne.s32 	%p353, %r405, 0;
	@%p353 bra 	$L__BB13_633;
	st.volatile.shared.u32 	[_ZZN3cub18CUB_300001_SM_10006detail10merge_sort26DeviceMergeSortMergeKernelINS2_10policy_hubIN6thrust24THRUST_300001_SM_1000_NS6detail15normal_iteratorINS6_10device_ptrIfEEEEE9Policy600ESB_NS8_INS9_IiEEEESB_SF_m10CompareAbsfiEEvbT2_T3_T4_PT6_PT7_T5_PSJ_SJ_NS1_7vsmem_tEE19static_temp_storage+17408], %r184;
$L__BB13_633:
	bar.sync 	0;
	ld.volatile.shared.u32 	%r459, [_ZZN3cub18CUB_300001_SM_10006detail10merge_sort26DeviceMergeSortMergeKernelINS2_10policy_hubIN6thrust24THRUST_300001_SM_1000_NS6detail15normal_iteratorINS6_10device_ptrIfEEEEE9Policy600ESB_NS8_INS9_IiEEEESB_SF_m10CompareAbsfiEEvbT2_T3_T4_PT6_PT7_T5_PSJ_SJ_NS1_7vsmem_tEE19static_temp_storage+17408];
	and.b32  	%r833, %r405, 31;
	and.b32  	%r834, %r405, 992;
	mul.lo.s32 	%r835, %r834, 17;
	cvt.u64.u32 	%rd359, %r835;
	cvt.u64.u32 	%rd360, %r833;
	or.b32  	%r460, %r835, %r833;
	add.s64 	%rd361, %rd29, %rd360;
	add.s64 	%rd362, %rd361, %rd359;
	setp.ge.s32 	%p354, %r460, %r459;
	shl.b64 	%rd363, %rd362, 2;
	add.s64 	%rd31, %rd5, %rd363;
	@%p354 bra 	$L__BB13_635;
	st.global.u32 	[%rd31], %r442;
$L__BB13_635:
	add.s32 	%r836, %r460, 32;
	setp.ge.s32 	%p355, %r836, %r459;
	@%p355 bra 	$L__BB13_637;
	st.global.u32 	[%rd31+128], %r443;
$L__BB13_637:
	add.s32 	%r837, %r460, 64;
	setp.ge.s32 	%p356, %r837, %r459;
	@%p356 bra 	$L__BB13_639;
	st.global.u32 	[%rd31+256], %r444;
$L__BB13_639:
	add.s32 	%r838, %r460, 96;
	setp.ge.s32 	%p357, %r838, %r459;
	@%p357 bra 	$L__BB13_641;
	st.global.u32 	[%rd31+384], %r445;
$L__BB13_641:
	add.s32 	%r839, %r460, 128;
	setp.ge.s32 	%p358, %r839, %r459;
	@%p358 bra 	$L__BB13_643;
	st.global.u32 	[%rd31+512], %r446;
$L__BB13_643:
	add.s32 	%r840, %r460, 160;
	setp.ge.s32 	%p359, %r840, %r459;
	@%p359 bra 	$L__BB13_645;
	st.global.u32 	[%rd31+640], %r447;
$L__BB13_645:
	add.s32 	%r841, %r460, 192;
	setp.ge.s32 	%p360, %r841, %r459;
	@%p360 bra 	$L__BB13_647;
	st.global.u32 	[%rd31+768], %r448;
$L__BB13_647:
	add.s32 	%r842, %r460, 224;
	setp.ge.s32 	%p361, %r842, %r459;
	@%p361 bra 	$L__BB13_649;
	st.global.u32 	[%rd31+896], %r449;
$L__BB13_649:
	add.s32 	%r843, %r460, 256;
	setp.ge.s32 	%p362, %r843, %r459;
	@%p362 bra 	$L__BB13_651;
	st.global.u32 	[%rd31+1024], %r450;
$L__BB13_651:
	add.s32 	%r844, %r460, 288;
	setp.ge.s32 	%p363, %r844, %r459;
	@%p363 bra 	$L__BB13_653;
	st.global.u32 	[%rd31+1152], %r451;
$L__BB13_653:
	add.s32 	%r845, %r460, 320;
	setp.ge.s32 	%p364, %r845, %r459;
	@%p364 bra 	$L__BB13_655;
	st.global.u32 	[%rd31+1280], %r452;
$L__BB13_655:
	add.s32 	%r846, %r460, 352;
	setp.ge.s32 	%p365, %r846, %r459;
	@%p365 bra 	$L__BB13_657;
	st.global.u32 	[%rd31+1408], %r453;
$L__BB13_657:
	add.s32 	%r847, %r460, 384;
	setp.ge.s32 	%p366, %r847, %r459;
	@%p366 bra 	$L__BB13_659;
	st.global.u32 	[%rd31+1536], %r454;
$L__BB13_659:
	add.s32 	%r848, %r460, 416;
	setp.ge.s32 	%p367, %r848, %r459;
	@%p367 bra 	$L__BB13_661;
	st.global.u32 	[%rd31+1664], %r455;
$L__BB13_661:
	add.s32 	%r849, %r460, 448;
	setp.ge.s32 	%p368, %r849, %r459;
	@%p368 bra 	$L__BB13_663;
	st.global.u32 	[%rd31+1792], %r456;
$L__BB13_663:
	add.s32 	%r850, %r460, 480;
	setp.ge.s32 	%p369, %r850, %r459;
	@%p369 bra 	$L__BB13_665;
	st.global.u32 	[%rd31+1920], %r457;
$L__BB13_665:
	add.s32 	%r851, %r460, 512;
	setp.ge.s32 	%p370, %r851, %r459;
	@%p370 bra 	$L__BB13_667;
	st.global.u32 	[%rd31+2048], %r458;
$L__BB13_667:
	ret;

}


// ===== COMPILED SASS (sm_100) =====

	.target	sm_100

	.elftype	@"ET_EXEC"


//--------------------- .note.nv.tkinfo           --------------------------
	.section	.note.nv.tkinfo,"",@"SHT_NOTE"
	.sectionflags	@"SHF_NOTE_NV_TKINFO"
	.tkinfo
        /*0018*/ 	.word	0x00000002
        /*0030*/ 	.string	""
        /*0030*/ 	.string	"ptxas"
        /*0030*/ 	.string	"Cuda compilation tools, release 13.0, V13.0.88"
        /*0030*/ 	.string	"Build cuda_13.0.r13.0/compiler.36424714_0"
        /*0030*/ 	.string	"-arch sm_100 -m 64 "



//--------------------- .note.nv.cuinfo           --------------------------
	.section	.note.nv.cuinfo,"",@"SHT_NOTE"
	.sectionflags	@"SHF_NOTE_NV_CUINFO"
        /*0018*/ 	.short	0x0002
        /*001a*/ 	.short	0x0064
        /*001c*/ 	.short	0x0082
	.zero		2


//--------------------- .nv.info                  --------------------------
	.section	.nv.info,"",@"SHT_CUDA_INFO"
	.align	4


	//----- nvinfo : EIATTR_REGCOUNT
	.align		4
        /*0000*/ 	.byte	0x04, 0x2f
        /*0002*/ 	.short	(.L_46 - .L_45)
	.align		4
.L_45:
        /*0004*/ 	.word	index@(_Z18computeDeltaKernelPKfS0_S0_S0_S0_iiiPf)
        /*0008*/ 	.word	0x00000014


	//----- nvinfo : EIATTR_FRAME_SIZE
	.align		4
.L_46:
        /*000c*/ 	.byte	0x04, 0x11
        /*000e*/ 	.short	(.L_48 - .L_47)
	.align		4
.L_47:
        /*0010*/ 	.word	index@(_Z18computeDeltaKernelPKfS0_S0_S0_S0_iiiPf)
        /*0014*/ 	.word	0x00000000


	//----- nvinfo : EIATTR_REGCOUNT
	.align		4
.L_48:
        /*0018*/ 	.byte	0x04, 0x2f
        /*001a*/ 	.short	(.L_50 - .L_49)
	.align		4
.L_49:
        /*001c*/ 	.word	index@(_Z22topKWeightUpdateKernelPKiPKfPfi)
        /*0020*/ 	.word	0x0000000c


	//----- nvinfo : EIATTR_FRAME_SIZE
	.align		4
.L_50:
        /*0024*/ 	.byte	0x04, 0x11
        /*0026*/ 	.short	(.L_52 - .L_51)
	.align		4
.L_51:
        /*0028*/ 	.word	index@(_Z22topKWeightUpdateKernelPKiPKfPfi)
        /*002c*/ 	.word	0x00000000


	//----- nvinfo : EIATTR_REGCOUNT
	.align		4
.L_52:
        /*0030*/ 	.byte	0x04, 0x2f
        /*0032*/ 	.short	(.L_54 - .L_53)
	.align		4
.L_53:
        /*0034*/ 	.word	index@(_Z18fusedForwardKernelPKfS0_PfS1_S0_S0_ii)
        /*0038*/ 	.word	0x00000020


	//----- nvinfo : EIATTR_FRAME_SIZE
	.align		4
.L_54:
        /*003c*/ 	.byte	0x04, 0x11
        /*003e*/ 	.short	(.L_56 - .L_55)
	.align		4
.L_55:
        /*0040*/ 	.word	index@(_Z18fusedForwardKernelPKfS0_PfS1_S0_S0_ii)
        /*0044*/ 	.word	0x00000000


	//----- nvinfo : EIATTR_REGCOUNT
	.align		4
.L_56:
        /*0048*/ 	.byte	0x04, 0x2f
        /*004a*/ 	.short	(.L_58 - .L_57)
	.align		4
.L_57:
        /*004c*/ 	.word	index@(_Z19fusedGoodnessKernelPKfS0_S0_PfS1_ii)
        /*0050*/ 	.word	0x00000010


	//----- nvinfo : EIATTR_FRAME_SIZE
	.align		4
.L_58:
        /*0054*/ 	.byte	0x04, 0x11
        /*0056*/ 	.short	(.L_60 - .L_59)
	.align		4
.L_59:
        /*0058*/ 	.word	index@(_Z19fusedGoodnessKernelPKfS0_S0_PfS1_ii)
        /*005c*/ 	.word	0x00000000


	//----- nvinfo : EIATTR_REGCOUNT
	.align		4
.L_60:
        /*0060*/ 	.byte	0x04, 0x2f
        /*0062*/ 	.short	(.L_62 - .L_61)
	.align		4
.L_61:
        /*0064*/ 	.word	index@(_Z17updateThetaKernelPfPKfS1_fii)
        /*0068*/ 	.word	0x0000000c


	//----- nvinfo : EIATTR_FRAME_SIZE
	.align		4
.L_62:
        /*006c*/ 	.byte	0x04, 0x11
        /*006e*/ 	.short	(.L_64 - .L_63)
	.align		4
.L_63:
        /*0070*/ 	.word	index@(_Z17updateThetaKernelPfPKfS1_fii)
        /*0074*/ 	.word	0x00000000


	//----- nvinfo : EIATTR_REGCOUNT
	.align		4
.L_64:
        /*0078*/ 	.byte	0x04, 0x2f
        /*007a*/ 	.short	(.L_66 - .L_65)
	.align		4
.L_65:
        /*007c*/ 	.word	index@(_ZN3cub18CUB_300001_SM_10006detail11EmptyKernelIvEEvv)
        /*0080*/ 	.word	0x00000004


	//----- nvinfo : EIATTR_FRAME_SIZE
	.align		4
.L_66:
        /*0084*/ 	.byte	0x04, 0x11
        /*0086*/ 	.short	(.L_68 - .L_67)
	.align		4
.L_67:
        /*0088*/ 	.word	index@(_ZN3cub18CUB_300001_SM_10006detail11EmptyKernelIvEEvv)
        /*008c*/ 	.word	0x00000000


	//----- nvinfo : EIATTR_REGCOUNT
	.align		4
.L_68:
        /*0090*/ 	.byte	0x04, 0x2f
        /*0092*/ 	.short	(.L_70 - .L_69)
	.align		4
.L_69:
        /*0094*/ 	.word	index@(_ZN3cub18CUB_300001_SM_10006detail8for_each13static_kernelINS2_12policy_hub_t12policy_500_tEmN6thrust24THRUST_300001_SM_1000_NS8cuda_cub20__uninitialized_fill7functorINS7_10device_ptrIfEEfEEEEvT0_T1_)
        /*0098*/ 	.word	0x00000008


	//----- nvinfo : EIATTR_FRAME_SIZE
	.align		4
.L_70:
        /*009c*/ 	.byte	0x04, 0x11
        /*009e*/ 	.short	(.L_72 - .L_71)
	.align		4
.L_71:
        /*00a0*/ 	.word	index@(_ZN3cub18CUB_300001_SM_10006detail8for_each13static_kernelINS2_12policy_hub_t12policy_500_tEmN6thrust24THRUST_300001_SM_1000_NS8cuda_cub20__uninitialized_fill7functorINS7_10device_ptrIfEEfEEEEvT0_T1_)
        /*00a4*/ 	.word	0x00000000


	//----- nvinfo : EIATTR_REGCOUNT
	.align		4
.L_72:
        /*00a8*/ 	.byte	0x04, 0x2f
        /*00aa*/ 	.short	(.L_74 - .L_73)
	.align		4
.L_73:
        /*00ac*/ 	.word	index@(_ZN3cub18CUB_300001_SM_10006detail8for_each13static_kernelINS2_12policy_hub_t12policy_500_tEmN6thrust24THRUST_300001_SM_1000_NS8cuda_cub20__uninitialized_fill7functorINS7_10device_ptrIiEEiEEEEvT0_T1_)
        /*00b0*/ 	.word	0x00000008


	//----- nvinfo : EIATTR_FRAME_SIZE
	.align		4
.L_74:
        /*00b4*/ 	.byte	0x04, 0x11
        /*00b6*/ 	.short	(.L_76 - .L_75)
	.align		4
.L_75:
        /*00b8*/ 	.word	index@(_ZN3cub18CUB_300001_SM_10006detail8for_each13static_kernelINS2_12policy_hub_t12policy_500_tEmN6thrust24THRUST_300001_SM_1000_NS8cuda_cub20__uninitialized_fill7functorINS7_10device_ptrIiEEiEEEEvT0_T1_)
        /*00bc*/ 	.word	0x00000000


	//----- nvinfo : EIATTR_REGCOUNT
	.align		4
.L_76:
        /*00c0*/ 	.byte	0x04, 0x2f
        /*00c2*/ 	.short	(.L_78 - .L_77)
	.align		4
.L_77:
        /*00c4*/ 	.word	index@(_ZN3cub18CUB_300001_SM_10006detail10merge_sort30DeviceMergeSortBlockSortKernelINS2_10policy_hubIN6thrust24THRUST_300001_SM_1000_NS6detail15normal_iteratorINS6_10device_ptrIfEEEEE9Policy600ESB_NS8_INS9_IiEEEESB_SF_j10CompareAbsfiEEvbT0_T1_T2_T3_T4_PT6_PT7_T5_NS1_7vsmem_tE)
        /*00c8*/ 	.word	0x00000040


	//----- nvinfo : EIATTR_FRAME_SIZE
	.align		4
.L_78:
        /*00cc*/ 	.byte	0x04, 0x11
        /*00ce*/ 	.short	(.L_80 - .L_79)
	.align		4
.L_79:
        /*00d0*/ 	.word	index@(_ZN3cub18CUB_300001_SM_10006detail10merge_sort30DeviceMergeSortBlockSortKernelINS2_10policy_hubIN6thrust24THRUST_300001_SM_1000_NS6detail15normal_iteratorINS6_10device_ptrIfEEEEE9Policy600ESB_NS8_INS9_IiEEEESB_SF_j10CompareAbsfiEEvbT0_T1_T2_T3_T4_PT6_PT7_T5_NS1_7vsmem_tE)
        /*00d4*/ 	.word	0x00000000


	//----- nvinfo : EIATTR_REGCOUNT
	.align		4
.L_80:
        /*00d8*/ 	.byte	0x04, 0x2f
        /*00da*/ 	.short	(.L_82 - .L_81)
	.align		4
.L_81:
        /*00dc*/ 	.word	index@(_ZN3cub18CUB_300001_SM_10006detail10merge_sort30DeviceMergeSortPartitionKernelIN6thrust24THRUST_300001_SM_1000_NS6detail15normal_iteratorINS5_10device_ptrIfEEEEj10CompareAbsfEEvbT_PT2_T0_SF_PSF_T1_SF_i)
        /*00e0*/ 	.word	0x00000013


	//----- nvinfo : EIATTR_FRAME_SIZE
	.align		4
.L_82:
        /*00e4*/ 	.byte	0x04, 0x11
        /*00e6*/ 	.short	(.L_84 - .L_83)
	.align		4
.L_83:
        /*00e8*/ 	.word	index@(_ZN3cub18CUB_300001_SM_10006detail10merge_sort30DeviceMergeSortPartitionKernelIN6thrust24THRUST_300001_SM_1000_NS6detail15normal_iteratorINS5_10device_ptrIfEEEEj10CompareAbsfEEvbT_PT2_T0_SF_PSF_T1_SF_i)
        /*00ec*/ 	.word	0x00000000


	//----- nvinfo : EIATTR_REGCOUNT
	.align		4
.L_84:
        /*00f0*/ 	.byte	0x04, 0x2f
        /*00f2*/ 	.short	(.L_86 - .L_85)
	.align		4
.L_85:
        /*00f4*/ 	.word	index@(_ZN3cub18CUB_300001_SM_10006detail10merge_sort26DeviceMergeSortMergeKernelINS2_10policy_hubIN6thrust24THRUST_300001_SM_1000_NS6detail15normal_iteratorINS6_10device_ptrIfEEEEE9Policy600ESB_NS8_INS9_IiEEEESB_SF_j10CompareAbsfiEEvbT2_T3_T4_PT6_PT7_T5_PSJ_SJ_NS1_7vsmem_tE)
        /*00f8*/ 	.word	0x00000050


	//----- nvinfo : EIATTR_FRAME_SIZE
	.align		4
.L_86:
        /*00fc*/ 	.byte	0x04, 0x11
        /*00fe*/ 	.short	(.L_88 - .L_87)
	.align		4
.L_87:
        /*0100*/ 	.word	index@(_ZN3cub18CUB_300001_SM_10006detail10merge_sort26DeviceMergeSortMergeKernelINS2_10policy_hubIN6thrust24THRUST_300001_SM_1000_NS6detail15normal_iteratorINS6_10device_ptrIfEEEEE9Policy600ESB_NS8_INS9_IiEEEESB_SF_j10CompareAbsfiEEvbT2_T3_T4_PT6_PT7_T5_PSJ_SJ_NS1_7vsmem_tE)
        /*0104*/ 	.word	0x00000000


	//----- nvinfo : EIATTR_REGCOUNT
	.align		4
.L_88:
        /*0108*/ 	.byte	0x04, 0x2f
        /*010a*/ 	.short	(.L_90 - .L_89)
	.align		4
.L_89:
        /*010c*/ 	.word	index@(_ZN3cub18CUB_300001_SM_10006detail10merge_sort30DeviceMergeSortBlockSortKernelINS2_10policy_hubIN6thrust24THRUST_300001_SM_1000_NS6detail15normal_iteratorINS6_10device_ptrIfEEEEE9Policy600ESB_NS8_INS9_IiEEEESB_SF_m10CompareAbsfiEEvbT0_T1_T2_T3_T4_PT6_PT7_T5_NS1_7vsmem_tE)
        /*0110*/ 	.word	0x00000040


	//----- nvinfo : EIATTR_FRAME_SIZE
	.align		4
.L_90:
        /*0114*/ 	.byte	0x04, 0x11
        /*0116*/ 	.short	(.L_92 - .L_91)
	.align		4
.L_91:
        /*0118*/ 	.word	index@(_ZN3cub18CUB_300001_SM_10006detail10merge_sort30DeviceMergeSortBlockSortKernelINS2_10policy_hubIN6thrust24THRUST_300001_SM_1000_NS6detail15normal_iteratorINS6_10device_ptrIfEEEEE9Policy600ESB_NS8_INS9_IiEEEESB_SF_m10CompareAbsfiEEvbT0_T1_T2_T3_T4_PT6_PT7_T5_NS1_7vsmem_tE)
        /*011c*/ 	.word	0x00000000


	//----- nvinfo : EIATTR_REGCOUNT
	.align		4
.L_92:
        /*0120*/ 	.byte	0x04, 0x2f
        /*0122*/ 	.short	(.L_94 - .L_93)
	.align		4
.L_93:
        /*0124*/ 	.word	index@(_ZN3cub18CUB_300001_SM_10006detail10merge_sort30DeviceMergeSortPartitionKernelIN6thrust24THRUST_300001_SM_1000_NS6detail15normal_iteratorINS5_10device_ptrIfEEEEm10CompareAbsfEEvbT_PT2_T0_SF_PSF_T1_SF_i)
        /*0128*/ 	.word	0x00000016


	//----- nvinfo : EIATTR_FRAME_SIZE
	.align		4
.L_94:
        /*012c*/ 	.byte	0x04, 0x11
        /*012e*/ 	.short	(.L_96 - .L_95)
	.align		4
.L_95:
        /*0130*/ 	.word	index@(_ZN3cub18CUB_300001_SM_10006detail10merge_sort30DeviceMergeSortPartitionKernelIN6thrust24THRUST_300001_SM_1000_NS6detail15normal_iteratorINS5_10device_ptrIfEEEEm10CompareAbsfEEvbT_PT2_T0_SF_PSF_T1_SF_i)
        /*0134*/ 	.word	0x00000000


	//----- nvinfo : EIATTR_REGCOUNT
	.align		4
.L_96:
        /*0138*/ 	.byte	0x04, 0x2f
        /*013a*/ 	.short	(.L_98 - .L_97)
	.align		4
.L_97:
        /*013c*/ 	.word	index@(_ZN3cub18CUB_300001_SM_10006detail10merge_sort26DeviceMergeSortMergeKernelINS2_10policy_hubIN6thrust24THRUST_300001_SM_1000_NS6detail15normal_iteratorINS6_10device_ptrIfEEEEE9Policy600ESB_NS8_INS9_IiEEEESB_SF_m10CompareAbsfiEEvbT2_T3_T4_PT6_PT7_T5_PSJ_SJ_NS1_7vsmem_tE)
        /*0140*/ 	.word	0x00000050


	//----- nvinfo : EIATTR_FRAME_SIZE
	.align		4
.L_98:
        /*0144*/ 	.byte	0x04, 0x11
        /*0146*/ 	.short	(.L_100 - .L_99)
	.align		4
.L_99:
        /*0148*/ 	.word	index@(_ZN3cub18CUB_300001_SM_10006detail10merge_sort26DeviceMergeSortMergeKernelINS2_10policy_hubIN6thrust24THRUST_300001_SM_1000_NS6detail15normal_iteratorINS6_10device_ptrIfEEEEE9Policy600ESB_NS8_INS9_IiEEEESB_SF_m10CompareAbsfiEEvbT2_T3_T4_PT6_PT7_T5_PSJ_SJ_NS1_7vsmem_tE)
        /*014c*/ 	.word	0x00000000


	//----- nvinfo : EIATTR_MIN_STACK_SIZE
	.align		4
.L_100:
        /*0150*/ 	.byte	0x04, 0x12
        /*0152*/ 	.short	(.L_102 - .L_101)
	.align		4
.L_101:
        /*0154*/ 	.word	index@(_ZN3cub18CUB_300001_SM_10006detail10merge_sort26DeviceMergeSortMergeKernelINS2_10policy_hubIN6thrust24THRUST_300001_SM_1000_NS6detail15normal_iteratorINS6_10device_ptrIfEEEEE9Policy600ESB_NS8_INS9_IiEEEESB_SF_m10CompareAbsfiEEvbT2_T3_T4_PT6_PT7_T5_PSJ_SJ_NS1_7vsmem_tE)
        /*0158*/ 	.word	0x00000000


	//----- nvinfo : EIATTR_MIN_STACK_SIZE
	.align		4
.L_102:
        /*015c*/ 	.byte	0x04, 0x12
        /*015e*/ 	.short	(.L_104 - .L_103)
	.align		4
.L_103:
        /*0160*/ 	.word	index@(_ZN3cub18CUB_300001_SM_10006detail10merge_sort30DeviceMergeSortPartitionKernelIN6thrust24THRUST_300001_SM_1000_NS6detail15normal_iteratorINS5_10device_ptrIfEEEEm10CompareAbsfEEvbT_PT2_T0_SF_PSF_T1_SF_i)
        /*0164*/ 	.word	0x00000000


	//----- nvinfo : EIATTR_MIN_STACK_SIZE
	.align		4
.L_104:
        /*0168*/ 	.byte	0x04, 0x12
        /*016a*/ 	.short	(.L_106 - .L_105)
	.align		4
.L_105:
        /*016c*/ 	.word	index@(_ZN3cub18CUB_300001_SM_10006detail10merge_sort30DeviceMergeSortBlockSortKernelINS2_10policy_hubIN6thrust24THRUST_300001_SM_1000_NS6detail15normal_iteratorINS6_10device_ptrIfEEEEE9Policy600ESB_NS8_INS9_IiEEEESB_SF_m10CompareAbsfiEEvbT0_T1_T2_T3_T4_PT6_PT7_T5_NS1_7vsmem_tE)
        /*0170*/ 	.word	0x00000000


	//----- nvinfo : EIATTR_MIN_STACK_SIZE
	.align		4
.L_106:
        /*0174*/ 	.byte	0x04, 0x12
        /*0176*/ 	.short	(.L_108 - .L_107)
	.align		4
.L_107:
        /*0178*/ 	.word	index@(_ZN3cub18CUB_300001_SM_10006detail10merge_sort26DeviceMergeSortMergeKernelINS2_10policy_hubIN6thrust24THRUST_300001_SM_1000_NS6detail15normal_iteratorINS6_10device_ptrIfEEEEE9Policy600ESB_NS8_INS9_IiEEEESB_SF_j10CompareAbsfiEEvbT2_T3_T4_PT6_PT7_T5_PSJ_SJ_NS1_7vsmem_tE)
        /*017c*/ 	.word	0x00000000


	//----- nvinfo : EIATTR_MIN_STACK_SIZE
	.align		4
.L_108:
        /*0180*/ 	.byte	0x04, 0x12
        /*0182*/ 	.short	(.L_110 - .L_109)
	.align		4
.L_109:
        /*0184*/ 	.word	index@(_ZN3cub18CUB_300001_SM_10006detail10merge_sort30DeviceMergeSortPartitionKernelIN6thrust24THRUST_300001_SM_1000_NS6detail15normal_iteratorINS5_10device_ptrIfEEEEj10CompareAbsfEEvbT_PT2_T0_SF_PSF_T1_SF_i)
        /*0188*/ 	.word	0x00000000


	//----- nvinfo : EIATTR_MIN_STACK_SIZE
	.align		4
.L_110:
        /*018c*/ 	.byte	0x04, 0x12
        /*018e*/ 	.short	(.L_112 - .L_111)
	.align		4
.L_111:
        /*0190*/ 	.word	index@(_ZN3cub18CUB_300001_SM_10006detail10merge_sort30DeviceMergeSortBlockSortKernelINS2_10policy_hubIN6thrust24THRUST_300001_SM_1000_NS6detail15normal_iteratorINS6_10device_ptrIfEEEEE9Policy600ESB_NS8_INS9_IiEEEESB_SF_j10CompareAbsfiEEvbT0_T1_T2_T3_T4_PT6_PT7_T5_NS1_7vsmem_tE)
        /*0194*/ 	.word	0x00000000


	//----- nvinfo : EIATTR_MIN_STACK_SIZE
	.align		4
.L_112:
        /*0198*/ 	.byte	0x04, 0x12
        /*019a*/ 	.short	(.L_114 - .L_113)
	.align		4
.L_113:
        /*019c*/ 	.word	index@(_ZN3cub18CUB_300001_SM_10006detail8for_each13static_kernelINS2_12policy_hub_t12policy_500_tEmN6thrust24THRUST_300001_SM_1000_NS8cuda_cub20__uninitialized_fill7functorINS7_10device_ptrIiEEiEEEEvT0_T1_)
        /*01a0*/ 	.word	0x00000000


	//----- nvinfo : EIATTR_MIN_STACK_SIZE
	.align		4
.L_114:
        /*01a4*/ 	.byte	0x04, 0x12
        /*01a6*/ 	.short	(.L_116 - .L_115)
	.align		4
.L_115:
        /*01a8*/ 	.word	index@(_ZN3cub18CUB_300001_SM_10006detail8for_each13static_kernelINS2_12policy_hub_t12policy_500_tEmN6thrust24THRUST_300001_SM_1000_NS8cuda_cub20__uninitialized_fill7functorINS7_10device_ptrIfEEfEEEEvT0_T1_)
        /*01ac*/ 	.word	0x00000000


	//----- nvinfo : EIATTR_MIN_STACK_SIZE
	.align		4
.L_116:
        /*01b0*/ 	.byte	0x04, 0x12
        /*01b2*/ 	.short	(.L_118 - .L_117)
	.align		4
.L_117:
        /*01b4*/ 	.word	index@(_ZN3cub18CUB_300001_SM_10006detail11EmptyKernelIvEEvv)
        /*01b8*/ 	.word	0x00000000


	//----- nvinfo : EIATTR_MIN_STACK_SIZE
	.align		4
.L_118:
        /*01bc*/ 	.byte	0x04, 0x12
        /*01be*/ 	.short	(.L_120 - .L_119)
	.align		4
.L_119:
        /*01c0*/ 	.word	index@(_Z17updateThetaKernelPfPKfS1_fii)
        /*01c4*/ 	.word	0x00000000


	//----- nvinfo : EIATTR_MIN_STACK_SIZE
	.align		4
.L_120:
        /*01c8*/ 	.byte	0x04, 0x12
        /*01ca*/ 	.short	(.L_122 - .L_121)
	.align		4
.L_121:
        /*01cc*/ 	.word	index@(_Z19fusedGoodnessKernelPKfS0_S0_PfS1_ii)
        /*01d0*/ 	.word	0x00000000


	//----- nvinfo : EIATTR_MIN_STACK_SIZE
	.align		4
.L_122:
        /*01d4*/ 	.byte	0x04, 0x12
        /*01d6*/ 	.short	(.L_124 - .L_123)
	.align		4
.L_123:
        /*01d8*/ 	.word	index@(_Z18fusedForwardKernelPKfS0_PfS1_S0_S0_ii)
        /*01dc*/ 	.word	0x00000000


	//----- nvinfo : EIATTR_MIN_STACK_SIZE
	.align		4
.L_124:
        /*01e0*/ 	.byte	0x04, 0x12
        /*01e2*/ 	.short	(.L_126 - .L_125)
	.align		4
.L_125:
        /*01e4*/ 	.word	index@(_Z22topKWeightUpdateKernelPKiPKfPfi)
        /*01e8*/ 	.word	0x00000000


	//----- nvinfo : EIATTR_MIN_STACK_SIZE
	.align		4
.L_126:
        /*01ec*/ 	.byte	0x04, 0x12
        /*01ee*/ 	.short	(.L_128 - .L_127)
	.align		4
.L_127:
        /*01f0*/ 	.word	index@(_Z18computeDeltaKernelPKfS0_S0_S0_S0_iiiPf)
        /*01f4*/ 	.word	0x00000000
.L_128:


//--------------------- .nv.compat                --------------------------
	.section	.nv.compat,"",@"SHT_CUDA_COMPAT_INFO"
	.align	4
        /*0000*/ 	.byte	0x02, 0x09, 0x00, 0x00, 0x02, 0x02, 0x01, 0x00, 0x02, 0x05, 0x05, 0x00, 0x03, 0x07, 0x01, 0x01
        /*0010*/ 	.byte	0x02, 0x03, 0x00, 0x00, 0x02, 0x06, 0x01, 0x00, 0x04, 0x0b, 0x08, 0x00, 0x09, 0x00, 0x00, 0x00
        /*0020*/ 	.byte	0x00, 0x00, 0x00, 0x00


//--------------------- .nv.info._ZN3cub18CUB_300001_SM_10006detail10merge_sort26DeviceMergeSortMergeKernelINS2_10policy_hubIN6thrust24THRUST_300001_SM_1000_NS6detail15normal_iteratorINS6_10device_ptrIfEEEEE9Policy600ESB_NS8_INS9_IiEEEESB_SF_m10CompareAbsfiEEvbT2_T3_T4_PT6_PT7_T5_PSJ_SJ_NS1_7vsmem_tE --------------------------
	.section	.nv.info._ZN3cub18CUB_300001_SM_10006detail10merge_sort26DeviceMergeSortMergeKernelINS2_10policy_hubIN6thrust24THRUST_300001_SM_1000_NS6detail15normal_iteratorINS6_10device_ptrIfEEEEE9Policy600ESB_NS8_INS9_IiEEEESB_SF_m10CompareAbsfiEEvbT2_T3_T4_PT6_PT7_T5_PSJ_SJ_NS1_7vsmem_tE,"",@"SHT_CUDA_INFO"
	.sectionflags	@""
	.align	4


	//----- nvinfo : EIATTR_CUDA_API_VERSION
	.align		4
        /*0000*/ 	.byte	0x04, 0x37
        /*0002*/ 	.short	(.L_130 - .L_129)
.L_129:
        /*0004*/ 	.word	0x00000082


	//----- nvinfo : EIATTR_KPARAM_INFO
	.align		4
.L_130:
        /*0008*/ 	.byte	0x04, 0x17
        /*000a*/ 	.short	(.L_132 - .L_131)
.L_131:
        /*000c*/ 	.word	0x00000000
        /*0010*/ 	.short	0x0009
        /*0012*/ 	.short	0x0048
        /*0014*/ 	.byte	0x00, 0xf0, 0x21, 0x00


	//----- nvinfo : EIATTR_KPARAM_INFO
	.align		4
.L_132:
        /*0018*/ 	.byte	0x04, 0x17
        /*001a*/ 	.short	(.L_134 - .L_133)
.L_133:
        /*001c*/ 	.word	0x00000000
        /*0020*/ 	.short	0x0008
        /*0022*/ 	.short	0x0040
        /*0024*/ 	.byte	0x00, 0xf0, 0x21, 0x00


	//----- nvinfo : EIATTR_KPARAM_INFO
	.align		4
.L_134:
        /*0028*/ 	.byte	0x04, 0x17
        /*002a*/ 	.short	(.L_136 - .L_135)
.L_135:
        /*002c*/ 	.word	0x00000000
        /*0030*/ 	.short	0x0007
        /*0032*/ 	.short	0x0038
        /*0034*/ 	.byte	0x00, 0xf5, 0x21, 0x00


	//----- nvinfo : EIATTR_KPARAM_INFO
	.align		4
.L_136:
        /*0038*/ 	.byte	0x04, 0x17
        /*003a*/ 	.short	(.L_138 - .L_137)
.L_137:
        /*003c*/ 	.word	0x00000000
        /*0040*/ 	.short	0x0006
        /*0042*/ 	.short	0x0030
        /*0044*/ 	.byte	0x00, 0xf0, 0x05, 0x00


	//----- nvinfo : EIATTR_KPARAM_INFO
	.align		4
.L_138:
        /*0048*/ 	.byte	0x04, 0x17
        /*004a*/ 	.short	(.L_140 - .L_139)
.L_139:
        /*004c*/ 	.word	0x00000000
        /*0050*/ 	.short	0x0005
        /*0052*/ 	.short	0x0028
        /*0054*/ 	.byte	0x00, 0xf5, 0x21, 0x00


	//----- nvinfo : EIATTR_KPARAM_INFO
	.align		4
.L_140:
        /*0058*/ 	.byte	0x04, 0x17
        /*005a*/ 	.short	(.L_142 - .L_141)
.L_141:
        /*005c*/ 	.word	0x00000000
        /*0060*/ 	.short	0x0004
        /*0062*/ 	.short	0x0020
        /*0064*/ 	.byte	0x00, 0xf5, 0x21, 0x00


	//----- nvinfo : EIATTR_KPARAM_INFO
	.align		4
.L_142:
        /*0068*/ 	.byte	0x04, 0x17
        /*006a*/ 	.short	(.L_144 - .L_143)
.L_143:
        /*006c*/ 	.word	0x00000000
        /*0070*/ 	.short	0x0003
        /*0072*/ 	.short	0x0018
        /*0074*/ 	.byte	0x00, 0xf0, 0x21, 0x00


	//----- nvinfo : EIATTR_KPARAM_INFO
	.align		4
.L_144:
        /*0078*/ 	.byte	0x04, 0x17
        /*007a*/ 	.short	(.L_146 - .L_145)
.L_145:
        /*007c*/ 	.word	0x00000000
        /*0080*/ 	.short	0x0002
        /*0082*/ 	.short	0x0010
        /*0084*/ 	.byte	0x00, 0xf0, 0x21, 0x00


	//----- nvinfo : EIATTR_KPARAM_INFO
	.align		4
.L_146:
        /*0088*/ 	.byte	0x04, 0x17
        /*008a*/ 	.short	(.L_148 - .L_147)
.L_147:
        /*008c*/ 	.word	0x00000000
        /*0090*/ 	.short	0x0001
        /*0092*/ 	.short	0x0008
        /*0094*/ 	.byte	0x00, 0xf0, 0x21, 0x00


	//----- nvinfo : EIATTR_KPARAM_INFO
	.align		4
.L_148:
        /*0098*/ 	.byte	0x04, 0x17
        /*009a*/ 	.short	(.L_150 - .L_149)
.L_149:
        /*009c*/ 	.word	0x00000000
        /*00a0*/ 	.short	0x0000
        /*00a2*/ 	.short	0x0000
        /*00a4*/ 	.byte	0x00, 0xf0, 0x05, 0x00


	//----- nvinfo : EIATTR_SPARSE_MMA_MASK
	.align		4
.L_150:
        /*00a8*/ 	.byte	0x03, 0x50
        /*00aa*/ 	.short	0x0000


	//----- nvinfo : EIATTR_MAXREG_COUNT
	.align		4
        /*00ac*/ 	.byte	0x03, 0x1b
        /*00ae*/ 	.short	0x00ff


	//----- nvinfo : EIATTR_NUM_BARRIERS
	.align		4
        /*00b0*/ 	.byte	0x02, 0x4c
        /*00b2*/ 	.byte	0x01
	.zero		1


	//----- nvinfo : EIATTR_MERCURY_ISA_VERSION
	.align		4
        /*00b4*/ 	.byte	0x03, 0x5f
        /*00b6*/ 	.short	0x0101


	//----- nvinfo : EIATTR_COOP_GROUP_MASK_REGIDS
	.align		4
        /*00b8*/ 	.byte	0x04, 0x29
        /*00ba*/ 	.short	(.L_152 - .L_151)


	//   ....[0]....
.L_151:
        /*00bc*/ 	.word	0xffffffff


	//   ....[1]....
        /*00c0*/ 	.word	0xffffffff


	//   ....[2]....
        /*00c4*/ 	.word	0xffffffff


	//   ....[3]....
        /*00c8*/ 	.word	0xffffffff


	//   ....[4]....
        /*00cc*/ 	.word	0xffffffff


	//   ....[5]....
        /*00d0*/ 	.word	0xffffffff


	//   ....[6]....
        /*00d4*/ 	.word	0xffffffff


	//   ....[7]....
        /*00d8*/ 	.word	0xffffffff


	//----- nvinfo : EIATTR_COOP_GROUP_INSTR_OFFSETS
	.align		4
.L_152:
        /*00dc*/ 	.byte	0x04, 0x28
        /*00de*/ 	.short	(.L_154 - .L_153)


	//   ....[0]....
.L_153:
        /*00e0*/ 	.word	0x00004620


	//   ....[1]....
        /*00e4*/ 	.word	0x00004a80


	//   ....[2]....
        /*00e8*/ 	.word	0x000051a0


	//   ....[3]....
        /*00ec*/ 	.word	0x00005590


	//   ....[4]....
        /*00f0*/ 	.word	0x0000ae00


	//   ....[5]....
        /*00f4*/ 	.word	0x0000b570


	//   ....[6]....
        /*00f8*/ 	.word	0x0000bf00


	//   ....[7]....
        /*00fc*/ 	.word	0x0000c560


	//----- nvinfo : EIATTR_VRC_CTA_INIT_COUNT
	.align		4
.L_154:
        /*0100*/ 	.byte	0x02, 0x4a
	.zero		1
	.zero		1


	//----- nvinfo : EIATTR_EXIT_INSTR_OFFSETS
	.align		4
        /*0104*/ 	.byte	0x04, 0x1c
        /*0106*/ 	.short	(.L_156 - .L_155)


	//   ....[0]....
.L_155:
        /*0108*/ 	.word	0x000053d0


	//   ....[1]....
        /*010c*/ 	.word	0x000057c0


	//   ....[2]....
        /*0110*/ 	.word	0x0000c360


	//   ....[3]....
        /*0114*/ 	.word	0x0000c380


	//   ....[4]....
        /*0118*/ 	.word	0x0000c9c0


	//   ....[5]....
        /*011c*/ 	.word	0x0000c9e0


	//----- nvinfo : EIATTR_MAX_THREADS
	.align		4
.L_156:
        /*0120*/ 	.byte	0x04, 0x05
        /*0122*/ 	.short	(.L_158 - .L_157)
.L_157:
        /*0124*/ 	.word	0x00000100
        /*0128*/ 	.word	0x00000001
        /*012c*/ 	.word	0x00000001


	//----- nvinfo : EIATTR_CRS_STACK_SIZE
	.align		4
.L_158:
        /*0130*/ 	.byte	0x04, 0x1e
        /*0132*/ 	.short	(.L_160 - .L_159)
.L_159:
        /*0134*/ 	.word	0x00000000


	//----- nvinfo : EIATTR_CBANK_PARAM_SIZE
	.align		4
.L_160:
        /*0138*/ 	.byte	0x03, 0x19
        /*013a*/ 	.short	0x0050


	//----- nvinfo : EIATTR_PARAM_CBANK
	.align		4
        /*013c*/ 	.byte	0x04, 0x0a
        /*013e*/ 	.short	(.L_162 - .L_161)
	.align		4
.L_161:
        /*0140*/ 	.word	index@(.nv.constant0._ZN3cub18CUB_300001_SM_10006detail10merge_sort26DeviceMergeSortMergeKernelINS2_10policy_hubIN6thrust24THRUST_300001_SM_1000_NS6detail15normal_iteratorINS6_10device_ptrIfEEEEE9Policy600ESB_NS8_INS9_IiEEEESB_SF_m10CompareAbsfiEEvbT2_T3_T4_PT6_PT7_T5_PSJ_SJ_NS1_7vsmem_tE)
        /*0144*/ 	.short	0x0380
        /*0146*/ 	.short	0x0050


	//----- nvinfo : EIATTR_SW_WAR
	.align		4
.L_162:
        /*0148*/ 	.byte	0x04, 0x36
        /*014a*/ 	.short	(.L_164 - .L_163)
.L_163:
        /*014c*/ 	.word	0x00000008
.L_164:


//--------------------- .nv.info._ZN3cub18CUB_300001_SM_10006detail10merge_sort30DeviceMergeSortPartitionKernelIN6thrust24THRUST_300001_SM_1000_NS6detail15normal_iteratorINS5_10device_ptrIfEEEEm10CompareAbsfEEvbT_PT2_T0_SF_PSF_T1_SF_i --------------------------
	.section	.nv.info._ZN3cub18CUB_300001_SM_10006detail10merge_sort30DeviceMergeSortPartitionKernelIN6thrust24THRUST_300001_SM_1000_NS6detail15normal_iteratorINS5_10device_ptrIfEEEEm10CompareAbsfEEvbT_PT2_T0_SF_PSF_T1_SF_i,"",@"SHT_CUDA_INFO"
	.sectionflags	@""
	.align	4


	//----- nvinfo : EIATTR_CUDA_API_VERSION
	.align		4
        /*0000*/ 	.byte	0x04, 0x37
        /*0002*/ 	.short	(.L_166 - .L_165)
.L_165:
        /*0004*/ 	.word	0x00000082


	//----- nvinfo : EIATTR_KPARAM_INFO
	.align		4
.L_166:
        /*0008*/ 	.byte	0x04, 0x17
        /*000a*/ 	.short	(.L_168 - .L_167)
.L_167:
        /*000c*/ 	.word	0x00000000
        /*0010*/ 	.short	0x0008
        /*0012*/ 	.short	0x0040
        /*0014*/ 	.byte	0x00, 0xf0, 0x11, 0x00


	//----- nvinfo : EIATTR_KPARAM_INFO
	.align		4
.L_168:
        /*0018*/ 	.byte	0x04, 0x17
        /*001a*/ 	.short	(.L_170 - .L_169)
.L_169:
        /*001c*/ 	.word	0x00000000
        /*0020*/ 	.short	0x0007
        /*0022*/ 	.short	0x0038
        /*0024*/ 	.byte	0x00, 0xf0, 0x21, 0x00


	//----- nvinfo : EIATTR_KPARAM_INFO
	.align		4
.L_170:
        /*0028*/ 	.byte	0x04, 0x17
        /*002a*/ 	.short	(.L_172 - .L_171)
.L_171:
        /*002c*/ 	.word	0x00000000
        /*0030*/ 	.short	0x0006
        /*0032*/ 	.short	0x0030
        /*0034*/ 	.byte	0x00, 0xf0, 0x05, 0x00


	//----- nvinfo : EIATTR_KPARAM_INFO
	.align		4
.L_172:
        /*0038*/ 	.byte	0x04, 0x17
        /*003a*/ 	.short	(.L_174 - .L_173)
.L_173:
        /*003c*/ 	.word	0x00000000
        /*0040*/ 	.short	0x0005
        /*0042*/ 	.short	0x0028
        /*0044*/ 	.byte	0x00, 0xf5, 0x21, 0x00


	//----- nvinfo : EIATTR_KPARAM_INFO
	.align		4
.L_174:
        /*0048*/ 	.byte	0x04, 0x17
        /*004a*/ 	.short	(.L_176 - .L_175)
.L_175:
        /*004c*/ 	.word	0x00000000
        /*0050*/ 	.short	0x0004
        /*0052*/ 	.short	0x0020
        /*0054*/ 	.byte	0x00, 0xf0, 0x21, 0x00


	//----- nvinfo : EIATTR_KPARAM_INFO
	.align		4
.L_176:
        /*0058*/ 	.byte	0x04, 0x17
        /*005a*/ 	.short	(.L_178 - .L_177)
.L_177:
        /*005c*/ 	.word	0x00000000
        /*0060*/ 	.short	0x0003
        /*0062*/ 	.short	0x0018
        /*0064*/ 	.byte	0x00, 0xf0, 0x21, 0x00


	//----- nvinfo : EIATTR_KPARAM_INFO
	.align		4
.L_178:
        /*0068*/ 	.byte	0x04, 0x17
        /*006a*/ 	.short	(.L_180 - .L_179)
.L_179:
        /*006c*/ 	.word	0x00000000
        /*0070*/ 	.short	0x0002
        /*0072*/ 	.short	0x0010
        /*0074*/ 	.byte	0x00, 0xf5, 0x21, 0x00


	//----- nvinfo : EIATTR_KPARAM_INFO
	.align		4
.L_180:
        /*0078*/ 	.byte	0x04, 0x17
        /*007a*/ 	.short	(.L_182 - .L_181)
.L_181:
        /*007c*/ 	.word	0x00000000
        /*0080*/ 	.short	0x0001
        /*0082*/ 	.short	0x0008
        /*0084*/ 	.byte	0x00, 0xf0, 0x21, 0x00


	//----- nvinfo : EIATTR_KPARAM_INFO
	.align		4
.L_182:
        /*0088*/ 	.byte	0x04, 0x17
        /*008a*/ 	.short	(.L_184 - .L_183)
.L_183:
        /*008c*/ 	.word	0x00000000
        /*0090*/ 	.short	0x0000
        /*0092*/ 	.short	0x0000
        /*0094*/ 	.byte	0x00, 0xf0, 0x05, 0x00


	//----- nvinfo : EIATTR_SPARSE_MMA_MASK
	.align		4
.L_184:
        /*0098*/ 	.byte	0x03, 0x50
        /*009a*/ 	.short	0x0000


	//----- nvinfo : EIATTR_MAXREG_COUNT
	.align		4
        /*009c*/ 	.byte	0x03, 0x1b
        /*009e*/ 	.short	0x00ff


	//----- nvinfo : EIATTR_MERCURY_ISA_VERSION
	.align		4
        /*00a0*/ 	.byte	0x03, 0x5f
        /*00a2*/ 	.short	0x0101


	//----- nvinfo : EIATTR_VRC_CTA_INIT_COUNT
	.align		4
        /*00a4*/ 	.byte	0x02, 0x4a
	.zero		1
	.zero		1


	//----- nvinfo : EIATTR_EXIT_INSTR_OFFSETS
	.align		4
        /*00a8*/ 	.byte	0x04, 0x1c
        /*00aa*/ 	.short	(.L_186 - .L_185)


	//   ....[0]....
.L_185:
        /*00ac*/ 	.word	0x00000080


	//   ....[1]....
        /*00b0*/ 	.word	0x000003d0


	//   ....[2]....
        /*00b4*/ 	.word	0x00000b70


	//----- nvinfo : EIATTR_CRS_STACK_SIZE
	.align		4
.L_186:
        /*00b8*/ 	.byte	0x04, 0x1e
        /*00ba*/ 	.short	(.L_188 - .L_187)
.L_187:
        /*00bc*/ 	.word	0x00000000


	//----- nvinfo : EIATTR_CBANK_PARAM_SIZE
	.align		4
.L_188:
        /*00c0*/ 	.byte	0x03, 0x19
        /*00c2*/ 	.short	0x0044


	//----- nvinfo : EIATTR_PARAM_CBANK
	.align		4
        /*00c4*/ 	.byte	0x04, 0x0a
        /*00c6*/ 	.short	(.L_190 - .L_189)
	.align		4
.L_189:
        /*00c8*/ 	.word	index@(.nv.constant0._ZN3cub18CUB_300001_SM_10006detail10merge_sort30DeviceMergeSortPartitionKernelIN6thrust24THRUST_300001_SM_1000_NS6detail15normal_iteratorINS5_10device_ptrIfEEEEm10CompareAbsfEEvbT_PT2_T0_SF_PSF_T1_SF_i)
        /*00cc*/ 	.short	0x0380
        /*00ce*/ 	.short	0x0044


	//----- nvinfo : EIATTR_SW_WAR
	.align		4
.L_190:
        /*00d0*/ 	.byte	0x04, 0x36
        /*00d2*/ 	.short	(.L_192 - .L_191)
.L_191:
        /*00d4*/ 	.word	0x00000008
.L_192:


//--------------------- .nv.info._ZN3cub18CUB_300001_SM_10006detail10merge_sort30DeviceMergeSortBlockSortKernelINS2_10policy_hubIN6thrust24THRUST_300001_SM_1000_NS6detail15normal_iteratorINS6_10device_ptrIfEEEEE9Policy600ESB_NS8_INS9_IiEEEESB_SF_m10CompareAbsfiEEvbT0_T1_T2_T3_T4_PT6_PT7_T5_NS1_7vsmem_tE --------------------------
	.section	.nv.info._ZN3cub18CUB_300001_SM_10006detail10merge_sort30DeviceMergeSortBlockSortKernelINS2_10policy_hubIN6thrust24THRUST_300001_SM_1000_NS6detail15normal_iteratorINS6_10device_ptrIfEEEEE9Policy600ESB_NS8_INS9_IiEEEESB_SF_m10CompareAbsfiEEvbT0_T1_T2_T3_T4_PT6_PT7_T5_NS1_7vsmem_tE,"",@"SHT_CUDA_INFO"
	.sectionflags	@""
	.align	4


	//----- nvinfo : EIATTR_CUDA_API_VERSION
	.align		4
        /*0000*/ 	.byte	0x04, 0x37
        /*0002*/ 	.short	(.L_194 - .L_193)
.L_193:
        /*0004*/ 	.word	0x00000082


	//----- nvinfo : EIATTR_KPARAM_INFO
	.align		4
.L_194:
        /*0008*/ 	.byte	0x04, 0x17
        /*000a*/ 	.short	(.L_196 - .L_195)
.L_195:
        /*000c*/ 	.word	0x00000000
        /*0010*/ 	.short	0x0009
        /*0012*/ 	.short	0x0048
        /*0014*/ 	.byte	0x00, 0xf0, 0x21, 0x00


	//----- nvinfo : EIATTR_KPARAM_INFO
	.align		4
.L_196:
        /*0018*/ 	.byte	0x04, 0x17
        /*001a*/ 	.short	(.L_198 - .L_197)
.L_197:
        /*001c*/ 	.word	0x00000000
        /*0020*/ 	.short	0x0008
        /*0022*/ 	.short	0x0040
        /*0024*/ 	.byte	0x00, 0xf0, 0x05, 0x00


	//----- nvinfo : EIATTR_KPARAM_INFO
	.align		4
.L_198:
        /*0028*/ 	.byte	0x04, 0x17
        /*002a*/ 	.short	(.L_200 - .L_199)
.L_199:
        /*002c*/ 	.word	0x00000000
        /*0030*/ 	.short	0x0007
        /*0032*/ 	.short	0x0038
        /*0034*/ 	.byte	0x00, 0xf5, 0x21, 0x00


	//----- nvinfo : EIATTR_KPARAM_INFO
	.align		4
.L_200:
        /*0038*/ 	.byte	0x04, 0x17
        /*003a*/ 	.short	(.L_202 - .L_201)
.L_201:
        /*003c*/ 	.word	0x00000000
        /*0040*/ 	.short	0x0006
        /*0042*/ 	.short	0x0030
        /*0044*/ 	.byte	0x00, 0xf5, 0x21, 0x00


	//----- nvinfo : EIATTR_KPARAM_INFO
	.align		4
.L_202:
        /*0048*/ 	.byte	0x04, 0x17
        /*004a*/ 	.short	(.L_204 - .L_203)
.L_203:
        /*004c*/ 	.word	0x00000000
        /*0050*/ 	.short	0x0005
        /*0052*/ 	.short	0x0028
        /*0054*/ 	.byte	0x00, 0xf0, 0x21, 0x00


	//----- nvinfo : EIATTR_KPARAM_INFO
	.align		4
.L_204:
        /*0058*/ 	.byte	0x04, 0x17
        /*005a*/ 	.short	(.L_206 - .L_205)
.L_205:
        /*005c*/ 	.word	0x00000000
        /*0060*/ 	.short	0x0004
        /*0062*/ 	.short	0x0020
        /*0064*/ 	.byte	0x00, 0xf0, 0x21, 0x00


	//----- nvinfo : EIATTR_KPARAM_INFO
	.align		4
.L_206:
        /*0068*/ 	.byte	0x04, 0x17
        /*006a*/ 	.short	(.L_208 - .L_207)
.L_207:
        /*006c*/ 	.word	0x00000000
        /*0070*/ 	.short	0x0003
        /*0072*/ 	.short	0x0018
        /*0074*/ 	.byte	0x00, 0xf0, 0x21, 0x00


	//----- nvinfo : EIATTR_KPARAM_INFO
	.align		4
.L_208:
        /*0078*/ 	.byte	0x04, 0x17
        /*007a*/ 	.short	(.L_210 - .L_209)
.L_209:
        /*007c*/ 	.word	0x00000000
        /*0080*/ 	.short	0x0002
        /*0082*/ 	.short	0x0010
        /*0084*/ 	.byte	0x00, 0xf0, 0x21, 0x00


	//----- nvinfo : EIATTR_KPARAM_INFO
	.align		4
.L_210:
        /*0088*/ 	.byte	0x04, 0x17
        /*008a*/ 	.short	(.L_212 - .L_211)
.L_211:
        /*008c*/ 	.word	0x00000000
        /*0090*/ 	.short	0x0001
        /*0092*/ 	.short	0x0008
        /*0094*/ 	.byte	0x00, 0xf0, 0x21, 0x00


	//----- nvinfo : EIATTR_KPARAM_INFO
	.align		4
.L_212:
        /*0098*/ 	.byte	0x04, 0x17
        /*009a*/ 	.short	(.L_214 - .L_213)
.L_213:
        /*009c*/ 	.word	0x00000000
        /*00a0*/ 	.short	0x0000
        /*00a2*/ 	.short	0x0000
        /*00a4*/ 	.byte	0x00, 0xf0, 0x05, 0x00


	//----- nvinfo : EIATTR_SPARSE_MMA_MASK
	.align		4
.L_214:
        /*00a8*/ 	.byte	0x03, 0x50
        /*00aa*/ 	.short	0x0000


	//----- nvinfo : EIATTR_MAXREG_COUNT
	.align		4
        /*00ac*/ 	.byte	0x03, 0x1b
        /*00ae*/ 	.short	0x00ff


	//----- nvinfo : EIATTR_NUM_BARRIERS
	.align		4
        /*00b0*/ 	.byte	0x02, 0x4c
        /*00b2*/ 	.byte	0x01
	.zero		1


	//----- nvinfo : EIATTR_MERCURY_ISA_VERSION
	.align		4
        /*00b4*/ 	.byte	0x03, 0x5f
        /*00b6*/ 	.short	0x0101


	//----- nvinfo : EIATTR_COOP_GROUP_MASK_REGIDS
	.align		4
        /*00b8*/ 	.byte	0x04, 0x29
        /*00ba*/ 	.short	(.L_216 - .L_215)


	//   ....[0]....
.L_215:
        /*00bc*/ 	.word	0xffffffff


	//   ....[1]....
        /*00c0*/ 	.word	0xffffffff


	//   ....[2]....
        /*00c4*/ 	.word	0xffffffff


	//   ....[3]....
        /*00c8*/ 	.word	0xffffffff


	//   ....[4]....
        /*00cc*/ 	.word	0xffffffff


	//   ....[5]....
        /*00d0*/ 	.word	0xffffffff


	//   ....[6]....
        /*00d4*/ 	.word	0xffffffff


	//   ....[7]....
        /*00d8*/ 	.word	0xffffffff


	//   ....[8]....
        /*00dc*/ 	.word	0xffffffff


	//   ....[9]....
        /*00e0*/ 	.word	0xffffffff


	//   ....[10]....
        /*00e4*/ 	.word	0xffffffff


	//   ....[11]....
        /*00e8*/ 	.word	0xffffffff


	//----- nvinfo : EIATTR_COOP_GROUP_INSTR_OFFSETS
	.align		4
.L_216:
        /*00ec*/ 	.byte	0x04, 0x28
        /*00ee*/ 	.short	(.L_218 - .L_217)


	//   ....[0]....
.L_217:
        /*00f0*/ 	.word	0x00000440


	//   ....[1]....
        /*00f4*/ 	.word	0x00000790


	//   ....[2]....
        /*00f8*/ 	.word	0x000060e0


	//   ....[3]....
        /*00fc*/ 	.word	0x00006450


	//   ....[4]....
        /*0100*/ 	.word	0x000067e0


	//   ....[5]....
        /*0104*/ 	.word	0x00006b50


	//   ....[6]....
        /*0108*/ 	.word	0x00007470


	//   ....[7]....
        /*010c*/ 	.word	0x000079b0


	//   ....[8]....
        /*0110*/ 	.word	0x0000dc30


	//   ....[9]....
        /*0114*/ 	.word	0x0000e1a0


	//   ....[10]....
        /*0118*/ 	.word	0x0000e740


	//   ....[11]....
        /*011c*/ 	.word	0x0000ec80


	//----- nvinfo : EIATTR_VRC_CTA_INIT_COUNT
	.align		4
.L_218:
        /*0120*/ 	.byte	0x02, 0x4a
	.zero		1
	.zero		1


	//----- nvinfo : EIATTR_EXIT_INSTR_OFFSETS
	.align		4
        /*0124*/ 	.byte	0x04, 0x1c
        /*0126*/ 	.short	(.L_220 - .L_219)


	//   ....[0]....
.L_219:
        /*0128*/ 	.word	0x00006680


	//   ....[1]....
        /*012c*/ 	.word	0x00006d80


	//   ....[2]....
        /*0130*/ 	.word	0x0000e500


	//   ....[3]....
        /*0134*/ 	.word	0x0000e520


	//   ....[4]....
        /*0138*/ 	.word	0x0000f000


	//   ....[5]....
        /*013c*/ 	.word	0x0000f020


	//----- nvinfo : EIATTR_MAX_THREADS
	.align		4
.L_220:
        /*0140*/ 	.byte	0x04, 0x05
        /*0142*/ 	.short	(.L_222 - .L_221)
.L_221:
        /*0144*/ 	.word	0x00000100
        /*0148*/ 	.word	0x00000001
        /*014c*/ 	.word	0x00000001


	//----- nvinfo : EIATTR_CRS_STACK_SIZE
	.align		4
.L_222:
        /*0150*/ 	.byte	0x04, 0x1e
        /*0152*/ 	.short	(.L_224 - .L_223)
.L_223:
        /*0154*/ 	.word	0x00000000


	//----- nvinfo : EIATTR_CBANK_PARAM_SIZE
	.align		4
.L_224:
        /*0158*/ 	.byte	0x03, 0x19
        /*015a*/ 	.short	0x0050


	//----- nvinfo : EIATTR_PARAM_CBANK
	.align		4
        /*015c*/ 	.byte	0x04, 0x0a
        /*015e*/ 	.short	(.L_226 - .L_225)
	.align		4
.L_225:
        /*0160*/ 	.word	index@(.nv.constant0._ZN3cub18CUB_300001_SM_10006detail10merge_sort30DeviceMergeSortBlockSortKernelINS2_10policy_hubIN6thrust24THRUST_300001_SM_1000_NS6detail15normal_iteratorINS6_10device_ptrIfEEEEE9Policy600ESB_NS8_INS9_IiEEEESB_SF_m10CompareAbsfiEEvbT0_T1_T2_T3_T4_PT6_PT7_T5_NS1_7vsmem_tE)
        /*0164*/ 	.short	0x0380
        /*0166*/ 	.short	0x0050


	//----- nvinfo : EIATTR_SW_WAR
	.align		4
.L_226:
        /*0168*/ 	.byte	0x04, 0x36
        /*016a*/ 	.short	(.L_228 - .L_227)
.L_227:
        /*016c*/ 	.word	0x00000008
.L_228:


//--------------------- .nv.info._ZN3cub18CUB_300001_SM_10006detail10merge_sort26DeviceMergeSortMergeKernelINS2_10policy_hubIN6thrust24THRUST_300001_SM_1000_NS6detail15normal_iteratorINS6_10device_ptrIfEEEEE9Policy600ESB_NS8_INS9_IiEEEESB_SF_j10CompareAbsfiEEvbT2_T3_T4_PT6_PT7_T5_PSJ_SJ_NS1_7vsmem_tE --------------------------
	.section	.nv.info._ZN3cub18CUB_300001_SM_10006detail10merge_sort26DeviceMergeSortMergeKernelINS2_10policy_hubIN6thrust24THRUST_300001_SM_1000_NS6detail15normal_iteratorINS6_10device_ptrIfEEEEE9Policy600ESB_NS8_INS9_IiEEEESB_SF_j10CompareAbsfiEEvbT2_T3_T4_PT6_PT7_T5_PSJ_SJ_NS1_7vsmem_tE,"",@"SHT_CUDA_INFO"
	.sectionflags	@""
	.align	4


	//----- nvinfo : EIATTR_CUDA_API_VERSION
	.align		4
        /*0000*/ 	.byte	0x04, 0x37
        /*0002*/ 	.short	(.L_230 - .L_229)
.L_229:
        /*0004*/ 	.word	0x00000082


	//----- nvinfo : EIATTR_KPARAM_INFO
	.align		4
.L_230:
        /*0008*/ 	.byte	0x04, 0x17
        /*000a*/ 	.short	(.L_232 - .L_231)
.L_231:
        /*000c*/ 	.word	0x00000000
        /*0010*/ 	.short	0x0009
        /*0012*/ 	.short	0x0048
        /*0014*/ 	.byte	0x00, 0xf0, 0x21, 0x00


	//----- nvinfo : EIATTR_KPARAM_INFO
	.align		4
.L_232:
        /*0018*/ 	.byte	0x04, 0x17
        /*001a*/ 	.short	(.L_234 - .L_233)
.L_233:
        /*001c*/ 	.word	0x00000000
        /*0020*/ 	.short	0x0008
        /*0022*/ 	.short	0x0040
        /*0024*/ 	.byte	0x00, 0xf0, 0x11, 0x00


	//----- nvinfo : EIATTR_KPARAM_INFO
	.align		4
.L_234:
        /*0028*/ 	.byte	0x04, 0x17
        /*002a*/ 	.short	(.L_236 - .L_235)
.L_235:
        /*002c*/ 	.word	0x00000000
        /*0030*/ 	.short	0x0007
        /*0032*/ 	.short	0x0038
        /*0034*/ 	.byte	0x00, 0xf5, 0x21, 0x00


	//----- nvinfo : EIATTR_KPARAM_INFO
	.align		4
.L_236:
        /*0038*/ 	.byte	0x04, 0x17
        /*003a*/ 	.short	(.L_238 - .L_237)
.L_237:
        /*003c*/ 	.word	0x00000000
        /*0040*/ 	.short	0x0006
        /*0042*/ 	.short	0x0030
        /*0044*/ 	.byte	0x00, 0xf0, 0x05, 0x00


	//----- nvinfo : EIATTR_KPARAM_INFO
	.align		4
.L_238:
        /*0048*/ 	.byte	0x04, 0x17
        /*004a*/ 	.short	(.L_240 - .L_239)
.L_239:
        /*004c*/ 	.word	0x00000000
        /*0050*/ 	.short	0x0005
        /*0052*/ 	.short	0x0028
        /*0054*/ 	.byte	0x00, 0xf5, 0x21, 0x00


	//----- nvinfo : EIATTR_KPARAM_INFO
	.align		4
.L_240:
        /*0058*/ 	.byte	0x04, 0x17
        /*005a*/ 	.short	(.L_242 - .L_241)
.L_241:
        /*005c*/ 	.word	0x00000000
        /*0060*/ 	.short	0x0004
        /*0062*/ 	.short	0x0020
        /*0064*/ 	.byte	0x00, 0xf5, 0x21, 0x00


	//----- nvinfo : EIATTR_KPARAM_INFO
	.align		4
.L_242:
        /*0068*/ 	.byte	0x04, 0x17
        /*006a*/ 	.short	(.L_244 - .L_243)
.L_243:
        /*006c*/ 	.word	0x00000000
        /*0070*/ 	.short	0x0003
        /*0072*/ 	.short	0x0018
        /*0074*/ 	.byte	0x00, 0xf0, 0x11, 0x00


	//----- nvinfo : EIATTR_KPARAM_INFO
	.align		4
.L_244:
        /*0078*/ 	.byte	0x04, 0x17
        /*007a*/ 	.short	(.L_246 - .L_245)
.L_245:
        /*007c*/ 	.word	0x00000000
        /*0080*/ 	.short	0x0002
        /*0082*/ 	.short	0x0010
        /*0084*/ 	.byte	0x00, 0xf0, 0x21, 0x00


	//----- nvinfo : EIATTR_KPARAM_INFO
	.align		4
.L_246:
        /*0088*/ 	.byte	0x04, 0x17
        /*008a*/ 	.short	(.L_248 - .L_247)
.L_247:
        /*008c*/ 	.word	0x00000000
        /*0090*/ 	.short	0x0001
        /*0092*/ 	.short	0x0008
        /*0094*/ 	.byte	0x00, 0xf0, 0x21, 0x00


	//----- nvinfo : EIATTR_KPARAM_INFO
	.align		4
.L_248:
        /*0098*/ 	.byte	0x04, 0x17
        /*009a*/ 	.short	(.L_250 - .L_249)
.L_249:
        /*009c*/ 	.word	0x00000000
        /*00a0*/ 	.short	0x0000
        /*00a2*/ 	.short	0x0000
        /*00a4*/ 	.byte	0x00, 0xf0, 0x05, 0x00


	//----- nvinfo : EIATTR_SPARSE_MMA_MASK
	.align		4
.L_250:
        /*00a8*/ 	.byte	0x03, 0x50
        /*00aa*/ 	.short	0x0000


	//----- nvinfo : EIATTR_MAXREG_COUNT
	.align		4
        /*00ac*/ 	.byte	0x03, 0x1b
        /*00ae*/ 	.short	0x00ff


	//----- nvinfo : EIATTR_NUM_BARRIERS
	.align		4
        /*00b0*/ 	.byte	0x02, 0x4c
        /*00b2*/ 	.byte	0x01
	.zero		1


	//----- nvinfo : EIATTR_MERCURY_ISA_VERSION
	.align		4
        /*00b4*/ 	.byte	0x03, 0x5f
        /*00b6*/ 	.short	0x0101


	//----- nvinfo : EIATTR_COOP_GROUP_MASK_REGIDS
	.align		4
        /*00b8*/ 	.byte	0x04, 0x29
        /*00ba*/ 	.short	(.L_252 - .L_251)


	//   ....[0]....
.L_251:
        /*00bc*/ 	.word	0xffffffff


	//   ....[1]....
        /*00c0*/ 	.word	0xffffffff


	//   ....[2]....
        /*00c4*/ 	.word	0xffffffff


	//   ....[3]....
        /*00c8*/ 	.word	0xffffffff


	//   ....[4]....
        /*00cc*/ 	.word	0xffffffff


	//   ....[5]....
        /*00d0*/ 	.word	0xffffffff


	//   ....[6]....
        /*00d4*/ 	.word	0xffffffff


	//   ....[7]....
        /*00d8*/ 	.word	0xffffffff


	//----- nvinfo : EIATTR_COOP_GROUP_INSTR_OFFSETS
	.align		4
.L_252:
        /*00dc*/ 	.byte	0x04, 0x28
        /*00de*/ 	.short	(.L_254 - .L_253)


	//   ....[0]....
.L_253:
        /*00e0*/ 	.word	0x00004390


	//   ....[1]....
        /*00e4*/ 	.word	0x000047e0


	//   ....[2]....
        /*00e8*/ 	.word	0x00004f00


	//   ....[3]....
        /*00ec*/ 	.word	0x000052c0


	//   ....[4]....
        /*00f0*/ 	.word	0x0000a840


	//   ....[5]....
        /*00f4*/ 	.word	0x0000af90


	//   ....[6]....
        /*00f8*/ 	.word	0x0000b920


	//   ....[7]....
        /*00fc*/ 	.word	0x0000bf10


	//----- nvinfo : EIATTR_VRC_CTA_INIT_COUNT
	.align		4
.L_254:
        /*0100*/ 	.byte	0x02, 0x4a
	.zero		1
	.zero		1


	//----- nvinfo : EIATTR_EXIT_INSTR_OFFSETS
	.align		4
        /*0104*/ 	.byte	0x04, 0x1c
        /*0106*/ 	.short	(.L_256 - .L_255)


	//   ....[0]....
.L_255:
        /*0108*/ 	.word	0x00005130


	//   ....[1]....
        /*010c*/ 	.word	0x000054f0


	//   ....[2]....
        /*0110*/ 	.word	0x0000bda0


	//   ....[3]....
        /*0114*/ 	.word	0x0000bdc0


	//   ....[4]....
        /*0118*/ 	.word	0x0000c3c0


	//   ....[5]....
        /*011c*/ 	.word	0x0000c3e0


	//----- nvinfo : EIATTR_MAX_THREADS
	.align		4
.L_256:
        /*0120*/ 	.byte	0x04, 0x05
        /*0122*/ 	.short	(.L_258 - .L_257)
.L_257:
        /*0124*/ 	.word	0x00000100
        /*0128*/ 	.word	0x00000001
        /*012c*/ 	.word	0x00000001


	//----- nvinfo : EIATTR_CRS_STACK_SIZE
	.align		4
.L_258:
        /*0130*/ 	.byte	0x04, 0x1e
        /*0132*/ 	.short	(.L_260 - .L_259)
.L_259:
        /*0134*/ 	.word	0x00000000


	//----- nvinfo : EIATTR_CBANK_PARAM_SIZE
	.align		4
.L_260:
        /*0138*/ 	.byte	0x03, 0x19
        /*013a*/ 	.short	0x0050


	//----- nvinfo : EIATTR_PARAM_CBANK
	.align		4
        /*013c*/ 	.byte	0x04, 0x0a
        /*013e*/ 	.short	(.L_262 - .L_261)
	.align		4
.L_261:
        /*0140*/ 	.word	index@(.nv.constant0._ZN3cub18CUB_300001_SM_10006detail10merge_sort26DeviceMergeSortMergeKernelINS2_10policy_hubIN6thrust24THRUST_300001_SM_1000_NS6detail15normal_iteratorINS6_10device_ptrIfEEEEE9Policy600ESB_NS8_INS9_IiEEEESB_SF_j10CompareAbsfiEEvbT2_T3_T4_PT6_PT7_T5_PSJ_SJ_NS1_7vsmem_tE)
        /*0144*/ 	.short	0x0380
        /*0146*/ 	.short	0x0050


	//----- nvinfo : EIATTR_SW_WAR
	.align		4
.L_262:
        /*0148*/ 	.byte	0x04, 0x36
        /*014a*/ 	.short	(.L_264 - .L_263)
.L_263:
        /*014c*/ 	.word	0x00000008
.L_264:


//--------------------- .nv.info._ZN3cub18CUB_300001_SM_10006detail10merge_sort30DeviceMergeSortPartitionKernelIN6thrust24THRUST_300001_SM_1000_NS6detail15normal_iteratorINS5_10device_ptrIfEEEEj10CompareAbsfEEvbT_PT2_T0_SF_PSF_T1_SF_i --------------------------
	.section	.nv.info._ZN3cub18CUB_300001_SM_10006detail10merge_sort30DeviceMergeSortPartitionKernelIN6thrust24THRUST_300001_SM_1000_NS6detail15normal_iteratorINS5_10device_ptrIfEEEEj10CompareAbsfEEvbT_PT2_T0_SF_PSF_T1_SF_i,"",@"SHT_CUDA_INFO"
	.sectionflags	@""
	.align	4


	//----- nvinfo : EIATTR_CUDA_API_VERSION
	.align		4
        /*0000*/ 	.byte	0x04, 0x37
        /*0002*/ 	.short	(.L_266 - .L_265)
.L_265:
        /*0004*/ 	.word	0x00000082


	//----- nvinfo : EIATTR_KPARAM_INFO
	.align		4
.L_266:
        /*0008*/ 	.byte	0x04, 0x17
        /*000a*/ 	.short	(.L_268 - .L_267)
.L_267:
        /*000c*/ 	.word	0x00000000
        /*0010*/ 	.short	0x0008
        /*0012*/ 	.short	0x0030
        /*0014*/ 	.byte	0x00, 0xf0, 0x11, 0x00


	//----- nvinfo : EIATTR_KPARAM_INFO
	.align		4
.L_268:
        /*0018*/ 	.byte	0x04, 0x17
        /*001a*/ 	.short	(.L_270 - .L_269)
.L_269:
        /*001c*/ 	.word	0x00000000
        /*0020*/ 	.short	0x0007
        /*0022*/ 	.short	0x002c
        /*0024*/ 	.byte	0x00, 0xf0, 0x11, 0x00


	//----- nvinfo : EIATTR_KPARAM_INFO
	.align		4
.L_270:
        /*0028*/ 	.byte	0x04, 0x17
        /*002a*/ 	.short	(.L_272 - .L_271)
.L_271:
        /*002c*/ 	.word	0x00000000
        /*0030*/ 	.short	0x0006
        /*0032*/ 	.short	0x0028
        /*0034*/ 	.byte	0x00, 0xf0, 0x05, 0x00


	//----- nvinfo : EIATTR_KPARAM_INFO
	.align		4
.L_272:
        /*0038*/ 	.byte	0x04, 0x17
        /*003a*/ 	.short	(.L_274 - .L_273)
.L_273:
        /*003c*/ 	.word	0x00000000
        /*0040*/ 	.short	0x0005
        /*0042*/ 	.short	0x0020
        /*0044*/ 	.byte	0x00, 0xf5, 0x21, 0x00


	//----- nvinfo : EIATTR_KPARAM_INFO
	.align		4
.L_274:
        /*0048*/ 	.byte	0x04, 0x17
        /*004a*/ 	.short	(.L_276 - .L_275)
.L_275:
        /*004c*/ 	.word	0x00000000
        /*0050*/ 	.short	0x0004
        /*0052*/ 	.short	0x001c
        /*0054*/ 	.byte	0x00, 0xf0, 0x11, 0x00


	//----- nvinfo : EIATTR_KPARAM_INFO
	.align		4
.L_276:
        /*0058*/ 	.byte	0x04, 0x17
        /*005a*/ 	.short	(.L_278 - .L_277)
.L_277:
        /*005c*/ 	.word	0x00000000
        /*0060*/ 	.short	0x0003
        /*0062*/ 	.short	0x0018
        /*0064*/ 	.byte	0x00, 0xf0, 0x11, 0x00


	//----- nvinfo : EIATTR_KPARAM_INFO
	.align		4
.L_278:
        /*0068*/ 	.byte	0x04, 0x17
        /*006a*/ 	.short	(.L_280 - .L_279)
.L_279:
        /*006c*/ 	.word	0x00000000
        /*0070*/ 	.short	0x0002
        /*0072*/ 	.short	0x0010
        /*0074*/ 	.byte	0x00, 0xf5, 0x21, 0x00


	//----- nvinfo : EIATTR_KPARAM_INFO
	.align		4
.L_280:
        /*0078*/ 	.byte	0x04, 0x17
        /*007a*/ 	.short	(.L_282 - .L_281)
.L_281:
        /*007c*/ 	.word	0x00000000
        /*0080*/ 	.short	0x0001
        /*0082*/ 	.short	0x0008
        /*0084*/ 	.byte	0x00, 0xf0, 0x21, 0x00


	//----- nvinfo : EIATTR_KPARAM_INFO
	.align		4
.L_282:
        /*0088*/ 	.byte	0x04, 0x17
        /*008a*/ 	.short	(.L_284 - .L_283)
.L_283:
        /*008c*/ 	.word	0x00000000
        /*0090*/ 	.short	0x0000
        /*0092*/ 	.short	0x0000
        /*0094*/ 	.byte	0x00, 0xf0, 0x05, 0x00


	//----- nvinfo : EIATTR_SPARSE_MMA_MASK
	.align		4
.L_284:
        /*0098*/ 	.byte	0x03, 0x50
        /*009a*/ 	.short	0x0000


	//----- nvinfo : EIATTR_MAXREG_COUNT
	.align		4
        /*009c*/ 	.byte	0x03, 0x1b
        /*009e*/ 	.short	0x00ff


	//----- nvinfo : EIATTR_MERCURY_ISA_VERSION
	.align		4
        /*00a0*/ 	.byte	0x03, 0x5f
        /*00a2*/ 	.short	0x0101


	//----- nvinfo : EIATTR_VRC_CTA_INIT_COUNT
	.align		4
        /*00a4*/ 	.byte	0x02, 0x4a
	.zero		1
	.zero		1


	//----- nvinfo : EIATTR_EXIT_INSTR_OFFSETS
	.align		4
        /*00a8*/ 	.byte	0x04, 0x1c
        /*00aa*/ 	.short	(.L_286 - .L_285)


	//   ....[0]....
.L_285:
        /*00ac*/ 	.word	0x00000070


	//   ....[1]....
        /*00b0*/ 	.word	0x000001e0


	//   ....[2]....
        /*00b4*/ 	.word	0x00000650


	//----- nvinfo : EIATTR_CRS_STACK_SIZE
	.align		4
.L_286:
        /*00b8*/ 	.byte	0x04, 0x1e
        /*00ba*/ 	.short	(.L_288 - .L_287)
.L_287:
        /*00bc*/ 	.word	0x00000000


	//----- nvinfo : EIATTR_CBANK_PARAM_SIZE
	.align		4
.L_288:
        /*00c0*/ 	.byte	0x03, 0x19
        /*00c2*/ 	.short	0x0034


	//----- nvinfo : EIATTR_PARAM_CBANK
	.align		4
        /*00c4*/ 	.byte	0x04, 0x0a
        /*00c6*/ 	.short	(.L_290 - .L_289)
	.align		4
.L_289:
        /*00c8*/ 	.word	index@(.nv.constant0._ZN3cub18CUB_300001_SM_10006detail10merge_sort30DeviceMergeSortPartitionKernelIN6thrust24THRUST_300001_SM_1000_NS6detail15normal_iteratorINS5_10device_ptrIfEEEEj10CompareAbsfEEvbT_PT2_T0_SF_PSF_T1_SF_i)
        /*00cc*/ 	.short	0x0380
        /*00ce*/ 	.short	0x0034


	//----- nvinfo : EIATTR_SW_WAR
	.align		4
.L_290:
        /*00d0*/ 	.byte	0x04, 0x36
        /*00d2*/ 	.short	(.L_292 - .L_291)
.L_291:
        /*00d4*/ 	.word	0x00000008
.L_292:


//--------------------- .nv.info._ZN3cub18CUB_300001_SM_10006detail10merge_sort30DeviceMergeSortBlockSortKernelINS2_10policy_hubIN6thrust24THRUST_300001_SM_1000_NS6detail15normal_iteratorINS6_10device_ptrIfEEEEE9Policy600ESB_NS8_INS9_IiEEEESB_SF_j10CompareAbsfiEEvbT0_T1_T2_T3_T4_PT6_PT7_T5_NS1_7vsmem_tE --------------------------
	.section	.nv.info._ZN3cub18CUB_300001_SM_10006detail10merge_sort30DeviceMergeSortBlockSortKernelINS2_10policy_hubIN6thrust24THRUST_300001_SM_1000_NS6detail15normal_iteratorINS6_10device_ptrIfEEEEE9Policy600ESB_NS8_INS9_IiEEEESB_SF_j10CompareAbsfiEEvbT0_T1_T2_T3_T4_PT6_PT7_T5_NS1_7vsmem_tE,"",@"SHT_CUDA_INFO"
	.sectionflags	@""
	.align	4


	//----- nvinfo : EIATTR_CUDA_API_VERSION
	.align		4
        /*0000*/ 	.byte	0x04, 0x37
        /*0002*/ 	.short	(.L_294 - .L_293)
.L_293:
        /*0004*/ 	.word	0x00000082


	//----- nvinfo : EIATTR_KPARAM_INFO
	.align		4
.L_294:
        /*0008*/ 	.byte	0x04, 0x17
        /*000a*/ 	.short	(.L_296 - .L_295)
.L_295:
        /*000c*/ 	.word	0x00000000
        /*0010*/ 	.short	0x0009
        /*0012*/ 	.short	0x0048
        /*0014*/ 	.byte	0x00, 0xf0, 0x21, 0x00


	//----- nvinfo : EIATTR_KPARAM_INFO
	.align		4
.L_296:
        /*0018*/ 	.byte	0x04, 0x17
        /*001a*/ 	.short	(.L_298 - .L_297)
.L_297:
        /*001c*/ 	.word	0x00000000
        /*0020*/ 	.short	0x0008
        /*0022*/ 	.short	0x0040
        /*0024*/ 	.byte	0x00, 0xf0, 0x05, 0x00


	//----- nvinfo : EIATTR_KPARAM_INFO
	.align		4
.L_298:
        /*0028*/ 	.byte	0x04, 0x17
        /*002a*/ 	.short	(.L_300 - .L_299)
.L_299:
        /*002c*/ 	.word	0x00000000
        /*0030*/ 	.short	0x0007
        /*0032*/ 	.short	0x0038
        /*0034*/ 	.byte	0x00, 0xf5, 0x21, 0x00


	//----- nvinfo : EIATTR_KPARAM_INFO
	.align		4
.L_300:
        /*0038*/ 	.byte	0x04, 0x17
        /*003a*/ 	.short	(.L_302 - .L_301)
.L_301:
        /*003c*/ 	.word	0x00000000
        /*0040*/ 	.short	0x0006
        /*0042*/ 	.short	0x0030
        /*0044*/ 	.byte	0x00, 0xf5, 0x21, 0x00


	//----- nvinfo : EIATTR_KPARAM_INFO
	.align		4
.L_302:
        /*0048*/ 	.byte	0x04, 0x17
        /*004a*/ 	.short	(.L_304 - .L_303)
.L_303:
        /*004c*/ 	.word	0x00000000
        /*0050*/ 	.short	0x0005
        /*0052*/ 	.short	0x0028
        /*0054*/ 	.byte	0x00, 0xf0, 0x11, 0x00


	//----- nvinfo : EIATTR_KPARAM_INFO
	.align		4
.L_304:
        /*0058*/ 	.byte	0x04, 0x17
        /*005a*/ 	.short	(.L_306 - .L_305)
.L_305:
        /*005c*/ 	.word	0x00000000
        /*0060*/ 	.short	0x0004
        /*0062*/ 	.short	0x0020
        /*0064*/ 	.byte	0x00, 0xf0, 0x21, 0x00


	//----- nvinfo : EIATTR_KPARAM_INFO
	.align		4
.L_306:
        /*0068*/ 	.byte	0x04, 0x17
        /*006a*/ 	.short	(.L_308 - .L_307)
.L_307:
        /*006c*/ 	.word	0x00000000
        /*0070*/ 	.short	0x0003
        /*0072*/ 	.short	0x0018
        /*0074*/ 	.byte	0x00, 0xf0, 0x21, 0x00


	//----- nvinfo : EIATTR_KPARAM_INFO
	.align		4
.L_308:
        /*0078*/ 	.byte	0x04, 0x17
        /*007a*/ 	.short	(.L_310 - .L_309)
.L_309:
        /*007c*/ 	.word	0x00000000
        /*0080*/ 	.short	0x0002
        /*0082*/ 	.short	0x0010
        /*0084*/ 	.byte	0x00, 0xf0, 0x21, 0x00


	//----- nvinfo : EIATTR_KPARAM_INFO
	.align		4
.L_310:
        /*0088*/ 	.byte	0x04, 0x17
        /*008a*/ 	.short	(.L_312 - .L_311)
.L_311:
        /*008c*/ 	.word	0x00000000
        /*0090*/ 	.short	0x0001
        /*0092*/ 	.short	0x0008
        /*0094*/ 	.byte	0x00, 0xf0, 0x21, 0x00


	//----- nvinfo : EIATTR_KPARAM_INFO
	.align		4
.L_312:
        /*0098*/ 	.byte	0x04, 0x17
        /*009a*/ 	.short	(.L_314 - .L_313)
.L_313:
        /*009c*/ 	.word	0x00000000
        /*00a0*/ 	.short	0x0000
        /*00a2*/ 	.short	0x0000
        /*00a4*/ 	.byte	0x00, 0xf0, 0x05, 0x00


	//----- nvinfo : EIATTR_SPARSE_MMA_MASK
	.align		4
.L_314:
        /*00a8*/ 	.byte	0x03, 0x50
        /*00aa*/ 	.short	0x0000


	//----- nvinfo : EIATTR_MAXREG_COUNT
	.align		4
        /*00ac*/ 	.byte	0x03, 0x1b
        /*00ae*/ 	.short	0x00ff


	//----- nvinfo : EIATTR_NUM_BARRIERS
	.align		4
        /*00b0*/ 	.byte	0x02, 0x4c
        /*00b2*/ 	.byte	0x01
	.zero		1


	//----- nvinfo : EIATTR_MERCURY_ISA_VERSION
	.align		4
        /*00b4*/ 	.byte	0x03, 0x5f
        /*00b6*/ 	.short	0x0101


	//----- nvinfo : EIATTR_COOP_GROUP_MASK_REGIDS
	.align		4
        /*00b8*/ 	.byte	0x04, 0x29
        /*00ba*/ 	.short	(.L_316 - .L_315)


	//   ....[0]....
.L_315:
        /*00bc*/ 	.word	0xffffffff


	//   ....[1]....
        /*00c0*/ 	.word	0xffffffff


	//   ....[2]....
        /*00c4*/ 	.word	0xffffffff


	//   ....[3]....
        /*00c8*/ 	.word	0xffffffff


	//   ....[4]....
        /*00cc*/ 	.word	0xffffffff


	//   ....[5]....
        /*00d0*/ 	.word	0xffffffff


	//   ....[6]....
        /*00d4*/ 	.word	0xffffffff


	//   ....[7]....
        /*00d8*/ 	.word	0xffffffff


	//   ....[8]....
        /*00dc*/ 	.word	0xffffffff


	//   ....[9]....
        /*00e0*/ 	.word	0xffffffff


	//   ....[10]....
        /*00e4*/ 	.word	0xffffffff


	//   ....[11]....
        /*00e8*/ 	.word	0xffffffff


	//----- nvinfo : EIATTR_COOP_GROUP_INSTR_OFFSETS
	.align		4
.L_316:
        /*00ec*/ 	.byte	0x04, 0x28
        /*00ee*/ 	.short	(.L_318 - .L_317)


	//   ....[0]....
.L_317:
        /*00f0*/ 	.word	0x00000410


	//   ....[1]....
        /*00f4*/ 	.word	0x00000760


	//   ....[2]....
        /*00f8*/ 	.word	0x000060b0


	//   ....[3]....
        /*00fc*/ 	.word	0x00006420


	//   ....[4]....
        /*0100*/ 	.word	0x000067b0


	//   ....[5]....
        /*0104*/ 	.word	0x00006b20


	//   ....[6]....
        /*0108*/ 	.word	0x00007470


	//   ....[7]....
        /*010c*/ 	.word	0x00007990


	//   ....[8]....
        /*0110*/ 	.word	0x0000db90


	//   ....[9]....
        /*0114*/ 	.word	0x0000e160


	//   ....[10]....
        /*0118*/ 	.word	0x0000e6f0


	//   ....[11]....
        /*011c*/ 	.word	0x0000ec80


	//----- nvinfo : EIATTR_VRC_CTA_INIT_COUNT
	.align		4
.L_318:
        /*0120*/ 	.byte	0x02, 0x4a
	.zero		1
	.zero		1


	//----- nvinfo : EIATTR_EXIT_INSTR_OFFSETS
	.align		4
        /*0124*/ 	.byte	0x04, 0x1c
        /*0126*/ 	.short	(.L_320 - .L_319)


	//   ....[0]....
.L_319:
        /*0128*/ 	.word	0x00006650


	//   ....[1]....
        /*012c*/ 	.word	0x00006d50


	//   ....[2]....
        /*0130*/ 	.word	0x0000e4d0


	//   ....[3]....
        /*0134*/ 	.word	0x0000e4f0


	//   ....[4]....
        /*0138*/ 	.word	0x0000eff0


	//   ....[5]....
        /*013c*/ 	.word	0x0000f010


	//----- nvinfo : EIATTR_MAX_THREADS
	.align		4
.L_320:
        /*0140*/ 	.byte	0x04, 0x05
        /*0142*/ 	.short	(.L_322 - .L_321)
.L_321:
        /*0144*/ 	.word	0x00000100
        /*0148*/ 	.word	0x00000001
        /*014c*/ 	.word	0x00000001


	//----- nvinfo : EIATTR_CRS_STACK_SIZE
	.align		4
.L_322:
        /*0150*/ 	.byte	0x04, 0x1e
        /*0152*/ 	.short	(.L_324 - .L_323)
.L_323:
        /*0154*/ 	.word	0x00000000


	//----- nvinfo : EIATTR_CBANK_PARAM_SIZE
	.align		4
.L_324:
        /*0158*/ 	.byte	0x03, 0x19
        /*015a*/ 	.short	0x0050


	//----- nvinfo : EIATTR_PARAM_CBANK
	.align		4
        /*015c*/ 	.byte	0x04, 0x0a
        /*015e*/ 	.short	(.L_326 - .L_325)
	.align		4
.L_325:
        /*0160*/ 	.word	index@(.nv.constant0._ZN3cub18CUB_300001_SM_10006detail10merge_sort30DeviceMergeSortBlockSortKernelINS2_10policy_hubIN6thrust24THRUST_300001_SM_1000_NS6detail15normal_iteratorINS6_10device_ptrIfEEEEE9Policy600ESB_NS8_INS9_IiEEEESB_SF_j10CompareAbsfiEEvbT0_T1_T2_T3_T4_PT6_PT7_T5_NS1_7vsmem_tE)
        /*0164*/ 	.short	0x0380
        /*0166*/ 	.short	0x0050


	//----- nvinfo : EIATTR_SW_WAR
	.align		4
.L_326:
        /*0168*/ 	.byte	0x04, 0x36
        /*016a*/ 	.short	(.L_328 - .L_327)
.L_327:
        /*016c*/ 	.word	0x00000008
.L_328:


//--------------------- .nv.info._ZN3cub18CUB_300001_SM_10006detail8for_each13static_kernelINS2_12policy_hub_t12policy_500_tEmN6thrust24THRUST_300001_SM_1000_NS8cuda_cub20__uninitialized_fill7functorINS7_10device_ptrIiEEiEEEEvT0_T1_ --------------------------
	.section	.nv.info._ZN3cub18CUB_300001_SM_10006detail8for_each13static_kernelINS2_12policy_hub_t12policy_500_tEmN6thrust24THRUST_300001_SM_1000_NS8cuda_cub20__uninitialized_fill7functorINS7_10device_ptrIiEEiEEEEvT0_T1_,"",@"SHT_CUDA_INFO"
	.sectionflags	@""
	.align	4


	//----- nvinfo : EIATTR_CUDA_API_VERSION
	.align		4
        /*0000*/ 	.byte	0x04, 0x37
        /*0002*/ 	.short	(.L_330 - .L_329)
.L_329:
        /*0004*/ 	.word	0x00000082


	//----- nvinfo : EIATTR_KPARAM_INFO
	.align		4
.L_330:
        /*0008*/ 	.byte	0x04, 0x17
        /*000a*/ 	.short	(.L_332 - .L_331)
.L_331:
        /*000c*/ 	.word	0x00000000
        /*0010*/ 	.short	0x0001
        /*0012*/ 	.short	0x0008
        /*0014*/ 	.byte	0x00, 0xf0, 0x41, 0x00


	//----- nvinfo : EIATTR_KPARAM_INFO
	.align		4
.L_332:
        /*0018*/ 	.byte	0x04, 0x17
        /*001a*/ 	.short	(.L_334 - .L_333)
.L_333:
        /*001c*/ 	.word	0x00000000
        /*0020*/ 	.short	0x0000
        /*0022*/ 	.short	0x0000
        /*0024*/ 	.byte	0x00, 0xf0, 0x21, 0x00


	//----- nvinfo : EIATTR_SPARSE_MMA_MASK
	.align		4
.L_334:
        /*0028*/ 	.byte	0x03, 0x50
        /*002a*/ 	.short	0x0000


	//----- nvinfo : EIATTR_MAXREG_COUNT
	.align		4
        /*002c*/ 	.byte	0x03, 0x1b
        /*002e*/ 	.short	0x00ff


	//----- nvinfo : EIATTR_MERCURY_ISA_VERSION
	.align		4
        /*0030*/ 	.byte	0x03, 0x5f
        /*0032*/ 	.short	0x0101


	//----- nvinfo : EIATTR_VRC_CTA_INIT_COUNT
	.align		4
        /*0034*/ 	.byte	0x02, 0x4a
	.zero		1
	.zero		1


	//----- nvinfo : EIATTR_EXIT_INSTR_OFFSETS
	.align		4
        /*0038*/ 	.byte	0x04, 0x1c
        /*003a*/ 	.short	(.L_336 - .L_335)


	//   ....[0]....
.L_335:
        /*003c*/ 	.word	0x00000130


	//   ....[1]....
        /*0040*/ 	.word	0x00000230


	//   ....[2]....
        /*0044*/ 	.word	0x00000260


	//----- nvinfo : EIATTR_MAX_THREADS
	.align		4
.L_336:
        /*0048*/ 	.byte	0x04, 0x05
        /*004a*/ 	.short	(.L_338 - .L_337)
.L_337:
        /*004c*/ 	.word	0x00000100
        /*0050*/ 	.word	0x00000001
        /*0054*/ 	.word	0x00000001


	//----- nvinfo : EIATTR_CBANK_PARAM_SIZE
	.align		4
.L_338:
        /*0058*/ 	.byte	0x03, 0x19
        /*005a*/ 	.short	0x0018


	//----- nvinfo : EIATTR_PARAM_CBANK
	.align		4
        /*005c*/ 	.byte	0x04, 0x0a
        /*005e*/ 	.short	(.L_340 - .L_339)
	.align		4
.L_339:
        /*0060*/ 	.word	index@(.nv.constant0._ZN3cub18CUB_300001_SM_10006detail8for_each13static_kernelINS2_12policy_hub_t12policy_500_tEmN6thrust24THRUST_300001_SM_1000_NS8cuda_cub20__uninitialized_fill7functorINS7_10device_ptrIiEEiEEEEvT0_T1_)
        /*0064*/ 	.short	0x0380
        /*0066*/ 	.short	0x0018


	//----- nvinfo : EIATTR_SW_WAR
	.align		4
.L_340:
        /*0068*/ 	.byte	0x04, 0x36
        /*006a*/ 	.short	(.L_342 - .L_341)
.L_341:
        /*006c*/ 	.word	0x00000008
.L_342:


//--------------------- .nv.info._ZN3cub18CUB_300001_SM_10006detail8for_each13static_kernelINS2_12policy_hub_t12policy_500_tEmN6thrust24THRUST_300001_SM_1000_NS8cuda_cub20__uninitialized_fill7functorINS7_10device_ptrIfEEfEEEEvT0_T1_ --------------------------
	.section	.nv.info._ZN3cub18CUB_300001_SM_10006detail8for_each13static_kernelINS2_12policy_hub_t12policy_500_tEmN6thrust24THRUST_300001_SM_1000_NS8cuda_cub20__uninitialized_fill7functorINS7_10device_ptrIfEEfEEEEvT0_T1_,"",@"SHT_CUDA_INFO"
	.sectionflags	@""
	.align	4


	//----- nvinfo : EIATTR_CUDA_API_VERSION
	.align		4
        /*0000*/ 	.byte	0x04, 0x37
        /*0002*/ 	.short	(.L_344 - .L_343)
.L_343:
        /*0004*/ 	.word	0x00000082


	//----- nvinfo : EIATTR_KPARAM_INFO
	.align		4
.L_344:
        /*0008*/ 	.byte	0x04, 0x17
        /*000a*/ 	.short	(.L_346 - .L_345)
.L_345:
        /*000c*/ 	.word	0x00000000
        /*0010*/ 	.short	0x0001
        /*0012*/ 	.short	0x0008
        /*0014*/ 	.byte	0x00, 0xf0, 0x41, 0x00


	//----- nvinfo : EIATTR_KPARAM_INFO
	.align		4
.L_346:
        /*0018*/ 	.byte	0x04, 0x17
        /*001a*/ 	.short	(.L_348 - .L_347)
.L_347:
        /*001c*/ 	.word	0x00000000
        /*0020*/ 	.short	0x0000
        /*0022*/ 	.short	0x0000
        /*0024*/ 	.byte	0x00, 0xf0, 0x21, 0x00


	//----- nvinfo : EIATTR_SPARSE_MMA_MASK
	.align		4
.L_348:
        /*0028*/ 	.byte	0x03, 0x50
        /*002a*/ 	.short	0x0000


	//----- nvinfo : EIATTR_MAXREG_COUNT
	.align		4
        /*002c*/ 	.byte	0x03, 0x1b
        /*002e*/ 	.short	0x00ff


	//----- nvinfo : EIATTR_MERCURY_ISA_VERSION
	.align		4
        /*0030*/ 	.byte	0x03, 0x5f
        /*0032*/ 	.short	0x0101


	//----- nvinfo : EIATTR_VRC_CTA_INIT_COUNT
	.align		4
        /*0034*/ 	.byte	0x02, 0x4a
	.zero		1
	.zero		1


	//----- nvinfo : EIATTR_EXIT_INSTR_OFFSETS
	.align		4
        /*0038*/ 	.byte	0x04, 0x1c
        /*003a*/ 	.short	(.L_350 - .L_349)


	//   ....[0]....
.L_349:
        /*003c*/ 	.word	0x00000130


	//   ....[1]....
        /*0040*/ 	.word	0x00000230


	//   ....[2]....
        /*0044*/ 	.word	0x00000260


	//----- nvinfo : EIATTR_MAX_THREADS
	.align		4
.L_350:
        /*0048*/ 	.byte	0x04, 0x05
        /*004a*/ 	.short	(.L_352 - .L_351)
.L_351:
        /*004c*/ 	.word	0x00000100
        /*0050*/ 	.word	0x00000001
        /*0054*/ 	.word	0x00000001


	//----- nvinfo : EIATTR_CBANK_PARAM_SIZE
	.align		4
.L_352:
        /*0058*/ 	.byte	0x03, 0x19
        /*005a*/ 	.short	0x0018


	//----- nvinfo : EIATTR_PARAM_CBANK
	.align		4
        /*005c*/ 	.byte	0x04, 0x0a
        /*005e*/ 	.short	(.L_354 - .L_353)
	.align		4
.L_353:
        /*0060*/ 	.word	index@(.nv.constant0._ZN3cub18CUB_300001_SM_10006detail8for_each13static_kernelINS2_12policy_hub_t12policy_500_tEmN6thrust24THRUST_300001_SM_1000_NS8cuda_cub20__uninitialized_fill7functorINS7_10device_ptrIfEEfEEEEvT0_T1_)
        /*0064*/ 	.short	0x0380
        /*0066*/ 	.short	0x0018


	//----- nvinfo : EIATTR_SW_WAR
	.align		4
.L_354:
        /*0068*/ 	.byte	0x04, 0x36
        /*006a*/ 	.short	(.L_356 - .L_355)
.L_355:
        /*006c*/ 	.word	0x00000008
.L_356:


//--------------------- .nv.info._ZN3cub18CUB_300001_SM_10006detail11EmptyKernelIvEEvv --------------------------
	.section	.nv.info._ZN3cub18CUB_300001_SM_10006detail11EmptyKernelIvEEvv,"",@"SHT_CUDA_INFO"
	.sectionflags	@""
	.align	4


	//----- nvinfo : EIATTR_CUDA_API_VERSION
	.align		4
        /*0000*/ 	.byte	0x04, 0x37
        /*0002*/ 	.short	(.L_358 - .L_357)
.L_357:
        /*0004*/ 	.word	0x00000082


	//----- nvinfo : EIATTR_SPARSE_MMA_MASK
	.align		4
.L_358:
        /*0008*/ 	.byte	0x03, 0x50
        /*000a*/ 	.short	0x0000


	//----- nvinfo : EIATTR_MAXREG_COUNT
	.align		4
        /*000c*/ 	.byte	0x03, 0x1b
        /*000e*/ 	.short	0x00ff


	//----- nvinfo : EIATTR_MERCURY_ISA_VERSION
	.align		4
        /*0010*/ 	.byte	0x03, 0x5f
        /*0012*/ 	.short	0x0101


	//----- nvinfo : EIATTR_VRC_CTA_INIT_COUNT
	.align		4
        /*0014*/ 	.byte	0x02, 0x4a
	.zero		1
	.zero		1


	//----- nvinfo : EIATTR_EXIT_INSTR_OFFSETS
	.align		4
        /*0018*/ 	.byte	0x04, 0x1c
        /*001a*/ 	.short	(.L_360 - .L_359)


	//   ....[0]....
.L_359:
        /*001c*/ 	.word	0x00000010


	//----- nvinfo : EIATTR_SW_WAR
	.align		4
.L_360:
        /*0020*/ 	.byte	0x04, 0x36
        /*0022*/ 	.short	(.L_362 - .L_361)
.L_361:
        /*0024*/ 	.word	0x00000008
.L_362:


//--------------------- .nv.info._Z17updateThetaKernelPfPKfS1_fii --------------------------
	.section	.nv.info._Z17updateThetaKernelPfPKfS1_fii,"",@"SHT_CUDA_INFO"
	.sectionflags	@""
	.align	4


	//----- nvinfo : EIATTR_CUDA_API_VERSION
	.align		4
        /*0000*/ 	.byte	0x04, 0x37
        /*0002*/ 	.short	(.L_364 - .L_363)
.L_363:
        /*0004*/ 	.word	0x00000082


	//----- nvinfo : EIATTR_KPARAM_INFO
	.align		4
.L_364:
        /*0008*/ 	.byte	0x04, 0x17
        /*000a*/ 	.short	(.L_366 - .L_365)
.L_365:
        /*000c*/ 	.word	0x00000000
        /*0010*/ 	.short	0x0005
        /*0012*/ 	.short	0x0020
        /*0014*/ 	.byte	0x00, 0xf0, 0x11, 0x00


	//----- nvinfo : EIATTR_KPARAM_INFO
	.align		4
.L_366:
        /*0018*/ 	.byte	0x04, 0x17
        /*001a*/ 	.short	(.L_368 - .L_367)
.L_367:
        /*001c*/ 	.word	0x00000000
        /*0020*/ 	.short	0x0004
        /*0022*/ 	.short	0x001c
        /*0024*/ 	.byte	0x00, 0xf0, 0x11, 0x00


	//----- nvinfo : EIATTR_KPARAM_INFO
	.align		4
.L_368:
        /*0028*/ 	.byte	0x04, 0x17
        /*002a*/ 	.short	(.L_370 - .L_369)
.L_369:
        /*002c*/ 	.word	0x00000000
        /*0030*/ 	.short	0x0003
        /*0032*/ 	.short	0x0018
        /*0034*/ 	.byte	0x00, 0xf0, 0x11, 0x00


	//----- nvinfo : EIATTR_KPARAM_INFO
	.align		4
.L_370:
        /*0038*/ 	.byte	0x04, 0x17
        /*003a*/ 	.short	(.L_372 - .L_371)
.L_371:
        /*003c*/ 	.word	0x00000000
        /*0040*/ 	.short	0x0002
        /*0042*/ 	.short	0x0010
        /*0044*/ 	.byte	0x00, 0xf5, 0x21, 0x00


	//----- nvinfo : EIATTR_KPARAM_INFO
	.align		4
.L_372:
        /*0048*/ 	.byte	0x04, 0x17
        /*004a*/ 	.short	(.L_374 - .L_373)
.L_373:
        /*004c*/ 	.word	0x00000000
        /*0050*/ 	.short	0x0001
        /*0052*/ 	.short	0x0008
        /*0054*/ 	.byte	0x00, 0xf5, 0x21, 0x00


	//----- nvinfo : EIATTR_KPARAM_INFO
	.align		4
.L_374:
        /*0058*/ 	.byte	0x04, 0x17
        /*005a*/ 	.short	(.L_376 - .L_375)
.L_375:
        /*005c*/ 	.word	0x00000000
        /*0060*/ 	.short	0x0000
        /*0062*/ 	.short	0x0000
        /*0064*/ 	.byte	0x00, 0xf5, 0x21, 0x00


	//----- nvinfo : EIATTR_SPARSE_MMA_MASK
	.align		4
.L_376:
        /*0068*/ 	.byte	0x03, 0x50
        /*006a*/ 	.short	0x0000


	//----- nvinfo : EIATTR_MAXREG_COUNT
	.align		4
        /*006c*/ 	.byte	0x03, 0x1b
        /*006e*/ 	.short	0x00ff


	//----- nvinfo : EIATTR_MERCURY_ISA_VERSION
	.align		4
        /*0070*/ 	.byte	0x03, 0x5f
        /*0072*/ 	.short	0x0101


	//----- nvinfo : EIATTR_VRC_CTA_INIT_COUNT
	.align		4
        /*0074*/ 	.byte	0x02, 0x4a
	.zero		1
	.zero		1


	//----- nvinfo : EIATTR_EXIT_INSTR_OFFSETS
	.align		4
        /*0078*/ 	.byte	0x04, 0x1c
        /*007a*/ 	.short	(.L_378 - .L_377)


	//   ....[0]....
.L_377:
        /*007c*/ 	.word	0x00000090


	//   ....[1]....
        /*0080*/ 	.word	0x00000190


	//----- nvinfo : EIATTR_CBANK_PARAM_SIZE
	.align		4
.L_378:
        /*0084*/ 	.byte	0x03, 0x19
        /*0086*/ 	.short	0x0024


	//----- nvinfo : EIATTR_PARAM_CBANK
	.align		4
        /*0088*/ 	.byte	0x04, 0x0a
        /*008a*/ 	.short	(.L_380 - .L_379)
	.align		4
.L_379:
        /*008c*/ 	.word	index@(.nv.constant0._Z17updateThetaKernelPfPKfS1_fii)
        /*0090*/ 	.short	0x0380
        /*0092*/ 	.short	0x0024


	//----- nvinfo : EIATTR_SW_WAR
	.align		4
.L_380:
        /*0094*/ 	.byte	0x04, 0x36
        /*0096*/ 	.short	(.L_382 - .L_381)
.L_381:
        /*0098*/ 	.word	0x00000008
.L_382:


//--------------------- .nv.info._Z19fusedGoodnessKernelPKfS0_S0_PfS1_ii --------------------------
	.section	.nv.info._Z19fusedGoodnessKernelPKfS0_S0_PfS1_ii,"",@"SHT_CUDA_INFO"
	.sectionflags	@""
	.align	4


	//----- nvinfo : EIATTR_CUDA_API_VERSION
	.align		4
        /*0000*/ 	.byte	0x04, 0x37
        /*0002*/ 	.short	(.L_384 - .L_383)
.L_383:
        /*0004*/ 	.word	0x00000082


	//----- nvinfo : EIATTR_KPARAM_INFO
	.align		4
.L_384:
        /*0008*/ 	.byte	0x04, 0x17
        /*000a*/ 	.short	(.L_386 - .L_385)
.L_385:
        /*000c*/ 	.word	0x00000000
        /*0010*/ 	.short	0x0006
        /*0012*/ 	.short	0x002c
        /*0014*/ 	.byte	0x00, 0xf0, 0x11, 0x00


	//----- nvinfo : EIATTR_KPARAM_INFO
	.align		4
.L_386:
        /*0018*/ 	.byte	0x04, 0x17
        /*001a*/ 	.short	(.L_388 - .L_387)
.L_387:
        /*001c*/ 	.word	0x00000000
        /*0020*/ 	.short	0x0005
        /*0022*/ 	.short	0x0028
        /*0024*/ 	.byte	0x00, 0xf0, 0x11, 0x00


	//----- nvinfo : EIATTR_KPARAM_INFO
	.align		4
.L_388:
        /*0028*/ 	.byte	0x04, 0x17
        /*002a*/ 	.short	(.L_390 - .L_389)
.L_389:
        /*002c*/ 	.word	0x00000000
        /*0030*/ 	.short	0x0004
        /*0032*/ 	.short	0x0020
        /*0034*/ 	.byte	0x00, 0xf5, 0x21, 0x00


	//----- nvinfo : EIATTR_KPARAM_INFO
	.align		4
.L_390:
        /*0038*/ 	.byte	0x04, 0x17
        /*003a*/ 	.short	(.L_392 - .L_391)
.L_391:
        /*003c*/ 	.word	0x00000000
        /*0040*/ 	.short	0x0003
        /*0042*/ 	.short	0x0018
        /*0044*/ 	.byte	0x00, 0xf5, 0x21, 0x00


	//----- nvinfo : EIATTR_KPARAM_INFO
	.align		4
.L_392:
        /*0048*/ 	.byte	0x04, 0x17
        /*004a*/ 	.short	(.L_394 - .L_393)
.L_393:
        /*004c*/ 	.word	0x00000000
        /*0050*/ 	.short	0x0002
        /*0052*/ 	.short	0x0010
        /*0054*/ 	.byte	0x00, 0xf5, 0x21, 0x00


	//----- nvinfo : EIATTR_KPARAM_INFO
	.align		4
.L_394:
        /*0058*/ 	.byte	0x04, 0x17
        /*005a*/ 	.short	(.L_396 - .L_395)
.L_395:
        /*005c*/ 	.word	0x00000000
        /*0060*/ 	.short	0x0001
        /*0062*/ 	.short	0x0008
        /*0064*/ 	.byte	0x00, 0xf5, 0x21, 0x00


	//----- nvinfo : EIATTR_KPARAM_INFO
	.align		4
.L_396:
        /*0068*/ 	.byte	0x04, 0x17
        /*006a*/ 	.short	(.L_398 - .L_397)
.L_397:
        /*006c*/ 	.word	0x00000000
        /*0070*/ 	.short	0x0000
        /*0072*/ 	.short	0x0000
        /*0074*/ 	.byte	0x00, 0xf5, 0x21, 0x00


	//----- nvinfo : EIATTR_SPARSE_MMA_MASK
	.align		4
.L_398:
        /*0078*/ 	.byte	0x03, 0x50
        /*007a*/ 	.short	0x0000


	//----- nvinfo : EIATTR_MAXREG_COUNT
	.align		4
        /*007c*/ 	.byte	0x03, 0x1b
        /*007e*/ 	.short	0x00ff


	//----- nvinfo : EIATTR_NUM_BARRIERS
	.align		4
        /*0080*/ 	.byte	0x02, 0x4c
        /*0082*/ 	.byte	0x01
	.zero		1


	//----- nvinfo : EIATTR_MERCURY_ISA_VERSION
	.align		4
        /*0084*/ 	.byte	0x03, 0x5f
        /*0086*/ 	.short	0x0101


	//----- nvinfo : EIATTR_VRC_CTA_INIT_COUNT
	.align		4
        /*0088*/ 	.byte	0x02, 0x4a
	.zero		1
	.zero		1


	//----- nvinfo : EIATTR_EXIT_INSTR_OFFSETS
	.align		4
        /*008c*/ 	.byte	0x04, 0x1c
        /*008e*/ 	.short	(.L_400 - .L_399)


	//   ....[0]....
.L_399:
        /*0090*/ 	.word	0x000003e0


	//   ....[1]....
        /*0094*/ 	.word	0x00000480


	//----- nvinfo : EIATTR_CRS_STACK_SIZE
	.align		4
.L_400:
        /*0098*/ 	.byte	0x04, 0x1e
        /*009a*/ 	.short	(.L_402 - .L_401)
.L_401:
        /*009c*/ 	.word	0x00000000


	//----- nvinfo : EIATTR_CBANK_PARAM_SIZE
	.align		4
.L_402:
        /*00a0*/ 	.byte	0x03, 0x19
        /*00a2*/ 	.short	0x0030


	//----- nvinfo : EIATTR_PARAM_CBANK
	.align		4
        /*00a4*/ 	.byte	0x04, 0x0a
        /*00a6*/ 	.short	(.L_404 - .L_403)
	.align		4
.L_403:
        /*00a8*/ 	.word	index@(.nv.constant0._Z19fusedGoodnessKernelPKfS0_S0_PfS1_ii)
        /*00ac*/ 	.short	0x0380
        /*00ae*/ 	.short	0x0030


	//----- nvinfo : EIATTR_SW_WAR
	.align		4
.L_404:
        /*00b0*/ 	.byte	0x04, 0x36
        /*00b2*/ 	.short	(.L_406 - .L_405)
.L_405:
        /*00b4*/ 	.word	0x00000008
.L_406:


//--------------------- .nv.info._Z18fusedForwardKernelPKfS0_PfS1_S0_S0_ii --------------------------
	.section	.nv.info._Z18fusedForwardKernelPKfS0_PfS1_S0_S0_ii,"",@"SHT_CUDA_INFO"
	.sectionflags	@""
	.align	4


	//----- nvinfo : EIATTR_CUDA_API_VERSION
	.align		4
        /*0000*/ 	.byte	0x04, 0x37
        /*0002*/ 	.short	(.L_408 - .L_407)
.L_407:
        /*0004*/ 	.word	0x00000082


	//----- nvinfo : EIATTR_KPARAM_INFO
	.align		4
.L_408:
        /*0008*/ 	.byte	0x04, 0x17
        /*000a*/ 	.short	(.L_410 - .L_409)
.L_409:
        /*000c*/ 	.word	0x00000000
        /*0010*/ 	.short	0x0007
        /*0012*/ 	.short	0x0034
        /*0014*/ 	.byte	0x00, 0xf0, 0x11, 0x00


	//----- nvinfo : EIATTR_KPARAM_INFO
	.align		4
.L_410:
        /*0018*/ 	.byte	0x04, 0x17
        /*001a*/ 	.short	(.L_412 - .L_411)
.L_411:
        /*001c*/ 	.word	0x00000000
        /*0020*/ 	.short	0x0006
        /*0022*/ 	.short	0x0030
        /*0024*/ 	.byte	0x00, 0xf0, 0x11, 0x00


	//----- nvinfo : EIATTR_KPARAM_INFO
	.align		4
.L_412:
        /*0028*/ 	.byte	0x04, 0x17
        /*002a*/ 	.short	(.L_414 - .L_413)
.L_413:
        /*002c*/ 	.word	0x00000000
        /*0030*/ 	.short	0x0005
        /*0032*/ 	.short	0x0028
        /*0034*/ 	.byte	0x00, 0xf5, 0x21, 0x00


	//----- nvinfo : EIATTR_KPARAM_INFO
	.align		4
.L_414:
        /*0038*/ 	.byte	0x04, 0x17
        /*003a*/ 	.short	(.L_416 - .L_415)
.L_415:
        /*003c*/ 	.word	0x00000000
        /*0040*/ 	.short	0x0004
        /*0042*/ 	.short	0x0020
        /*0044*/ 	.byte	0x00, 0xf5, 0x21, 0x00


	//----- nvinfo : EIATTR_KPARAM_INFO
	.align		4
.L_416:
        /*0048*/ 	.byte	0x04, 0x17
        /*004a*/ 	.short	(.L_418 - .L_417)
.L_417:
        /*004c*/ 	.word	0x00000000
        /*0050*/ 	.short	0x0003
        /*0052*/ 	.short	0x0018
        /*0054*/ 	.byte	0x00, 0xf5, 0x21, 0x00


	//----- nvinfo : EIATTR_KPARAM_INFO
	.align		4
.L_418:
        /*0058*/ 	.byte	0x04, 0x17
        /*005a*/ 	.short	(.L_420 - .L_419)
.L_419:
        /*005c*/ 	.word	0x00000000
        /*0060*/ 	.short	0x0002
        /*0062*/ 	.short	0x0010
        /*0064*/ 	.byte	0x00, 0xf5, 0x21, 0x00


	//----- nvinfo : EIATTR_KPARAM_INFO
	.align		4
.L_420:
        /*0068*/ 	.byte	0x04, 0x17
        /*006a*/ 	.short	(.L_422 - .L_421)
.L_421:
        /*006c*/ 	.word	0x00000000
        /*0070*/ 	.short	0x0001
        /*0072*/ 	.short	0x0008
        /*0074*/ 	.byte	0x00, 0xf5, 0x21, 0x00


	//----- nvinfo : EIATTR_KPARAM_INFO
	.align		4
.L_422:
        /*0078*/ 	.byte	0x04, 0x17
        /*007a*/ 	.short	(.L_424 - .L_423)
.L_423:
        /*007c*/ 	.word	0x00000000
        /*0080*/ 	.short	0x0000
        /*0082*/ 	.short	0x0000
        /*0084*/ 	.byte	0x00, 0xf5, 0x21, 0x00


	//----- nvinfo : EIATTR_SPARSE_MMA_MASK
	.align		4
.L_424:
        /*0088*/ 	.byte	0x03, 0x50
        /*008a*/ 	.short	0x0000


	//----- nvinfo : EIATTR_MAXREG_COUNT
	.align		4
        /*008c*/ 	.byte	0x03, 0x1b
        /*008e*/ 	.short	0x00ff


	//----- nvinfo : EIATTR_MERCURY_ISA_VERSION
	.align		4
        /*0090*/ 	.byte	0x03, 0x5f
        /*0092*/ 	.short	0x0101


	//----- nvinfo : EIATTR_VRC_CTA_INIT_COUNT
	.align		4
        /*0094*/ 	.byte	0x02, 0x4a
	.zero		1
	.zero		1


	//----- nvinfo : EIATTR_EXIT_INSTR_OFFSETS
	.align		4
        /*0098*/ 	.byte	0x04, 0x1c
        /*009a*/ 	.short	(.L_426 - .L_425)


	//   ....[0]....
.L_425:
        /*009c*/ 	.word	0x00000070


	//   ....[1]....
        /*00a0*/ 	.word	0x00000df0


	//----- nvinfo : EIATTR_CBANK_PARAM_SIZE
	.align		4
.L_426:
        /*00a4*/ 	.byte	0x03, 0x19
        /*00a6*/ 	.short	0x0038


	//----- nvinfo : EIATTR_PARAM_CBANK
	.align		4
        /*00a8*/ 	.byte	0x04, 0x0a
        /*00aa*/ 	.short	(.L_428 - .L_427)
	.align		4
.L_427:
        /*00ac*/ 	.word	index@(.nv.constant0._Z18fusedForwardKernelPKfS0_PfS1_S0_S0_ii)
        /*00b0*/ 	.short	0x0380
        /*00b2*/ 	.short	0x0038


	//----- nvinfo : EIATTR_SW_WAR
	.align		4
.L_428:
        /*00b4*/ 	.byte	0x04, 0x36
        /*00b6*/ 	.short	(.L_430 - .L_429)
.L_429:
        /*00b8*/ 	.word	0x00000008
.L_430:


//--------------------- .nv.info._Z22topKWeightUpdateKernelPKiPKfPfi --------------------------
	.section	.nv.info._Z22topKWeightUpdateKernelPKiPKfPfi,"",@"SHT_CUDA_INFO"
	.sectionflags	@""
	.align	4


	//----- nvinfo : EIATTR_CUDA_API_VERSION
	.align		4
        /*0000*/ 	.byte	0x04, 0x37
        /*0002*/ 	.short	(.L_432 - .L_431)
.L_431:
        /*0004*/ 	.word	0x00000082


	//----- nvinfo : EIATTR_KPARAM_INFO
	.align		4
.L_432:
        /*0008*/ 	.byte	0x04, 0x17
        /*000a*/ 	.short	(.L_434 - .L_433)
.L_433:
        /*000c*/ 	.word	0x00000000
        /*0010*/ 	.short	0x0003
        /*0012*/ 	.short	0x0018
        /*0014*/ 	.byte	0x00, 0xf0, 0x11, 0x00


	//----- nvinfo : EIATTR_KPARAM_INFO
	.align		4
.L_434:
        /*0018*/ 	.byte	0x04, 0x17
        /*001a*/ 	.short	(.L_436 - .L_435)
.L_435:
        /*001c*/ 	.word	0x00000000
        /*0020*/ 	.short	0x0002
        /*0022*/ 	.short	0x0010
        /*0024*/ 	.byte	0x00, 0xf5, 0x21, 0x00


	//----- nvinfo : EIATTR_KPARAM_INFO
	.align		4
.L_436:
        /*0028*/ 	.byte	0x04, 0x17
        /*002a*/ 	.short	(.L_438 - .L_437)
.L_437:
        /*002c*/ 	.word	0x00000000
        /*0030*/ 	.short	0x0001
        /*0032*/ 	.short	0x0008
        /*0034*/ 	.byte	0x00, 0xf5, 0x21, 0x00


	//----- nvinfo : EIATTR_KPARAM_INFO
	.align		4
.L_438:
        /*0038*/ 	.byte	0x04, 0x17
        /*003a*/ 	.short	(.L_440 - .L_439)
.L_439:
        /*003c*/ 	.word	0x00000000
        /*0040*/ 	.short	0x0000
        /*0042*/ 	.short	0x0000
        /*0044*/ 	.byte	0x00, 0xf5, 0x21, 0x00


	//----- nvinfo : EIATTR_SPARSE_MMA_MASK
	.align		4
.L_440:
        /*0048*/ 	.byte	0x03, 0x50
        /*004a*/ 	.short	0x0000


	//----- nvinfo : EIATTR_MAXREG_COUNT
	.align		4
        /*004c*/ 	.byte	0x03, 0x1b
        /*004e*/ 	.short	0x00ff


	//----- nvinfo : EIATTR_MERCURY_ISA_VERSION
	.align		4
        /*0050*/ 	.byte	0x03, 0x5f
        /*0052*/ 	.short	0x0101


	//----- nvinfo : EIATTR_VRC_CTA_INIT_COUNT
	.align		4
        /*0054*/ 	.byte	0x02, 0x4a
	.zero		1
	.zero		1


	//----- nvinfo : EIATTR_EXIT_INSTR_OFFSETS
	.align		4
        /*0058*/ 	.byte	0x04, 0x1c
        /*005a*/ 	.short	(.L_442 - .L_441)


	//   ....[0]....
.L_441:
        /*005c*/ 	.word	0x00000070


	//   ....[1]....
        /*0060*/ 	.word	0x00000140


	//----- nvinfo : EIATTR_CBANK_PARAM_SIZE
	.align		4
.L_442:
        /*0064*/ 	.byte	0x03, 0x19
        /*0066*/ 	.short	0x001c


	//----- nvinfo : EIATTR_PARAM_CBANK
	.align		4
        /*0068*/ 	.byte	0x04, 0x0a
        /*006a*/ 	.short	(.L_444 - .L_443)
	.align		4
.L_443:
        /*006c*/ 	.word	index@(.nv.constant0._Z22topKWeightUpdateKernelPKiPKfPfi)
        /*0070*/ 	.short	0x0380
        /*0072*/ 	.short	0x001c


	//----- nvinfo : EIATTR_SW_WAR
	.align		4
.L_444:
        /*0074*/ 	.byte	0x04, 0x36
        /*0076*/ 	.short	(.L_446 - .L_445)
.L_445:
        /*0078*/ 	.word	0x00000008
.L_446:


//--------------------- .nv.info._Z18computeDeltaKernelPKfS0_S0_S0_S0_iiiPf --------------------------
	.section	.nv.info._Z18computeDeltaKernelPKfS0_S0_S0_S0_iiiPf,"",@"SHT_CUDA_INFO"
	.sectionflags	@""
	.align	4


	//----- nvinfo : EIATTR_CUDA_API_VERSION
	.align		4
        /*0000*/ 	.byte	0x04, 0x37
        /*0002*/ 	.short	(.L_448 - .L_447)
.L_447:
        /*0004*/ 	.word	0x00000082


	//----- nvinfo : EIATTR_KPARAM_INFO
	.align		4
.L_448:
        /*0008*/ 	.byte	0x04, 0x17
        /*000a*/ 	.short	(.L_450 - .L_449)
.L_449:
        /*000c*/ 	.word	0x00000000
        /*0010*/ 	.short	0x0008
        /*0012*/ 	.short	0x0038
        /*0014*/ 	.byte	0x00, 0xf5, 0x21, 0x00


	//----- nvinfo : EIATTR_KPARAM_INFO
	.align		4
.L_450:
        /*0018*/ 	.byte	0x04, 0x17
        /*001a*/ 	.short	(.L_452 - .L_451)
.L_451:
        /*001c*/ 	.word	0x00000000
        /*0020*/ 	.short	0x0007
        /*0022*/ 	.short	0x0030
        /*0024*/ 	.byte	0x00, 0xf0, 0x11, 0x00


	//----- nvinfo : EIATTR_KPARAM_INFO
	.align		4
.L_452:
        /*0028*/ 	.byte	0x04, 0x17
        /*002a*/ 	.short	(.L_454 - .L_453)
.L_453:
        /*002c*/ 	.word	0x00000000
        /*0030*/ 	.short	0x0006
        /*0032*/ 	.short	0x002c
        /*0034*/ 	.byte	0x00, 0xf0, 0x11, 0x00


	//----- nvinfo : EIATTR_KPARAM_INFO
	.align		4
.L_454:
        /*0038*/ 	.byte	0x04, 0x17
        /*003a*/ 	.short	(.L_456 - .L_455)
.L_455:
        /*003c*/ 	.word	0x00000000
        /*0040*/ 	.short	0x0005
        /*0042*/ 	.short	0x0028
        /*0044*/ 	.byte	0x00, 0xf0, 0x11, 0x00


	//----- nvinfo : EIATTR_KPARAM_INFO
	.align		4
.L_456:
        /*0048*/ 	.byte	0x04, 0x17
        /*004a*/ 	.short	(.L_458 - .L_457)
.L_457:
        /*004c*/ 	.word	0x00000000
        /*0050*/ 	.short	0x0004
        /*0052*/ 	.short	0x0020
        /*0054*/ 	.byte	0x00, 0xf5, 0x21, 0x00


	//----- nvinfo : EIATTR_KPARAM_INFO
	.align		4
.L_458:
        /*0058*/ 	.byte	0x04, 0x17
        /*005a*/ 	.short	(.L_460 - .L_459)
.L_459:
        /*005c*/ 	.word	0x00000000
        /*0060*/ 	.short	0x0003
        /*0062*/ 	.short	0x0018
        /*0064*/ 	.byte	0x00, 0xf5, 0x21, 0x00


	//----- nvinfo : EIATTR_KPARAM_INFO
	.align		4
.L_460:
        /*0068*/ 	.byte	0x04, 0x17
        /*006a*/ 	.short	(.L_462 - .L_461)
.L_461:
        /*006c*/ 	.word	0x00000000
        /*0070*/ 	.short	0x0002
        /*0072*/ 	.short	0x0010
        /*0074*/ 	.byte	0x00, 0xf5, 0x21, 0x00


	//----- nvinfo : EIATTR_KPARAM_INFO
	.align		4
.L_462:
        /*0078*/ 	.byte	0x04, 0x17
        /*007a*/ 	.short	(.L_464 - .L_463)
.L_463:
        /*007c*/ 	.word	0x00000000
        /*0080*/ 	.short	0x0001
        /*0082*/ 	.short	0x0008
        /*0084*/ 	.byte	0x00, 0xf5, 0x21, 0x00


	//----- nvinfo : EIATTR_KPARAM_INFO
	.align		4
.L_464:
        /*0088*/ 	.byte	0x04, 0x17
        /*008a*/ 	.short	(.L_466 - .L_465)
.L_465:
        /*008c*/ 	.word	0x00000000
        /*0090*/ 	.short	0x0000
        /*0092*/ 	.short	0x0000
        /*0094*/ 	.byte	0x00, 0xf5, 0x21, 0x00


	//----- nvinfo : EIATTR_SPARSE_MMA_MASK
	.align		4
.L_466:
        /*0098*/ 	.byte	0x03, 0x50
        /*009a*/ 	.short	0x0000


	//----- nvinfo : EIATTR_MAXREG_COUNT
	.align		4
        /*009c*/ 	.byte	0x03, 0x1b
        /*009e*/ 	.short	0x00ff


	//----- nvinfo : EIATTR_MERCURY_ISA_VERSION
	.align		4
        /*00a0*/ 	.byte	0x03, 0x5f
        /*00a2*/ 	.short	0x0101


	//----- nvinfo : EIATTR_VRC_CTA_INIT_COUNT
	.align		4
        /*00a4*/ 	.byte	0x02, 0x4a
	.zero		1
	.zero		1


	//----- nvinfo : EIATTR_EXIT_INSTR_OFFSETS
	.align		4
        /*00a8*/ 	.byte	0x04, 0x1c
        /*00aa*/ 	.short	(.L_468 - .L_467)


	//   ....[0]....
.L_467:
        /*00ac*/ 	.word	0x00000060


	//   ....[1]....
        /*00b0*/ 	.word	0x00000240


	//----- nvinfo : EIATTR_CBANK_PARAM_SIZE
	.align		4
.L_468:
        /*00b4*/ 	.byte	0x03, 0x19
        /*00b6*/ 	.short	0x0040


	//----- nvinfo : EIATTR_PARAM_CBANK
	.align		4
        /*00b8*/ 	.byte	0x04, 0x0a
        /*00ba*/ 	.short	(.L_470 - .L_469)
	.align		4
.L_469:
        /*00bc*/ 	.word	index@(.nv.constant0._Z18computeDeltaKernelPKfS0_S0_S0_S0_iiiPf)
        /*00c0*/ 	.short	0x0380
        /*00c2*/ 	.short	0x0040


	//----- nvinfo : EIATTR_SW_WAR
	.align		4
.L_470:
        /*00c4*/ 	.byte	0x04, 0x36
        /*00c6*/ 	.short	(.L_472 - .L_471)
.L_471:
        /*00c8*/ 	.word	0x00000008
.L_472:


//--------------------- .nv.callgraph             --------------------------
	.section	.nv.callgraph,"",@"SHT_CUDA_CALLGRAPH"
	.align	4
	.sectionentsize	8
	.align		4
        /*0000*/ 	.word	0x00000000
	.align		4
        /*0004*/ 	.word	0xffffffff
	.align		4
        /*0008*/ 	.word	0x00000000
	.align		4
        /*000c*/ 	.word	0xfffffffe
	.align		4
        /*0010*/ 	.word	0x00000000
	.align		4
        /*0014*/ 	.word	0xfffffffd
	.align		4
        /*0018*/ 	.word	0x00000000
	.align		4
        /*001c*/ 	.word	0xfffffffc


//--------------------- .nv.constant4             --------------------------
	.section	.nv.constant4,"a",@progbits
	.align	8
	.align		8
.nv.constant4:
        /*0000*/ 	.dword	_ZN34_INTERNAL_01e022e8_4_k_cu__Z4reluf4cuda3std3__45__cpo5beginE
	.align		8
        /*0008*/ 	.dword	_ZN34_INTERNAL_01e022e8_4_k_cu__Z4reluf4cuda3std3__45__cpo3endE
	.align		8
        /*0010*/ 	.dword	_ZN34_INTERNAL_01e022e8_4_k_cu__Z4reluf4cuda3std3__45__cpo6cbeginE
	.align		8
        /*0018*/ 	.dword	_ZN34_INTERNAL_01e022e8_4_k_cu__Z4reluf4cuda3std3__45__cpo4cendE
	.align		8
        /*0020*/ 	.dword	_ZN34_INTERNAL_01e022e8_4_k_cu__Z4reluf4cuda3std3__45__cpo6rbeginE
	.align		8
        /*0028*/ 	.dword	_ZN34_INTERNAL_01e022e8_4_k_cu__Z4reluf4cuda3std3__45__cpo4rendE
	.align		8
        /*0030*/ 	.dword	_ZN34_INTERNAL_01e022e8_4_k_cu__Z4reluf4cuda3std3__45__cpo7crbeginE
	.align		8
        /*0038*/ 	.dword	_ZN34_INTERNAL_01e022e8_4_k_cu__Z4reluf4cuda3std3__45__cpo5crendE
	.align		8
        /*0040*/ 	.dword	_ZN34_INTERNAL_01e022e8_4_k_cu__Z4reluf4cuda3std3__436_GLOBAL__N__01e022e8_4_k_cu__Z4reluf6ignoreE
	.align		8
        /*0048*/ 	.dword	_ZN34_INTERNAL_01e022e8_4_k_cu__Z4reluf4cuda3std3__419piecewise_constructE
	.align		8
        /*0050*/ 	.dword	_ZN34_INTERNAL_01e022e8_4_k_cu__Z4reluf4cuda3std3__48in_placeE
	.align		8
        /*0058*/ 	.dword	_ZN34_INTERNAL_01e022e8_4_k_cu__Z4reluf4cuda3std3__420unreachable_sentinelE
	.align		8
        /*0060*/ 	.dword	_ZN34_INTERNAL_01e022e8_4_k_cu__Z4reluf4cuda3std3__47nulloptE
	.align		8
        /*0068*/ 	.dword	_ZN34_INTERNAL_01e022e8_4_k_cu__Z4reluf4cuda3std3__48unexpectE
	.align		8
        /*0070*/ 	.dword	_ZN34_INTERNAL_01e022e8_4_k_cu__Z4reluf4cuda3std6ranges3__45__cpo4swapE
	.align		8
        /*0078*/ 	.dword	_ZN34_INTERNAL_01e022e8_4_k_cu__Z4reluf4cuda3std6ranges3__45__cpo9iter_moveE
	.align		8
        /*0080*/ 	.dword	_ZN34_INTERNAL_01e022e8_4_k_cu__Z4reluf4cuda3std6ranges3__45__cpo5beginE
	.align		8
        /*0088*/ 	.dword	_ZN34_INTERNAL_01e022e8_4_k_cu__Z4reluf4cuda3std6ranges3__45__cpo3endE
	.align		8
        /*0090*/ 	.dword	_ZN34_INTERNAL_01e022e8_4_k_cu__Z4reluf4cuda3std6ranges3__45__cpo6cbeginE
	.align		8
        /*0098*/ 	.dword	_ZN34_INTERNAL_01e022e8_4_k_cu__Z4reluf4cuda3std6ranges3__45__cpo4cendE
	.align		8
        /*00a0*/ 	.dword	_ZN34_INTERNAL_01e022e8_4_k_cu__Z4reluf4cuda3std6ranges3__45__cpo7advanceE
	.align		8
        /*00a8*/ 	.dword	_ZN34_INTERNAL_01e022e8_4_k_cu__Z4reluf4cuda3std6ranges3__45__cpo9iter_swapE
	.align		8
        /*00b0*/ 	.dword	_ZN34_INTERNAL_01e022e8_4_k_cu__Z4reluf4cuda3std6ranges3__45__cpo4nextE
	.align		8
        /*00b8*/ 	.dword	_ZN34_INTERNAL_01e022e8_4_k_cu__Z4reluf4cuda3std6ranges3__45__cpo4prevE
	.align		8
        /*00c0*/ 	.dword	_ZN34_INTERNAL_01e022e8_4_k_cu__Z4reluf4cuda3std6ranges3__45__cpo4dataE
	.align		8
        /*00c8*/ 	.dword	_ZN34_INTERNAL_01e022e8_4_k_cu__Z4reluf4cuda3std6ranges3__45__cpo5cdataE
	.align		8
        /*00d0*/ 	.dword	_ZN34_INTERNAL_01e022e8_4_k_cu__Z4reluf4cuda3std6ranges3__45__cpo4sizeE
	.align		8
        /*00d8*/ 	.dword	_ZN34_INTERNAL_01e022e8_4_k_cu__Z4reluf4cuda3std6ranges3__45__cpo5ssizeE
	.align		8
        /*00e0*/ 	.dword	_ZN34_INTERNAL_01e022e8_4_k_cu__Z4reluf4cuda3std6ranges3__45__cpo8distanceE
	.align		8
        /*00e8*/ 	.dword	_ZN34_INTERNAL_01e022e8_4_k_cu__Z4reluf6thrust24THRUST_300001_SM_1000_NS8cuda_cub3parE
	.align		8
        /*00f0*/ 	.dword	_ZN34_INTERNAL_01e022e8_4_k_cu__Z4reluf6thrust24THRUST_300001_SM_1000_NS8cuda_cub10par_nosyncE
	.align		8
        /*00f8*/ 	.dword	_ZN34_INTERNAL_01e022e8_4_k_cu__Z4reluf6thrust24THRUST_300001_SM_1000_NS6system6detail10sequential3seqE
	.align		8
        /*0100*/ 	.dword	_ZN34_INTERNAL_01e022e8_4_k_cu__Z4reluf6thrust24THRUST_300001_SM_1000_NS6system3cpp3parE
	.align		8
        /*0108*/ 	.dword	_ZN34_INTERNAL_01e022e8_4_k_cu__Z4reluf6thrust24THRUST_300001_SM_1000_NS12placeholders2_1E
	.align		8
        /*0110*/ 	.dword	_ZN34_INTERNAL_01e022e8_4_k_cu__Z4reluf6thrust24THRUST_300001_SM_1000_NS12placeholders2_2E
	.align		8
        /*0118*/ 	.dword	_ZN34_INTERNAL_01e022e8_4_k_cu__Z4reluf6thrust24THRUST_300001_SM_1000_NS12placeholders2_3E
	.align		8
        /*0120*/ 	.dword	_ZN34_INTERNAL_01e022e8_4_k_cu__Z4reluf6thrust24THRUST_300001_SM_1000_NS12placeholders2_4E
	.align		8
        /*0128*/ 	.dword	_ZN34_INTERNAL_01e022e8_4_k_cu__Z4reluf6thrust24THRUST_300001_SM_1000_NS12placeholders2_5E
	.align		8
        /*0130*/ 	.dword	_ZN34_INTERNAL_01e022e8_4_k_cu__Z4reluf6thrust24THRUST_300001_SM_1000_NS12placeholders2_6E
	.align		8
        /*0138*/ 	.dword	_ZN34_INTERNAL_01e022e8_4_k_cu__Z4reluf6thrust24THRUST_300001_SM_1000_NS12placeholders2_7E
	.align		8
        /*0140*/ 	.dword	_ZN34_INTERNAL_01e022e8_4_k_cu__Z4reluf6thrust24THRUST_300001_SM_1000_NS12placeholders2_8E
	.align		8
        /*0148*/ 	.dword	_ZN34_INTERNAL_01e022e8_4_k_cu__Z4reluf6thrust24THRUST_300001_SM_1000_NS12placeholders2_9E
	.align		8
        /*0150*/ 	.dword	_ZN34_INTERNAL_01e022e8_4_k_cu__Z4reluf6thrust24THRUST_300001_SM_1000_NS12placeholders3_10E
	.align		8
        /*0158*/ 	.dword	_ZN34_INTERNAL_01e022e8_4_k_cu__Z4reluf6thrust24THRUST_300001_SM_1000_NS3seqE
	.align		8
        /*0160*/ 	.dword	_ZN34_INTERNAL_01e022e8_4_k_cu__Z4reluf6thrust24THRUST_300001_SM_1000_NS6deviceE


//--------------------- .text._ZN3cub18CUB_300001_SM_10006detail10merge_sort26DeviceMergeSortMergeKernelINS2_10policy_hubIN6thrust24THRUST_300001_SM_1000_NS6detail15normal_iteratorINS6_10device_ptrIfEEEEE9Policy600ESB_NS8_INS9_IiEEEESB_SF_m10CompareAbsfiEEvbT2_T3_T4_PT6_PT7_T5_PSJ_SJ_NS1_7vsmem_tE --------------------------
	.section	.text._ZN3cub18CUB_300001_SM_10006detail10merge_sort26DeviceMergeSortMergeKernelINS2_10policy_hubIN6thrust24THRUST_300001_SM_1000_NS6detail15normal_iteratorINS6_10device_ptrIfEEEEE9Policy600ESB_NS8_INS9_IiEEEESB_SF_m10CompareAbsfiEEvbT2_T3_T4_PT6_PT7_T5_PSJ_SJ_NS1_7vsmem_tE,"ax",@progbits
	.align	128
        .global         _ZN3cub18CUB_300001_SM_10006detail10merge_sort26DeviceMergeSortMergeKernelINS2_10policy_hubIN6thrust24THRUST_300001_SM_1000_NS6detail15normal_iteratorINS6_10device_ptrIfEEEEE9Policy600ESB_NS8_INS9_IiEEEESB_SF_m10CompareAbsfiEEvbT2_T3_T4_PT6_PT7_T5_PSJ_SJ_NS1_7vsmem_tE
        .type           _ZN3cub18CUB_300001_SM_10006detail10merge_sort26DeviceMergeSortMergeKernelINS2_10policy_hubIN6thrust24THRUST_300001_SM_1000_NS6detail15normal_iteratorINS6_10device_ptrIfEEEEE9Policy600ESB_NS8_INS9_IiEEEESB_SF_m10CompareAbsfiEEvbT2_T3_T4_PT6_PT7_T5_PSJ_SJ_NS1_7vsmem_tE,@function
        .size           _ZN3cub18CUB_300001_SM_10006detail10merge_sort26DeviceMergeSortMergeKernelINS2_10policy_hubIN6thrust24THRUST_300001_SM_1000_NS6detail15normal_iteratorINS6_10device_ptrIfEEEEE9Policy600ESB_NS8_INS9_IiEEEESB_SF_m10CompareAbsfiEEvbT2_T3_T4_PT6_PT7_T5_PSJ_SJ_NS1_7vsmem_tE,(.L_x_573 - _ZN3cub18CUB_300001_SM_10006detail10merge_sort26DeviceMergeSortMergeKernelINS2_10policy_hubIN6thrust24THRUST_300001_SM_1000_NS6detail15normal_iteratorINS6_10device_ptrIfEEEEE9Policy600ESB_NS8_INS9_IiEEEESB_SF_m10CompareAbsfiEEvbT2_T3_T4_PT6_PT7_T5_PSJ_SJ_NS1_7vsmem_tE)
        .other          _ZN3cub18CUB_300001_SM_10006detail10merge_sort26DeviceMergeSortMergeKernelINS2_10policy_hubIN6thrust24THRUST_300001_SM_1000_NS6detail15normal_iteratorINS6_10device_ptrIfEEEEE9Policy600ESB_NS8_INS9_IiEEEESB_SF_m10CompareAbsfiEEvbT2_T3_T4_PT6_PT7_T5_PSJ_SJ_NS1_7vsmem_tE,@"STO_CUDA_ENTRY STV_DEFAULT"
_ZN3cub18CUB_300001_SM_10006detail10merge_sort26DeviceMergeSortMergeKernelINS2_10policy_hubIN6thrust24THRUST_300001_SM_1000_NS6detail15normal_iteratorINS6_10device_ptrIfEEEEE9Policy600ESB_NS8_INS9_IiEEEESB_SF_m10CompareAbsfiEEvbT2_T3_T4_PT6_PT7_T5_PSJ_SJ_NS1_7vsmem_tE:
.text._ZN3cub18CUB_300001_SM_10006detail10merge_sort26DeviceMergeSortMergeKernelINS2_10policy_hubIN6thrust24THRUST_300001_SM_1000_NS6detail15normal_iteratorINS6_10device_ptrIfEEEEE9Policy600ESB_NS8_INS9_IiEEEESB_SF_m10CompareAbsfiEEvbT2_T3_T4_PT6_PT7_T5_PSJ_SJ_NS1_7vsmem_tE:
[----:B------:R-:W-:Y:S08]  /*0000*/  LDC R1, c[0x0][0x37c] ;  /* 0x0000df00ff017b82 */ /* 0x000ff00000000800 */
[----:B------:R-:W0:Y:S01]  /*0010*/  S2UR UR12, SR_CTAID.X ;  /* 0x00000000000c79c3 */ /* 0x000e220000002500 */
[----:B------:R-:W1:Y:S01]  /*0020*/  LDCU UR4, c[0x0][0x370] ;  /* 0x00006e00ff0477ac */ /* 0x000e620008000800 */
[----:B------:R-:W2:Y:S01]  /*0030*/  S2R R0, SR_TID.X ;  /* 0x0000000000007919 */ /* 0x000ea20000002100 */
[----:B------:R-:W3:Y:S01]  /*0040*/  LDCU.64 UR10, c[0x0][0x358] ;  /* 0x00006b00ff0a77ac */ /* 0x000ee20008000a00 */
[----:B-1----:R-:W-:-:S04]  /*0050*/  UIADD3 UR4, UPT, UPT, UR4, -0x1, URZ ;  /* 0xffffffff04047890 */ /* 0x002fc8000fffe0ff */
[----:B0-----:R-:W-:Y:S02]  /*0060*/  UISETP.GE.U32.AND UP0, UPT, UR12, UR4, UPT ;  /* 0x000000040c00728c */ /* 0x001fe4000bf06070 */
[----:B------:R-:W-:-:S07]  /*0070*/  UIMAD.WIDE.U32 UR6, UR12, 0x1100, URZ ;  /* 0x000011000c0678a5 */ /* 0x000fce000f8e00ff */
[----:B---3--:R-:W-:Y:S05]  /*0080*/  BRA.U UP0, `(.L_x_0) ;  /* 0x0000005500d07547 */ /* 0x008fea000b800000 */
[----:B------:R-:W0:Y:S01]  /*0090*/  LDCU.64 UR4, c[0x0][0x3b8] ;  /* 0x00007700ff0477ac */ /* 0x000e220008000a00 */
[----:B------:R-:W1:Y:S01]  /*00a0*/  LDC.64 R20, c[0x0][0x3c0] ;  /* 0x0000f000ff147b82 */ /* 0x000e620000000a00 */
[----:B------:R-:W3:Y:S07]  /*00b0*/  LDCU.U8 UR8, c[0x0][0x380] ;  /* 0x00007000ff0877ac */ /* 0x000eee0008000000 */
[----:B------:R-:W4:Y:S01]  /*00c0*/  LDC.64 R12, c[0x0][0x398] ;  /* 0x0000e600ff0c7b82 */ /* 0x000f220000000a00 */
[----:B0-----:R-:W-:-:S04]  /*00d0*/  ULEA UR4, UP0, UR12, UR4, 0x3 ;  /* 0x000000040c047291 */ /* 0x001fc8000f8018ff */
[----:B------:R-:W-:Y:S02]  /*00e0*/  ULEA.HI.X UR5, UR12, UR5, URZ, 0x3, UP0 ;  /* 0x000000050c057291 */ /* 0x000fe400080f1cff */
[----:B------:R-:W-:-:S04]  /*00f0*/  IMAD.U32 R4, RZ, RZ, UR4 ;  /* 0x00000004ff047e24 */ /* 0x000fc8000f8e00ff */
[----:B------:R-:W-:-:S05]  /*0100*/  IMAD.U32 R5, RZ, RZ, UR5 ;  /* 0x00000005ff057e24 */ /* 0x000fca000f8e00ff */
[----:B------:R-:W5:Y:S04]  /*0110*/  LDG.E.64 R2, desc[UR10][R4.64] ;  /* 0x0000000a04027981 */ /* 0x000f68000c1e1b00 */
[----:B------:R0:W2:Y:S01]  /*0120*/  LDG.E.64 R6, desc[UR10][R4.64+0x8] ;  /* 0x0000080a04067981 */ /* 0x0000a2000c1e1b00 */
[----:B-1----:R-:W-:Y:S01]  /*0130*/  IADD3 R10, P1, PT, RZ, -R20, RZ ;  /* 0x80000014ff0a7210 */ /* 0x002fe20007f3e0ff */
[----:B---3--:R-:W-:Y:S01]  /*0140*/  UPRMT UR8, UR8, 0x8880, URZ ;  /* 0x0000888008087896 */ /* 0x008fe200080000ff */
[----:B------:R-:W-:Y:S01]  /*0150*/  SHF.R.U32.HI R15, RZ, 0x1, R21 ;  /* 0x00000001ff0f7819 */ /* 0x000fe20000011615 */
[----:B------:R-:W-:Y:S01]  /*0160*/  ACQBULK ;  /* 0x000000000000782e */ /* 0x000fe20000000000 */
[C---:B------:R-:W-:Y:S01]  /*0170*/  LOP3.LUT R19, R10.reuse, UR12, RZ, 0xc0, !PT ;  /* 0x0000000c0a137c12 */ /* 0x040fe2000f8ec0ff */
[----:B------:R-:W-:Y:S01]  /*0180*/  UISETP.NE.AND UP0, UPT, UR8, URZ, UPT ;  /* 0x000000ff0800728c */ /* 0x000fe2000bf05270 */
[----:B------:R-:W-:Y:S01]  /*0190*/  LOP3.LUT R10, R10, UR12, RZ, 0xfc, !PT ;  /* 0x0000000c0a0a7c12 */ /* 0x000fe2000f8efcff */
[----:B------:R-:W-:Y:S01]  /*01a0*/  IMAD R15, R15, 0x1100, RZ ;  /* 0x000011000f0f7824 */ /* 0x000fe200078e02ff */
[C---:B------:R-:W-:Y:S01]  /*01b0*/  IADD3 R11, P2, PT, -R19.reuse, UR12, RZ ;  /* 0x0000000c130b7c10 */ /* 0x040fe2000ff5e1ff */
[----:B----4-:R-:W-:Y:S01]  /*01c0*/  IMAD.WIDE.U32 R12, R19, -0x1100, R12 ;  /* 0xffffef00130c7825 */ /* 0x010fe200078e000c */
[----:B------:R-:W-:-:S02]  /*01d0*/  ISETP.NE.U32.AND P0, PT, R10, -0x1, PT ;  /* 0xffffffff0a00780c */ /* 0x000fc40003f05070 */
[----:B------:R-:W-:Y:S01]  /*01e0*/  SHF.R.U64 R14, R20, 0x1, R21 ;  /* 0x00000001140e7819 */ /* 0x000fe20000001215 */
[----:B------:R-:W-:-:S04]  /*01f0*/  IMAD.X R10, RZ, RZ, -0x1, P2 ;  /* 0xffffffffff0a7424 */ /* 0x000fc800010e06ff */
[----:B------:R-:W-:Y:S02]  /*0200*/  IMAD R17, R10, 0x1100, RZ ;  /* 0x000011000a117824 */ /* 0x000fe400078e02ff */
[----:B0-----:R-:W-:-:S04]  /*0210*/  IMAD.WIDE.U32 R4, R14, 0x1100, RZ ;  /* 0x000011000e047825 */ /* 0x001fc800078e00ff */
[----:B------:R-:W-:Y:S01]  /*0220*/  IMAD.X R10, RZ, RZ, ~R21, P1 ;  /* 0x000000ffff0a7224 */ /* 0x000fe200008e0e15 */
[----:B------:R-:W-:Y:S02]  /*0230*/  ISETP.LT.U32.AND P3, PT, R4, R12, PT ;  /* 0x0000000c0400720c */ /* 0x000fe40003f61070 */
[----:B------:R-:W-:Y:S02]  /*0240*/  ISETP.GT.U32.AND P2, PT, R12, R4, PT ;  /* 0x000000040c00720c */ /* 0x000fe40003f44070 */
[----:B------:R-:W-:Y:S01]  /*0250*/  ISETP.NE.AND.EX P0, PT, R10, -0x1, PT, P0 ;  /* 0xffffffff0a00780c */ /* 0x000fe20003f05300 */
[----:B-----5:R-:W-:-:S04]  /*0260*/  IMAD.WIDE.U32 R8, R19, -0x1100, R2 ;  /* 0xffffef0013087825 */ /* 0x020fc800078e0002 */
[----:B--2---:R-:W-:Y:S01]  /*0270*/  IMAD.WIDE.U32 R6, R19, -0x1100, R6 ;  /* 0xffffef0013067825 */ /* 0x004fe200078e0006 */
[----:B------:R-:W-:Y:S02]  /*0280*/  R2UR UR4, R8 ;  /* 0x00000000080472ca */ /* 0x000fe400000e0000 */
[----:B------:R-:W-:Y:S01]  /*0290*/  R2UR UR5, R9 ;  /* 0x00000000090572ca */ /* 0x000fe200000e0000 */
[----:B------:R-:W-:-:S04]  /*02a0*/  IMAD.WIDE.U32 R8, R11, 0x1100, RZ ;  /* 0x000011000b087825 */ /* 0x000fc800078e00ff */
[----:B------:R-:W-:Y:S01]  /*02b0*/  IMAD.IADD R17, R9, 0x1, R17 ;  /* 0x0000000109117824 */ /* 0x000fe200078e0211 */
[----:B------:R-:W-:Y:S01]  /*02c0*/  ISETP.GT.U32.AND P1, PT, R8, -0x1101, PT ;  /* 0xffffeeff0800780c */ /* 0x000fe20003f24070 */
[----:B------:R-:W-:Y:S02]  /*02d0*/  IMAD.IADD R11, R5, 0x1, R15 ;  /* 0x00000001050b7824 */ /* 0x000fe400078e020f */
[--C-:B------:R-:W-:Y:S01]  /*02e0*/  IMAD.IADD R15, R13, 0x1, -R19.reuse ;  /* 0x000000010d0f7824 */ /* 0x100fe200078e0a13 */
[----:B------:R-:W-:Y:S01]  /*02f0*/  ISETP.GT.U32.AND.EX P1, PT, R17, -0x1, PT, P1 ;  /* 0xffffffff1100780c */ /* 0x000fe20003f24110 */
[----:B------:R-:W-:Y:S02]  /*0300*/  IMAD.IADD R14, R7, 0x1, -R19 ;  /* 0x00000001070e7824 */ /* 0x000fe400078e0a13 */
[----:B------:R-:W-:Y:S02]  /*0310*/  IADD3 R56, PT, PT, -R19, UR5, RZ ;  /* 0x0000000513387c10 */ /* 0x000fe4000fffe1ff */
[----:B------:R-:W-:-:S02]  /*0320*/  ISETP.LT.U32.AND.EX P3, PT, R11, R15, PT, P3 ;  /* 0x0000000f0b00720c */ /* 0x000fc40003f61130 */
[----:B------:R-:W-:Y:S02]  /*0330*/  SEL R13, R8, 0xffffeeff, P1 ;  /* 0xffffeeff080d7807 */ /* 0x000fe40000800000 */
[----:B------:R-:W-:Y:S02]  /*0340*/  SEL R9, R4, R12, P3 ;  /* 0x0000000c04097207 */ /* 0x000fe40001800000 */
[----:B------:R-:W-:Y:S02]  /*0350*/  LOP3.LUT R13, RZ, R13, RZ, 0x33, !PT ;  /* 0x0000000dff0d7212 */ /* 0x000fe400078e33ff */
[----:B------:R-:W-:Y:S02]  /*0360*/  ISETP.GT.U32.AND.EX P2, PT, R15, R11, PT, P2 ;  /* 0x0000000b0f00720c */ /* 0x000fe40003f44120 */
[----:B------:R-:W-:Y:S02]  /*0370*/  SEL R16, R9, R6, !P0 ;  /* 0x0000000609107207 */ /* 0x000fe40004000000 */
[----:B------:R-:W-:-:S02]  /*0380*/  IADD3 R7, P4, P5, -R6, R8, R13 ;  /* 0x0000000806077210 */ /* 0x000fc40007d9e10d */
[----:B------:R-:W-:Y:S02]  /*0390*/  SEL R9, R17, 0xffffffff, P1 ;  /* 0xffffffff11097807 */ /* 0x000fe40000800000 */
[-C--:B------:R-:W-:Y:S02]  /*03a0*/  SEL R13, R12, R4.reuse, P2 ;  /* 0x000000040c0d7207 */ /* 0x080fe40001000000 */
[----:B------:R-:W-:Y:S02]  /*03b0*/  IADD3 R57, P3, PT, R8, -UR4, RZ ;  /* 0x8000000408397c10 */ /* 0x000fe4000ff7e0ff */
[----:B------:R-:W-:Y:S02]  /*03c0*/  LOP3.LUT R9, RZ, R9, RZ, 0x33, !PT ;  /* 0x00000009ff097212 */ /* 0x000fe400078e33ff */
[----:B------:R-:W-:Y:S01]  /*03d0*/  SEL R15, R15, R11, P2 ;  /* 0x0000000b0f0f7207 */ /* 0x000fe20001000000 */
[----:B------:R-:W-:Y:S01]  /*03e0*/  IMAD.X R56, R17, 0x1, ~R56, P3 ;  /* 0x0000000111387824 */ /* 0x000fe200018e0e38 */
[----:B------:R-:W-:-:S02]  /*03f0*/  IADD3 R8, P1, PT, R13, -R4, RZ ;  /* 0x800000040d087210 */ /* 0x000fc40007f3e0ff */
[----:B------:R-:W-:Y:S02]  /*0400*/  IADD3.X R9, PT, PT, ~R14, R17, R9, P4, P5 ;  /* 0x000000110e097210 */ /* 0x000fe400027ea509 */
[----:B------:R-:W-:Y:S01]  /*0410*/  SEL R6, R4, R7, !P0 ;  /* 0x0000000704067207 */ /* 0x000fe20004000000 */
[----:B------:R-:W-:Y:S01]  /*0420*/  IMAD.X R13, R15, 0x1, ~R11, P1 ;  /* 0x000000010f0d7824 */ /* 0x000fe200008e0e0b */
[-C--:B------:R-:W-:Y:S02]  /*0430*/  ISETP.LT.U32.AND P1, PT, R57, R8.reuse, PT ;  /* 0x000000083900720c */ /* 0x080fe40003f21070 */
[----:B------:R-:W-:Y:S02]  /*0440*/  SEL R7, R11, R9, !P0 ;  /* 0x000000090b077207 */ /* 0x000fe40004000000 */
[----:B------:R-:W-:Y:S02]  /*0450*/  ISETP.LT.U32.AND P2, PT, R6, R8, PT ;  /* 0x000000080600720c */ /* 0x000fe40003f41070 */
[----:B------:R-:W-:-:S02]  /*0460*/  R2UR UR9, R16 ;  /* 0x00000000100972ca */ /* 0x000fc400000e0000 */
[-C--:B------:R-:W-:Y:S02]  /*0470*/  ISETP.LT.U32.AND.EX P0, PT, R56, R13.reuse, PT, P1 ;  /* 0x0000000d3800720c */ /* 0x080fe40003f01110 */
[-C--:B------:R-:W-:Y:S02]  /*0480*/  ISETP.LT.U32.AND.EX P1, PT, R7, R13.reuse, PT, P2 ;  /* 0x0000000d0700720c */ /* 0x080fe40003f21120 */
[-C--:B------:R-:W-:Y:S02]  /*0490*/  SEL R57, R57, R8.reuse, P0 ;  /* 0x0000000839397207 */ /* 0x080fe40000000000 */
[----:B------:R-:W-:Y:S02]  /*04a0*/  SEL R6, R6, R8, P1 ;  /* 0x0000000806067207 */ /* 0x000fe40000800000 */
[----:B------:R-:W-:-:S03]  /*04b0*/  SEL R56, R56, R13, P0 ;  /* 0x0000000d38387207 */ /* 0x000fc60000000000 */
[----:B------:R-:W-:Y:S01]  /*04c0*/  IMAD.IADD R6, R6, 0x1, -R57 ;  /* 0x0000000106067824 */ /* 0x000fe200078e0a39 */
[----:B------:R-:W-:Y:S01]  /*04d0*/  UIADD3 UR5, UPT, UPT, UR9, -UR4, URZ ;  /* 0x8000000409057290 */ /* 0x000fe2000fffe0ff */
[----:B------:R-:W-:Y:S11]  /*04e0*/  BRA.U !UP0, `(.L_x_1) ;  /* 0x00000009080c7547 */ /* 0x000ff6000b800000 */
[----:B------:R-:W0:Y:S01]  /*04f0*/  LDCU.64 UR8, c[0x0][0x388] ;  /* 0x00007100ff0877ac */ /* 0x000e220008000a00 */
[----:B------:R-:W-:Y:S02]  /*0500*/  IADD3 R5, P0, PT, R2, R0, RZ ;  /* 0x0000000002057210 */ /* 0x000fe40007f1e0ff */
[----:B------:R-:W-:-:S03]  /*0510*/  ISETP.GE.AND P2, PT, R0, UR5, PT ;  /* 0x0000000500007c0c */ /* 0x000fc6000bf46270 */
[----:B------:R-:W-:Y:S01]  /*0520*/  IMAD.X R10, RZ, RZ, R3, P0 ;  /* 0x000000ffff0a7224 */ /* 0x000fe200000e0603 */
[----:B0-----:R-:W-:-:S04]  /*0530*/  LEA R8, P0, R5, UR8, 0x2 ;  /* 0x0000000805087c11 */ /* 0x001fc8000f8010ff */
[----:B------:R-:W-:-:S05]  /*0540*/  LEA.HI.X R9, R5, UR9, R10, 0x2, P0 ;  /* 0x0000000905097c11 */ /* 0x000fca00080f140a */
[----:B------:R-:W5:Y:S01]  /*0550*/  @!P2 LDG.E R13, desc[UR10][R8.64] ;  /* 0x0000000a080da981 */ /* 0x000f62000c1e1900 */
[----:B------:R-:W-:Y:S01]  /*0560*/  IMAD.MOV.U32 R10, RZ, RZ, R4 ;  /* 0x000000ffff0a7224 */ /* 0x000fe200078e0004 */
[----:B------:R-:W-:Y:S01]  /*0570*/  UMOV UR4, URZ ;  /* 0x000000ff00047c82 */ /* 0x000fe20008000000 */
[C---:B------:R-:W-:Y:S01]  /*0580*/  VIADD R52, R0.reuse, 0x300 ;  /* 0x0000030000347836 */ /* 0x040fe20000000000 */
[----:B------:R-:W-:Y:S01]  /*0590*/  LOP3.LUT R7, R7, 0xffffff7f, RZ, 0xc0, !PT ;  /* 0xffffff7f07077812 */ /* 0x000fe200078ec0ff */
[C---:B------:R-:W-:Y:S01]  /*05a0*/  VIADD R59, R0.reuse, -UR5 ;  /* 0x80000005003b7c36 */ /* 0x040fe20008000000 */
[----:B------:R-:W-:Y:S01]  /*05b0*/  LOP3.LUT R51, R0, 0x400, RZ, 0xfc, !PT ;  /* 0x0000040000337812 */ /* 0x000fe200078efcff */
[----:B------:R-:W-:Y:S01]  /*05c0*/  IMAD.WIDE.U32 R4, R19, 0x1100, R10 ;  /* 0x0000110013047825 */ /* 0x000fe200078e000a */
[----:B------:R-:W-:Y:S02]  /*05d0*/  ISETP.GE.AND P3, PT, R52, UR5, PT ;  /* 0x0000000534007c0c */ /* 0x000fe4000bf66270 */
[----:B------:R-:W-:Y:S01]  /*05e0*/  SHF.R.S32.HI R53, RZ, 0x1f, R59 ;  /* 0x0000001fff357819 */ /* 0x000fe2000001143b */
[----:B------:R-:W-:Y:S01]  /*05f0*/  VIADD R61, R5, UR4 ;  /* 0x00000004053d7c36 */ /* 0x000fe20008000000 */
[----:B------:R-:W-:Y:S01]  /*0600*/  IADD3 R11, P0, P1, R59, R4, R57 ;  /* 0x000000043b0b7210 */ /* 0x000fe2000791e039 */
[C---:B------:R-:W-:Y:S01]  /*0610*/  VIADD R50, R0.reuse, 0x500 ;  /* 0x0000050000327836 */ /* 0x040fe20000000000 */
[----:B------:R-:W-:Y:S01]  /*0620*/  ISETP.GE.AND P6, PT, R51, UR5, PT ;  /* 0x0000000533007c0c */ /* 0x000fe2000bfc6270 */
[C---:B------:R-:W-:Y:S01]  /*0630*/  VIADD R49, R0.reuse, 0x600 ;  /* 0x0000060000317836 */ /* 0x040fe20000000000 */
[----:B------:R-:W-:Y:S01]  /*0640*/  IADD3.X R12, PT, PT, R53, R61, R56, P0, P1 ;  /* 0x0000003d350c7210 */ /* 0x000fe200007e2438 */
[C---:B------:R-:W-:Y:S01]  /*0650*/  VIADD R55, R0.reuse, 0x100 ;  /* 0x0000010000377836 */ /* 0x040fe20000000000 */
[C---:B------:R-:W-:Y:S01]  /*0660*/  LEA R10, P0, R11.reuse, UR8, 0x2 ;  /* 0x000000080b0a7c11 */ /* 0x040fe2000f8010ff */
[----:B------:R-:W-:Y:S01]  /*0670*/  VIADD R48, R0, 0x700 ;  /* 0x0000070000307836 */ /* 0x000fe20000000000 */
[----:B------:R-:W-:Y:S01]  /*0680*/  ISETP.GE.AND P5, PT, R50, UR5, PT ;  /* 0x0000000532007c0c */ /* 0x000fe2000bfa6270 */
[C---:B------:R-:W-:Y:S01]  /*0690*/  VIADD R46, R0.reuse, 0x900 ;  /* 0x00000900002e7836 */ /* 0x040fe20000000000 */
[----:B------:R-:W-:Y:S01]  /*06a0*/  LEA.HI.X R11, R11, UR9, R12, 0x2, P0 ;  /* 0x000000090b0b7c11 */ /* 0x000fe200080f140c */
[C---:B------:R-:W-:Y:S01]  /*06b0*/  VIADD R45, R0.reuse, 0xa00 ;  /* 0x00000a00002d7836 */ /* 0x040fe20000000000 */
[----:B------:R-:W-:Y:S01]  /*06c0*/  @P3 LOP3.LUT R7, R7, 0x80, RZ, 0xfc, !PT ;  /* 0x0000008007073812 */ /* 0x000fe200078efcff */
[----:B------:R-:W-:Y:S01]  /*06d0*/  VIADD R54, R0, 0x200 ;  /* 0x0000020000367836 */ /* 0x000fe20000000000 */
[----:B------:R-:W-:Y:S01]  /*06e0*/  ISETP.GE.AND P4, PT, R49, UR5, PT ;  /* 0x0000000531007c0c */ /* 0x000fe2000bf86270 */
[----:B------:R-:W2:Y:S01]  /*06f0*/  @P6 LDG.E R21, desc[UR10][R10.64+0x1000] ;  /* 0x0010000a0a156981 */ /* 0x000ea2000c1e1900 */
[----:B------:R-:W-:-:S02]  /*0700*/  ISETP.GE.AND P1, PT, R55, UR5, PT ;  /* 0x0000000537007c0c */ /* 0x000fc4000bf26270 */
[----:B------:R-:W-:-:S03]  /*0710*/  LOP3.LUT R47, R0, 0x800, RZ, 0xfc, !PT ;  /* 0x00000800002f7812 */ /* 0x000fc600078efcff */
[----:B------:R-:W3:Y:S01]  /*0720*/  @P5 LDG.E R23, desc[UR10][R10.64+0x1400] ;  /* 0x0014000a0a175981 */ /* 0x000ee2000c1e1900 */
[----:B------:R-:W-:Y:S01]  /*0730*/  ISETP.GE.AND P3, PT, R48, UR5, PT ;  /* 0x0000000530007c0c */ /* 0x000fe2000bf66270 */
[C---:B------:R-:W-:Y:S01]  /*0740*/  VIADD R44, R0.reuse, 0xb00 ;  /* 0x00000b00002c7836 */ /* 0x040fe20000000000 */
[C---:B------:R-:W-:Y:S01]  /*0750*/  LOP3.LUT R43, R0.reuse, 0xc00, RZ, 0xfc, !PT ;  /* 0x00000c00002b7812 */ /* 0x040fe200078efcff */
[----:B------:R-:W-:Y:S01]  /*0760*/  VIADD R12, R0, 0xe00 ;  /* 0x00000e00000c7836 */ /* 0x000fe20000000000 */
[----:B------:R-:W-:Y:S01]  /*0770*/  ISETP.GE.AND P0, PT, R54, UR5, PT ;  /* 0x0000000536007c0c */ /* 0x000fe2000bf06270 */
[----:B------:R-:W4:Y:S01]  /*0780*/  @P4 LDG.E R25, desc[UR10][R10.64+0x1800] ;  /* 0x0018000a0a194981 */ /* 0x000f22000c1e1900 */
[----:B------:R-:W-:-:S03]  /*0790*/  P2R R18, PR, RZ, 0x2 ;  /* 0x00000002ff127803 */ /* 0x000fc60000000000 */
[----:B------:R-:W4:Y:S01]  /*07a0*/  @P1 LDG.E R15, desc[UR10][R10.64+0x400] ;  /* 0x0004000a0a0f1981 */ /* 0x000f22000c1e1900 */
[----:B------:R-:W-:-:S03]  /*07b0*/  ISETP.GE.AND P1, PT, R47, UR5, PT ;  /* 0x000000052f007c0c */ /* 0x000fc6000bf26270 */
[----:B------:R-:W4:Y:S01]  /*07c0*/  @P3 LDG.E R27, desc[UR10][R10.64+0x1c00] ;  /* 0x001c000a0a1b3981 */ /* 0x000f22000c1e1900 */
[C---:B------:R-:W-:Y:S02]  /*07d0*/  VIADD R14, R0.reuse, 0xf00 ;  /* 0x00000f00000e7836 */ /* 0x040fe40000000000 */
[----:B------:R-:W-:Y:S01]  /*07e0*/  VIADD R42, R0, 0xd00 ;  /* 0x00000d00002a7836 */ /* 0x000fe20000000000 */
[----:B------:R-:W5:Y:S06]  /*07f0*/  @P0 LDG.E R17, desc[UR10][R10.64+0x800] ;  /* 0x0008000a0a110981 */ /* 0x000f6c000c1e1900 */
[----:B------:R-:W4:Y:S04]  /*0800*/  @P1 LDG.E R29, desc[UR10][R10.64+0x2000] ;  /* 0x0020000a0a1d1981 */ /* 0x000f28000c1e1900 */
[----:B------:R-:W5:Y:S01]  /*0810*/  @P2 LDG.E R13, desc[UR10][R10.64] ;  /* 0x0000000a0a0d2981 */ /* 0x000f62000c1e1900 */
[----:B------:R-:W-:-:S02]  /*0820*/  LOP3.LUT P2, RZ, R7, 0x80, RZ, 0xc0, !PT ;  /* 0x0000008007ff7812 */ /* 0x000fc4000784c0ff */
[----:B------:R-:W-:Y:S02]  /*0830*/  LOP3.LUT R7, R7, 0xffffffbf, RZ, 0xc0, !PT ;  /* 0xffffffbf07077812 */ /* 0x000fe400078ec0ff */
[----:B------:R-:W-:Y:S02]  /*0840*/  LOP3.LUT R16, R0, 0x1000, RZ, 0xfc, !PT ;  /* 0x0000100000107812 */ /* 0x000fe400078efcff */
[----:B------:R-:W-:-:S04]  /*0850*/  @P6 LOP3.LUT R7, R7, 0x40, RZ, 0xfc, !PT ;  /* 0x0000004007076812 */ /* 0x000fc800078efcff */
[----:B------:R-:W-:-:S03]  /*0860*/  LOP3.LUT R7, R7, 0xffffffdf, RZ, 0xc0, !PT ;  /* 0xffffffdf07077812 */ /* 0x000fc600078ec0ff */
[----:B------:R-:W2:Y:S01]  /*0870*/  @P2 LDG.E R19, desc[UR10][R10.64+0xc00] ;  /* 0x000c000a0a132981 */ /* 0x000ea2000c1e1900 */
[----:B------:R-:W-:-:S04]  /*0880*/  @P5 LOP3.LUT R7, R7, 0x20, RZ, 0xfc, !PT ;  /* 0x0000002007075812 */ /* 0x000fc800078efcff */
[----:B------:R-:W-:-:S04]  /*0890*/  LOP3.LUT R7, R7, 0xffffffef, RZ, 0xc0, !PT ;  /* 0xffffffef07077812 */ /* 0x000fc800078ec0ff */
[----:B------:R-:W-:-:S04]  /*08a0*/  @P4 LOP3.LUT R7, R7, 0x10, RZ, 0xfc, !PT ;  /* 0x0000001007074812 */ /* 0x000fc800078efcff */
[----:B------:R-:W-:-:S04]  /*08b0*/  LOP3.LUT R7, R7, 0xfffffff7, RZ, 0xc0, !PT ;  /* 0xfffffff707077812 */ /* 0x000fc800078ec0ff */
[----:B------:R-:W-:-:S04]  /*08c0*/  @P3 LOP3.LUT R7, R7, 0x8, RZ, 0xfc, !PT ;  /* 0x0000000807073812 */ /* 0x000fc800078efcff */
[----:B------:R-:W-:-:S04]  /*08d0*/  LOP3.LUT R7, R7, 0xfffffffb, RZ, 0xc0, !PT ;  /* 0xfffffffb07077812 */ /* 0x000fc800078ec0ff */
[----:B------:R-:W-:Y:S02]  /*08e0*/  @P1 LOP3.LUT R7, R7, 0x4, RZ, 0xfc, !PT ;  /* 0x0000000407071812 */ /* 0x000fe400078efcff */
[----:B------:R-:W-:Y:S02]  /*08f0*/  ISETP.GE.AND P1, PT, R46, UR5, PT ;  /* 0x000000052e007c0c */ /* 0x000fe4000bf26270 */
[----:B------:R-:W-:Y:S01]  /*0900*/  LOP3.LUT R7, R7, 0xfffffffd, RZ, 0xc0, !PT ;  /* 0xfffffffd07077812 */ /* 0x000fe200078ec0ff */
[----:B------:R-:W5:Y:S10]  /*0910*/  @!P0 LDG.E R17, desc[UR10][R8.64+0x800] ;  /* 0x0008000a08118981 */ /* 0x000f74000c1e1900 */
[----:B------:R-:W-:Y:S01]  /*0920*/  @P1 LOP3.LUT R7, R7, 0x2, RZ, 0xfc, !PT ;  /* 0x0000000207071812 */ /* 0x000fe200078efcff */
[----:B------:R-:W4:Y:S01]  /*0930*/  @P1 LDG.E R31, desc[UR10][R10.64+0x2400] ;  /* 0x0024000a0a1f1981 */ /* 0x000f22000c1e1900 */
[----:B------:R-:W-:-:S02]  /*0940*/  ISETP.GE.AND P1, PT, R45, UR5, PT ;  /* 0x000000052d007c0c */ /* 0x000fc4000bf26270 */
[----:B------:R-:W-:Y:S02]  /*0950*/  ISETP.GE.AND P2, PT, R44, UR5, PT ;  /* 0x000000052c007c0c */ /* 0x000fe4000bf46270 */
[----:B------:R-:W-:Y:S02]  /*0960*/  ISETP.GE.AND P3, PT, R43, UR5, PT ;  /* 0x000000052b007c0c */ /* 0x000fe4000bf66270 */
[----:B------:R-:W-:Y:S02]  /*0970*/  ISETP.GE.AND P4, PT, R12, UR5, PT ;  /* 0x000000050c007c0c */ /* 0x000fe4000bf86270 */
[----:B------:R-:W-:Y:S02]  /*0980*/  ISETP.GE.AND P5, PT, R14, UR5, PT ;  /* 0x000000050e007c0c */ /* 0x000fe4000bfa6270 */
[----:B------:R-:W-:-:S03]  /*0990*/  ISETP.GE.AND P6, PT, R42, UR5, PT ;  /* 0x000000052a007c0c */ /* 0x000fc6000bfc6270 */
[----:B------:R-:W4:Y:S04]  /*09a0*/  @P1 LDG.E R33, desc[UR10][R10.64+0x2800] ;  /* 0x0028000a0a211981 */ /* 0x000f28000c1e1900 */
[----:B------:R-:W4:Y:S04]  /*09b0*/  @P2 LDG.E R35, desc[UR10][R10.64+0x2c00] ;  /* 0x002c000a0a232981 */ /* 0x000f28000c1e1900 */
[----:B------:R-:W5:Y:S04]  /*09c0*/  @P3 LDG.E R37, desc[UR10][R10.64+0x3000] ;  /* 0x0030000a0a253981 */ /* 0x000f68000c1e1900 */
[----:B------:R-:W5:Y:S04]  /*09d0*/  @P4 LDG.E R63, desc[UR10][R10.64+0x3800] ;  /* 0x0038000a0a3f4981 */ /* 0x000f68000c1e1900 */
[----:B------:R-:W5:Y:S04]  /*09e0*/  @P5 LDG.E R65, desc[UR10][R10.64+0x3c00] ;  /* 0x003c000a0a415981 */ /* 0x000f68000c1e1900 */
[----:B------:R-:W5:Y:S01]  /*09f0*/  @P6 LDG.E R39, desc[UR10][R10.64+0x3400] ;  /* 0x0034000a0a276981 */ /* 0x000f62000c1e1900 */
[----:B------:R-:W-:-:S04]  /*0a00*/  LOP3.LUT R7, R7, 0xfffffffe, RZ, 0xc0, !PT ;  /* 0xfffffffe07077812 */ /* 0x000fc800078ec0ff */
[----:B------:R-:W-:Y:S02]  /*0a10*/  @P1 LOP3.LUT R7, R7, 0x1, RZ, 0xfc, !PT ;  /* 0x0000000107071812 */ /* 0x000fe400078efcff */
[----:B------:R-:W-:Y:S02]  /*0a20*/  P2R R34, PR, RZ, 0x4 ;  /* 0x00000004ff227803 */ /* 0x000fe40000000000 */
[----:B------:R-:W-:-:S04]  /*0a30*/  LOP3.LUT P2, RZ, R7, 0x1, RZ, 0xc0, !PT ;  /* 0x0000000107ff7812 */ /* 0x000fc8000784c0ff */
        /* <DEDUP_REMOVED lines=13> */
[----:B------:R-:W-:Y:S02]  /*0b10*/  LOP3.LUT P2, RZ, R7, 0x80, RZ, 0xc0, !PT ;  /* 0x0000008007ff7812 */ /* 0x000fe4000784c0ff */
[----:B------:R-:W-:-:S13]  /*0b20*/  ISETP.GE.AND P1, PT, R16, UR5, PT ;  /* 0x0000000510007c0c */ /* 0x000fda000bf26270 */
[----:B------:R0:W4:Y:S04]  /*0b30*/  @P1 LDG.E R41, desc[UR10][R10.64+0x4000] ;  /* 0x0040000a0a291981 */ /* 0x000128000c1e1900 */
[----:B--2---:R1:W5:Y:S01]  /*0b40*/  @!P2 LDG.E R19, desc[UR10][R8.64+0xc00] ;  /* 0x000c000a0813a981 */ /* 0x004362000c1e1900 */
[----:B------:R-:W-:-:S13]  /*0b50*/  ISETP.NE.AND P2, PT, R20, RZ, PT ;  /* 0x000000ff1400720c */ /* 0x000fda0003f45270 */
[----:B------:R1:W5:Y:S01]  /*0b60*/  @!P2 LDG.E R21, desc[UR10][R8.64+0x1000] ;  /* 0x0010000a0815a981 */ /* 0x000362000c1e1900 */
[----:B------:R-:W-:-:S13]  /*0b70*/  ISETP.NE.AND P2, PT, R22, RZ, PT ;  /* 0x000000ff1600720c */ /* 0x000fda0003f45270 */
[----:B---3--:R1:W5:Y:S01]  /*0b80*/  @!P2 LDG.E R23, desc[UR10][R8.64+0x1400] ;  /* 0x0014000a0817a981 */ /* 0x008362000c1e1900 */
[----:B------:R-:W-:-:S13]  /*0b90*/  ISETP.NE.AND P2, PT, R24, RZ, PT ;  /* 0x000000ff1800720c */ /* 0x000fda0003f45270 */
[----:B----4-:R1:W5:Y:S01]  /*0ba0*/  @!P2 LDG.E R25, desc[UR10][R8.64+0x1800] ;  /* 0x0018000a0819a981 */ /* 0x010362000c1e1900 */
[----:B------:R-:W-:-:S13]  /*0bb0*/  ISETP.NE.AND P2, PT, R26, RZ, PT ;  /* 0x000000ff1a00720c */ /* 0x000fda0003f45270 */
[----:B------:R1:W5:Y:S01]  /*0bc0*/  @!P2 LDG.E R27, desc[UR10][R8.64+0x1c00] ;  /* 0x001c000a081ba981 */ /* 0x000362000c1e1900 */
[----:B------:R-:W-:-:S03]  /*0bd0*/  ISETP.NE.AND P2, PT, R28, RZ, PT ;  /* 0x000000ff1c00720c */ /* 0x000fc60003f45270 */
[----:B------:R1:W5:Y:S04]  /*0be0*/  @!P3 LDG.E R37, desc[UR10][R8.64+0x3000] ;  /* 0x0030000a0825b981 */ /* 0x000368000c1e1900 */
[----:B------:R1:W5:Y:S06]  /*0bf0*/  @!P4 LDG.E R63, desc[UR10][R8.64+0x3800] ;  /* 0x0038000a083fc981 */ /* 0x00036c000c1e1900 */
[----:B------:R1:W5:Y:S01]  /*0c00*/  @!P2 LDG.E R29, desc[UR10][R8.64+0x2000] ;  /* 0x0020000a081da981 */ /* 0x000362000c1e1900 */
[----:B------:R-:W-:-:S03]  /*0c10*/  ISETP.NE.AND P2, PT, R30, RZ, PT ;  /* 0x000000ff1e00720c */ /* 0x000fc60003f45270 */
[----:B------:R1:W5:Y:S04]  /*0c20*/  @!P5 LDG.E R65, desc[UR10][R8.64+0x3c00] ;  /* 0x003c000a0841d981 */ /* 0x000368000c1e1900 */
[----:B------:R1:W5:Y:S06]  /*0c30*/  @!P6 LDG.E R39, desc[UR10][R8.64+0x3400] ;  /* 0x0034000a0827e981 */ /* 0x00036c000c1e1900 */
[----:B------:R1:W5:Y:S01]  /*0c40*/  @!P2 LDG.E R31, desc[UR10][R8.64+0x2400] ;  /* 0x0024000a081fa981 */ /* 0x000362000c1e1900 */
[----:B------:R-:W-:-:S13]  /*0c50*/  ISETP.NE.AND P2, PT, R32, RZ, PT ;  /* 0x000000ff2000720c */ /* 0x000fda0003f45270 */
[----:B------:R1:W5:Y:S01]  /*0c60*/  @!P2 LDG.E R33, desc[UR10][R8.64+0x2800] ;  /* 0x0028000a0821a981 */ /* 0x000362000c1e1900 */
[----:B------:R-:W-:-:S13]  /*0c70*/  ISETP.NE.AND P2, PT, R34, RZ, PT ;  /* 0x000000ff2200720c */ /* 0x000fda0003f45270 */
[----:B------:R1:W5:Y:S01]  /*0c80*/  @!P2 LDG.E R35, desc[UR10][R8.64+0x2c00] ;  /* 0x002c000a0823a981 */ /* 0x000362000c1e1900 */
[----:B------:R-:W-:-:S04]  /*0c90*/  LOP3.LUT R7, R7, 0xfffffeff, RZ, 0xc0, !PT ;  /* 0xfffffeff07077812 */ /* 0x000fc800078ec0ff */
[----:B------:R-:W-:Y:S02]  /*0ca0*/  @P1 LOP3.LUT R7, R7, 0x100, RZ, 0xfc, !PT ;  /* 0x0000010007071812 */ /* 0x000fe400078efcff */
[----:B------:R-:W-:-:S04]  /*0cb0*/  ISETP.NE.AND P1, PT, R18, RZ, PT ;  /* 0x000000ff1200720c */ /* 0x000fc80003f25270 */
[----:B0-----:R-:W-:-:S09]  /*0cc0*/  P2R R10, PR, RZ, 0x2 ;  /* 0x00000002ff0a7803 */ /* 0x001fd20000000000 */
[----:B------:R1:W5:Y:S01]  /*0cd0*/  @!P1 LDG.E R15, desc[UR10][R8.64+0x400] ;  /* 0x0004000a080f9981 */ /* 0x000362000c1e1900 */
[----:B------:R-:W-:-:S13]  /*0ce0*/  LOP3.LUT P1, RZ, R7, 0x100, RZ, 0xc0, !PT ;  /* 0x0000010007ff7812 */ /* 0x000fda000782c0ff */
[----:B------:R1:W5:Y:S01]  /*0cf0*/  @!P1 LDG.E R41, desc[UR10][R8.64+0x4000] ;  /* 0x0040000a08299981 */ /* 0x000362000c1e1900 */
[----:B------:R-:W-:Y:S01]  /*0d00*/  ISETP.NE.AND P1, PT, R10, RZ, PT ;  /* 0x000000ff0a00720c */ /* 0x000fe20003f25270 */
[----:B------:R-:W-:-:S12]  /*0d10*/  BRA `(.L_x_2) ;  /* 0x0000000c00dc7947 */ /* 0x000fd80003800000 */
.L_x_1:
[----:B------:R-:W-:Y:S01]  /*0d20*/  IMAD.MOV.U32 R5, RZ, RZ, R11 ;  /* 0x000000ffff057224 */ /* 0x000fe200078e000b */
[C---:B------:R-:W-:Y:S01]  /*0d30*/  ISETP.GE.AND P2, PT, R0.reuse, UR5, PT ;  /* 0x0000000500007c0c */ /* 0x040fe2000bf46270 */
[C---:B------:R-:W-:Y:S01]  /*0d40*/  VIADD R9, R0.reuse, 0xe00 ;  /* 0x00000e0000097836 */ /* 0x040fe20000000000 */
[C---:B------:R-:W-:Y:S01]  /*0d50*/  LOP3.LUT R51, R0.reuse, 0x400, RZ, 0xfc, !PT ;  /* 0x0000040000337812 */ /* 0x040fe200078efcff */
[----:B------:R-:W-:Y:S01]  /*0d60*/  IMAD.WIDE.U32 R4, R19, 0x1100, R4 ;  /* 0x0000110013047825 */ /* 0x000fe200078e0004 */
[----:B------:R-:W-:Y:S01]  /*0d70*/  LOP3.LUT R7, R7, 0xffffff7f, RZ, 0xc0, !PT ;  /* 0xffffff7f07077812 */ /* 0x000fe200078ec0ff */
[----:B------:R-:W0:Y:S01]  /*0d80*/  LDCU.64 UR8, c[0x0][0x3a0] ;  /* 0x00007400ff0877ac */ /* 0x000e220008000a00 */
[C---:B------:R-:W-:Y:S01]  /*0d90*/  ISETP.GE.AND P4, PT, R9.reuse, UR5, PT ;  /* 0x0000000509007c0c */ /* 0x040fe2000bf86270 */
[----:B------:R-:W-:Y:S01]  /*0da0*/  VIADD R8, R9, -UR5 ;  /* 0x8000000509087c36 */ /* 0x000fe20008000000 */
[----:B------:R-:W-:Y:S01]  /*0db0*/  IADD3 R41, P0, PT, R57, R4, RZ ;  /* 0x0000000439297210 */ /* 0x000fe20007f1e0ff */
[----:B------:R-:W-:Y:S01]  /*0dc0*/  VIADD R11, R0, 0xf00 ;  /* 0x00000f00000b7836 */ /* 0x000fe20000000000 */
[----:B------:R-:W-:Y:S01]  /*0dd0*/  P2R R60, PR, RZ, 0x10 ;  /* 0x00000010ff3c7803 */ /* 0x000fe20000000000 */
[----:B------:R-:W-:Y:S01]  /*0de0*/  IMAD.MOV.U32 R61, RZ, RZ, RZ ;  /* 0x000000ffff3d7224 */ /* 0x000fe200078e00ff */
[----:B------:R-:W-:Y:S01]  /*0df0*/  SEL R9, R9, R8, !P4 ;  /* 0x0000000809097207 */ /* 0x000fe20006000000 */
[----:B------:R-:W-:Y:S01]  /*0e00*/  VIADD R10, R11, -UR5 ;  /* 0x800000050b0a7c36 */ /* 0x000fe20008000000 */
[-C--:B------:R-:W-:Y:S01]  /*0e10*/  SEL R12, R2, R41.reuse, !P4 ;  /* 0x00000029020c7207 */ /* 0x080fe20006000000 */
[----:B------:R-:W-:Y:S01]  /*0e20*/  IMAD.IADD R61, R5, 0x1, R61 ;  /* 0x00000001053d7824 */ /* 0x000fe200078e023d */
[----:B------:R-:W-:Y:S01]  /*0e30*/  ISETP.GE.AND P5, PT, R11, UR5, PT ;  /* 0x000000050b007c0c */ /* 0x000fe2000bfa6270 */
[C---:B------:R-:W-:Y:S01]  /*0e40*/  VIADD R59, R0.reuse, -UR5 ;  /* 0x80000005003b7c36 */ /* 0x040fe20008000000 */
[----:B------:R-:W-:Y:S01]  /*0e50*/  IADD3 R9, P1, PT, R9, R12, RZ ;  /* 0x0000000c09097210 */ /* 0x000fe20007f3e0ff */
[----:B------:R-:W-:Y:S01]  /*0e60*/  IMAD.X R63, R61, 0x1, R56, P0 ;  /* 0x000000013d3f7824 */ /* 0x000fe200000e0638 */
[----:B------:R-:W-:Y:S01]  /*0e70*/  SEL R12, R11, R10, !P5 ;  /* 0x0000000a0b0c7207 */ /* 0x000fe20006800000 */
[----:B------:R-:W-:Y:S01]  /*0e80*/  VIADD R55, R0, 0x100 ;  /* 0x0000010000377836 */ /* 0x000fe20000000000 */
[----:B------:R-:W-:Y:S01]  /*0e90*/  SEL R11, R2, R41, !P5 ;  /* 0x00000029020b7207 */ /* 0x000fe20006800000 */
[C---:B------:R-:W-:Y:S01]  /*0ea0*/  VIADD R54, R0.reuse, 0x200 ;  /* 0x0000020000367836 */ /* 0x040fe20000000000 */
[----:B------:R-:W-:Y:S01]  /*0eb0*/  SHF.R.S32.HI R8, RZ, 0x1f, R8 ;  /* 0x0000001fff087819 */ /* 0x000fe20000011408 */
[----:B------:R-:W-:Y:S01]  /*0ec0*/  VIADD R52, R0, 0x300 ;  /* 0x0000030000347836 */ /* 0x000fe20000000000 */
[----:B------:R-:W-:Y:S01]  /*0ed0*/  IADD3 R12, P3, PT, R12, R11, RZ ;  /* 0x0000000b0c0c7210 */ /* 0x000fe20007f7e0ff */
[----:B------:R-:W-:Y:S01]  /*0ee0*/  VIADD R19, R54, -UR5 ;  /* 0x8000000536137c36 */ /* 0x000fe20008000000 */
[----:B------:R-:W-:Y:S01]  /*0ef0*/  SEL R11, R8, RZ, P4 ;  /* 0x000000ff080b7207 */ /* 0x000fe20002000000 */
[C---:B------:R-:W-:Y:S01]  /*0f00*/  VIADD R50, R0.reuse, 0x500 ;  /* 0x0000050000327836 */ /* 0x040fe20000000000 */
[----:B------:R-:W-:Y:S01]  /*0f10*/  SEL R14, R3, R63, !P4 ;  /* 0x0000003f030e7207 */ /* 0x000fe20006000000 */
[C---:B------:R-:W-:Y:S01]  /*0f20*/  VIADD R49, R0.reuse, 0x600 ;  /* 0x0000060000317836 */ /* 0x040fe20000000000 */
[----:B------:R-:W-:Y:S01]  /*0f30*/  SHF.R.S32.HI R8, RZ, 0x1f, R10 ;  /* 0x0000001fff087819 */ /* 0x000fe2000001140a */
[C---:B------:R-:W-:Y:S01]  /*0f40*/  VIADD R48, R0.reuse, 0x700 ;  /* 0x0000070000307836 */ /* 0x040fe20000000000 */
[----:B------:R-:W-:Y:S01]  /*0f50*/  SEL R13, R0, R59, !P2 ;  /* 0x0000003b000d7207 */ /* 0x000fe20005000000 */
[----:B------:R-:W-:Y:S01]  /*0f60*/  IMAD.X R10, R11, 0x1, R14, P1 ;  /* 0x000000010b0a7824 */ /* 0x000fe200008e060e */
[----:B------:R-:W-:Y:S01]  /*0f70*/  SEL R11, R8, RZ, P5 ;  /* 0x000000ff080b7207 */ /* 0x000fe20002800000 */
[C---:B------:R-:W-:Y:S01]  /*0f80*/  VIADD R8, R55.reuse, -UR5 ;  /* 0x8000000537087c36 */ /* 0x040fe20008000000 */
[----:B------:R-:W-:Y:S01]  /*0f90*/  SEL R16, R2, R41, !P2 ;  /* 0x0000002902107207 */ /* 0x000fe20005000000 */
[C---:B------:R-:W-:Y:S01]  /*0fa0*/  VIADD R46, R0.reuse, 0x900 ;  /* 0x00000900002e7836 */ /* 0x040fe20000000000 */
[----:B------:R-:W-:Y:S01]  /*0fb0*/  ISETP.GE.AND P1, PT, R55, UR5, PT ;  /* 0x0000000537007c0c */ /* 0x000fe2000bf26270 */
[C---:B------:R-:W-:Y:S01]  /*0fc0*/  VIADD R45, R0.reuse, 0xa00 ;  /* 0x00000a00002d7836 */ /* 0x040fe20000000000 */
[----:B------:R-:W-:Y:S01]  /*0fd0*/  SEL R14, R3, R63, !P5 ;  /* 0x0000003f030e7207 */ /* 0x000fe20006800000 */
[----:B------:R-:W-:Y:S01]  /*0fe0*/  VIADD R44, R0, 0xb00 ;  /* 0x00000b00002c7836 */ /* 0x000fe20000000000 */
[----:B------:R-:W-:Y:S01]  /*0ff0*/  ISETP.GE.AND P0, PT, R54, UR5, PT ;  /* 0x0000000536007c0c */ /* 0x000fe2000bf06270 */
[----:B------:R-:W-:Y:S01]  /*1000*/  VIADD R42, R0, 0xd00 ;  /* 0x00000d00002a7836 */ /* 0x000fe20000000000 */
[----:B------:R-:W-:Y:S01]  /*1010*/  SHF.R.S32.HI R53, RZ, 0x1f, R59 ;  /* 0x0000001fff357819 */ /* 0x000fe2000001143b */
[----:B------:R-:W-:Y:S01]  /*1020*/  IMAD.X R11, R11, 0x1, R14, P3 ;  /* 0x000000010b0b7824 */ /* 0x000fe200018e060e */
[----:B------:R-:W-:-:S02]  /*1030*/  IADD3 R13, P6, PT, R13, R16, RZ ;  /* 0x000000100d0d7210 */ /* 0x000fc40007fde0ff */
[----:B------:R-:W-:Y:S02]  /*1040*/  SEL R15, R55, R8, !P1 ;  /* 0x00000008370f7207 */ /* 0x000fe40004800000 */
[----:B------:R-:W-:Y:S02]  /*1050*/  SEL R16, R2, R41, !P1 ;  /* 0x0000002902107207 */ /* 0x000fe40004800000 */
[----:B------:R-:W-:Y:S02]  /*1060*/  SHF.R.S32.HI R8, RZ, 0x1f, R8 ;  /* 0x0000001fff087819 */ /* 0x000fe40000011408 */
[----:B------:R-:W-:Y:S02]  /*1070*/  SEL R17, R54, R19, !P0 ;  /* 0x0000001336117207 */ /* 0x000fe40004000000 */
[----:B------:R-:W-:Y:S02]  /*1080*/  SEL R14, R2, R41, !P0 ;  /* 0x00000029020e7207 */ /* 0x000fe40004000000 */
[----:B------:R-:W-:-:S02]  /*1090*/  SEL R18, R53, RZ, P2 ;  /* 0x000000ff35127207 */ /* 0x000fc40001000000 */
[-C--:B------:R-:W-:Y:S02]  /*10a0*/  SEL R21, R3, R63.reuse, !P2 ;  /* 0x0000003f03157207 */ /* 0x080fe40005000000 */
[----:B------:R-:W-:Y:S02]  /*10b0*/  IADD3 R15, P3, PT, R15, R16, RZ ;  /* 0x000000100f0f7210 */ /* 0x000fe40007f7e0ff */
[----:B------:R-:W-:Y:S02]  /*10c0*/  SEL R8, R8, RZ, P1 ;  /* 0x000000ff08087207 */ /* 0x000fe40000800000 */
[-C--:B------:R-:W-:Y:S02]  /*10d0*/  SEL R23, R3, R63.reuse, !P1 ;  /* 0x0000003f03177207 */ /* 0x080fe40004800000 */
[----:B------:R-:W-:Y:S01]  /*10e0*/  IADD3 R17, P2, PT, R17, R14, RZ ;  /* 0x0000000e11117210 */ /* 0x000fe20007f5e0ff */
[----:B------:R-:W-:Y:S01]  /*10f0*/  IMAD.X R14, R18, 0x1, R21, P6 ;  /* 0x00000001120e7824 */ /* 0x000fe200030e0615 */
[----:B------:R-:W-:Y:S01]  /*1100*/  SHF.R.S32.HI R19, RZ, 0x1f, R19 ;  /* 0x0000001fff137819 */ /* 0x000fe20000011413 */
[C---:B------:R-:W-:Y:S01]  /*1110*/  VIADD R21, R52.reuse, -UR5 ;  /* 0x8000000534157c36 */ /* 0x040fe20008000000 */
[----:B------:R-:W-:Y:S01]  /*1120*/  ISETP.GE.AND P6, PT, R52, UR5, PT ;  /* 0x0000000534007c0c */ /* 0x000fe2000bfc6270 */
[----:B------:R-:W-:Y:S01]  /*1130*/  IMAD.X R16, R8, 0x1, R23, P3 ;  /* 0x0000000108107824 */ /* 0x000fe200018e0617 */
[----:B------:R-:W-:Y:S01]  /*1140*/  SEL R18, R19, RZ, P0 ;  /* 0x000000ff13127207 */ /* 0x000fe20000000000 */
[----:B------:R-:W-:Y:S01]  /*1150*/  VIADD R8, R51, -UR5 ;  /* 0x8000000533087c36 */ /* 0x000fe20008000000 */
[----:B------:R-:W-:-:S02]  /*1160*/  SEL R23, R3, R63, !P0 ;  /* 0x0000003f03177207 */ /* 0x000fc40004000000 */
[----:B------:R-:W-:Y:S02]  /*1170*/  SEL R20, R52, R21, !P6 ;  /* 0x0000001534147207 */ /* 0x000fe40007000000 */
[----:B------:R-:W-:Y:S01]  /*1180*/  SEL R19, R2, R41, !P6 ;  /* 0x0000002902137207 */ /* 0x000fe20007000000 */
[----:B------:R-:W-:Y:S01]  /*1190*/  IMAD.X R18, R18, 0x1, R23, P2 ;  /* 0x0000000112127824 */ /* 0x000fe200010e0617 */
[----:B------:R-:W-:Y:S02]  /*11a0*/  SHF.R.S32.HI R21, RZ, 0x1f, R21 ;  /* 0x0000001fff157819 */ /* 0x000fe40000011415 */
[----:B------:R-:W-:Y:S02]  /*11b0*/  ISETP.GE.AND P4, PT, R51, UR5, PT ;  /* 0x0000000533007c0c */ /* 0x000fe4000bf86270 */
[----:B------:R-:W-:Y:S02]  /*11c0*/  IADD3 R19, P2, PT, R20, R19, RZ ;  /* 0x0000001314137210 */ /* 0x000fe40007f5e0ff */
[----:B------:R-:W-:-:S02]  /*11d0*/  SEL R20, R21, RZ, P6 ;  /* 0x000000ff15147207 */ /* 0x000fc40003000000 */
[----:B------:R-:W-:Y:S02]  /*11e0*/  SEL R23, R3, R63, !P6 ;  /* 0x0000003f03177207 */ /* 0x000fe40007000000 */
[----:B------:R-:W-:Y:S02]  /*11f0*/  SEL R22, R51, R8, !P4 ;  /* 0x0000000833167207 */ /* 0x000fe40006000000 */
[----:B------:R-:W-:Y:S01]  /*1200*/  SEL R21, R2, R41, !P4 ;  /* 0x0000002902157207 */ /* 0x000fe20006000000 */
[----:B------:R-:W-:Y:S01]  /*1210*/  IMAD.X R20, R20, 0x1, R23, P2 ;  /* 0x0000000114147824 */ /* 0x000fe200010e0617 */
[----:B------:R-:W-:Y:S01]  /*1220*/  SHF.R.S32.HI R8, RZ, 0x1f, R8 ;  /* 0x0000001fff087819 */ /* 0x000fe20000011408 */
[----:B------:R-:W-:Y:S01]  /*1230*/  VIADD R23, R50, -UR5 ;  /* 0x8000000532177c36 */ /* 0x000fe20008000000 */
[----:B------:R-:W-:Y:S02]  /*1240*/  @P6 LOP3.LUT R7, R7, 0x80, RZ, 0xfc, !PT ;  /* 0x0000008007076812 */ /* 0x000fe400078efcff */
[----:B------:R-:W-:-:S02]  /*1250*/  IADD3 R22, P2, PT, R22, R21, RZ ;  /* 0x0000001516167210 */ /* 0x000fc40007f5e0ff */
[----:B------:R-:W-:Y:S02]  /*1260*/  SEL R8, R8, RZ, P4 ;  /* 0x000000ff08087207 */ /* 0x000fe40002000000 */
[----:B------:R-:W-:Y:S02]  /*1270*/  SEL R21, R3, R63, !P4 ;  /* 0x0000003f03157207 */ /* 0x000fe40006000000 */
[----:B------:R-:W-:Y:S02]  /*1280*/  ISETP.GE.AND P3, PT, R50, UR5, PT ;  /* 0x0000000532007c0c */ /* 0x000fe4000bf66270 */
[----:B------:R-:W-:Y:S01]  /*1290*/  LOP3.LUT R7, R7, 0xffffffbf, RZ, 0xc0, !PT ;  /* 0xffffffbf07077812 */ /* 0x000fe200078ec0ff */
[----:B------:R-:W-:Y:S01]  /*12a0*/  IMAD.X R21, R8, 0x1, R21, P2 ;  /* 0x0000000108157824 */ /* 0x000fe200010e0615 */
[----:B------:R-:W-:Y:S02]  /*12b0*/  SHF.R.S32.HI R8, RZ, 0x1f, R23 ;  /* 0x0000001fff087819 */ /* 0x000fe40000011417 */
[----:B------:R-:W-:-:S02]  /*12c0*/  @P4 LOP3.LUT R7, R7, 0x40, RZ, 0xfc, !PT ;  /* 0x0000004007074812 */ /* 0x000fc400078efcff */
[----:B------:R-:W-:Y:S02]  /*12d0*/  SEL R23, R50, R23, !P3 ;  /* 0x0000001732177207 */ /* 0x000fe40005800000 */
[----:B------:R-:W-:Y:S02]  /*12e0*/  SEL R24, R2, R41, !P3 ;  /* 0x0000002902187207 */ /* 0x000fe40005800000 */
[----:B------:R-:W-:Y:S02]  /*12f0*/  LOP3.LUT R7, R7, 0xffffffdf, RZ, 0xc0, !PT ;  /* 0xffffffdf07077812 */ /* 0x000fe400078ec0ff */
[----:B------:R-:W-:Y:S02]  /*1300*/  SEL R8, R8, RZ, P3 ;  /* 0x000000ff08087207 */ /* 0x000fe40001800000 */
[----:B------:R-:W-:Y:S02]  /*1310*/  SEL R25, R3, R63, !P3 ;  /* 0x0000003f03197207 */ /* 0x000fe40005800000 */
[----:B------:R-:W-:-:S02]  /*1320*/  IADD3 R23, P2, PT, R23, R24, RZ ;  /* 0x0000001817177210 */ /* 0x000fc40007f5e0ff */
[----:B------:R-:W-:Y:S02]  /*1330*/  @P3 LOP3.LUT R7, R7, 0x20, RZ, 0xfc, !PT ;  /* 0x0000002007073812 */ /* 0x000fe400078efcff */
[----:B------:R-:W-:Y:S01]  /*1340*/  ISETP.GE.AND P3, PT, R49, UR5, PT ;  /* 0x0000000531007c0c */ /* 0x000fe2000bf66270 */
[----:B------:R-:W-:Y:S01]  /*1350*/  IMAD.X R24, R8, 0x1, R25, P2 ;  /* 0x0000000108187824 */ /* 0x000fe200010e0619 */
[----:B------:R-:W-:Y:S01]  /*1360*/  LOP3.LUT R7, R7, 0xffffffef, RZ, 0xc0, !PT ;  /* 0xffffffef07077812 */ /* 0x000fe200078ec0ff */
[----:B------:R-:W-:Y:S01]  /*1370*/  VIADD R8, R49, -UR5 ;  /* 0x8000000531087c36 */ /* 0x000fe20008000000 */
[----:B------:R-:W-:Y:S02]  /*1380*/  SEL R27, R2, R41, !P3 ;  /* 0x00000029021b7207 */ /* 0x000fe40005800000 */
[----:B------:R-:W-:Y:S02]  /*1390*/  SEL R29, R3, R63, !P3 ;  /* 0x0000003f031d7207 */ /* 0x000fe40005800000 */
[----:B------:R-:W-:-:S02]  /*13a0*/  SHF.R.S32.HI R25, RZ, 0x1f, R8 ;  /* 0x0000001fff197819 */ /* 0x000fc40000011408 */
[----:B------:R-:W-:Y:S02]  /*13b0*/  SEL R8, R49, R8, !P3 ;  /* 0x0000000831087207 */ /* 0x000fe40005800000 */
[----:B------:R-:W-:Y:S02]  /*13c0*/  SEL R26, R25, RZ, P3 ;  /* 0x000000ff191a7207 */ /* 0x000fe40001800000 */
[----:B------:R-:W-:Y:S01]  /*13d0*/  IADD3 R25, P2, PT, R8, R27, RZ ;  /* 0x0000001b08197210 */ /* 0x000fe20007f5e0ff */
[C---:B------:R-:W-:Y:S01]  /*13e0*/  VIADD R27, R48.reuse, -UR5 ;  /* 0x80000005301b7c36 */ /* 0x040fe20008000000 */
[----:B------:R-:W-:Y:S02]  /*13f0*/  @P3 LOP3.LUT R7, R7, 0x10, RZ, 0xfc, !PT ;  /* 0x0000001007073812 */ /* 0x000fe400078efcff */
[----:B------:R-:W-:Y:S01]  /*1400*/  ISETP.GE.AND P3, PT, R48, UR5, PT ;  /* 0x0000000530007c0c */ /* 0x000fe2000bf66270 */
[----:B------:R-:W-:Y:S01]  /*1410*/  IMAD.X R26, R26, 0x1, R29, P2 ;  /* 0x000000011a1a7824 */ /* 0x000fe200010e061d */
[----:B------:R-:W-:-:S02]  /*1420*/  SHF.R.S32.HI R8, RZ, 0x1f, R27 ;  /* 0x0000001fff087819 */ /* 0x000fc4000001141b */
[----:B------:R-:W-:Y:S02]  /*1430*/  SEL R27, R48, R27, !P3 ;  /* 0x0000001b301b7207 */ /* 0x000fe40005800000 */
[----:B------:R-:W-:Y:S02]  /*1440*/  SEL R28, R2, R41, !P3 ;  /* 0x00000029021c7207 */ /* 0x000fe40005800000 */
[----:B------:R-:W-:Y:S02]  /*1450*/  LOP3.LUT R7, R7, 0xfffffff7, RZ, 0xc0, !PT ;  /* 0xfffffff707077812 */ /* 0x000fe400078ec0ff */
[----:B------:R-:W-:Y:S02]  /*1460*/  SEL R8, R8, RZ, P3 ;  /* 0x000000ff08087207 */ /* 0x000fe40001800000 */
[----:B------:R-:W-:Y:S02]  /*1470*/  SEL R29, R3, R63, !P3 ;  /* 0x0000003f031d7207 */ /* 0x000fe40005800000 */
[----:B------:R-:W-:-:S02]  /*1480*/  IADD3 R27, P2, PT, R27, R28, RZ ;  /* 0x0000001c1b1b7210 */ /* 0x000fc40007f5e0ff */
[----:B------:R-:W-:Y:S02]  /*1490*/  LOP3.LUT R47, R0, 0x800, RZ, 0xfc, !PT ;  /* 0x00000800002f7812 */ /* 0x000fe400078efcff */
[----:B------:R-:W-:Y:S01]  /*14a0*/  @P3 LOP3.LUT R7, R7, 0x8, RZ, 0xfc, !PT ;  /* 0x0000000807073812 */ /* 0x000fe200078efcff */
[----:B------:R-:W-:Y:S01]  /*14b0*/  IMAD.X R28, R8, 0x1, R29, P2 ;  /* 0x00000001081c7824 */ /* 0x000fe200010e061d */
[C---:B------:R-:W-:Y:S01]  /*14c0*/  ISETP.GE.AND P3, PT, R47.reuse, UR5, PT ;  /* 0x000000052f007c0c */ /* 0x040fe2000bf66270 */
[----:B------:R-:W-:Y:S01]  /*14d0*/  VIADD R8, R47, -UR5 ;  /* 0x800000052f087c36 */ /* 0x000fe20008000000 */
[----:B------:R-:W-:Y:S02]  /*14e0*/  LOP3.LUT R7, R7, 0xfffffffb, RZ, 0xc0, !PT ;  /* 0xfffffffb07077812 */ /* 0x000fe400078ec0ff */
[----:B------:R-:W-:Y:S02]  /*14f0*/  SEL R31, R2, R41, !P3 ;  /* 0x00000029021f7207 */ /* 0x000fe40005800000 */
[----:B------:R-:W-:-:S02]  /*1500*/  SHF.R.S32.HI R29, RZ, 0x1f, R8 ;  /* 0x0000001fff1d7819 */ /* 0x000fc40000011408 */
[----:B------:R-:W-:Y:S02]  /*1510*/  SEL R8, R47, R8, !P3 ;  /* 0x000000082f087207 */ /* 0x000fe40005800000 */
[----:B------:R-:W-:Y:S02]  /*1520*/  SEL R30, R29, RZ, P3 ;  /* 0x000000ff1d1e7207 */ /* 0x000fe40001800000 */
[----:B------:R-:W-:Y:S01]  /*1530*/  IADD3 R29, P2, PT, R8, R31, RZ ;  /* 0x0000001f081d7210 */ /* 0x000fe20007f5e0ff */
[C---:B------:R-:W-:Y:S01]  /*1540*/  VIADD R31, R46.reuse, -UR5 ;  /* 0x800000052e1f7c36 */ /* 0x040fe20008000000 */
[----:B------:R-:W-:Y:S02]  /*1550*/  @P3 LOP3.LUT R7, R7, 0x4, RZ, 0xfc, !PT ;  /* 0x0000000407073812 */ /* 0x000fe400078efcff */
[----:B------:R-:W-:Y:S02]  /*1560*/  SEL R33, R3, R63, !P3 ;  /* 0x0000003f03217207 */ /* 0x000fe40005800000 */
[----:B------:R-:W-:-:S02]  /*1570*/  ISETP.GE.AND P3, PT, R46, UR5, PT ;  /* 0x000000052e007c0c */ /* 0x000fc4000bf66270 */
[----:B------:R-:W-:Y:S01]  /*1580*/  SHF.R.S32.HI R8, RZ, 0x1f, R31 ;  /* 0x0000001fff087819 */ /* 0x000fe2000001141f */
[----:B------:R-:W-:Y:S01]  /*1590*/  IMAD.X R30, R30, 0x1, R33, P2 ;  /* 0x000000011e1e7824 */ /* 0x000fe200010e0621 */
[----:B------:R-:W-:Y:S02]  /*15a0*/  SEL R31, R46, R31, !P3 ;  /* 0x0000001f2e1f7207 */ /* 0x000fe40005800000 */
[----:B------:R-:W-:Y:S02]  /*15b0*/  SEL R32, R2, R41, !P3 ;  /* 0x0000002902207207 */ /* 0x000fe40005800000 */
[----:B------:R-:W-:Y:S02]  /*15c0*/  SEL R8, R8, RZ, P3 ;  /* 0x000000ff08087207 */ /* 0x000fe40001800000 */
[----:B------:R-:W-:Y:S02]  /*15d0*/  SEL R33, R3, R63, !P3 ;  /* 0x0000003f03217207 */ /* 0x000fe40005800000 */
[----:B------:R-:W-:-:S02]  /*15e0*/  IADD3 R31, P2, PT, R31, R32, RZ ;  /* 0x000000201f1f7210 */ /* 0x000fc40007f5e0ff */
[----:B------:R-:W-:Y:S02]  /*15f0*/  LOP3.LUT R7, R7, 0xfffffffd, RZ, 0xc0, !PT ;  /* 0xfffffffd07077812 */ /* 0x000fe400078ec0ff */
[----:B------:R-:W-:Y:S01]  /*1600*/  LOP3.LUT R43, R0, 0xc00, RZ, 0xfc, !PT ;  /* 0x00000c00002b7812 */ /* 0x000fe200078efcff */
[----:B------:R-:W-:Y:S01]  /*1610*/  IMAD.X R32, R8, 0x1, R33, P2 ;  /* 0x0000000108207824 */ /* 0x000fe200010e0621 */
[----:B------:R-:W-:Y:S01]  /*1620*/  @P3 LOP3.LUT R7, R7, 0x2, RZ, 0xfc, !PT ;  /* 0x0000000207073812 */ /* 0x000fe200078efcff */
[C---:B------:R-:W-:Y:S01]  /*1630*/  VIADD R8, R45.reuse, -UR5 ;  /* 0x800000052d087c36 */ /* 0x040fe20008000000 */
[----:B------:R-:W-:Y:S02]  /*1640*/  ISETP.GE.AND P3, PT, R45, UR5, PT ;  /* 0x000000052d007c0c */ /* 0x000fe4000bf66270 */
[----:B------:R-:W-:Y:S02]  /*1650*/  LOP3.LUT R7, R7, 0xfffffffe, RZ, 0xc0, !PT ;  /* 0xfffffffe07077812 */ /* 0x000fe400078ec0ff */
[----:B------:R-:W-:-:S02]  /*1660*/  SHF.R.S32.HI R33, RZ, 0x1f, R8 ;  /* 0x0000001fff217819 */ /* 0x000fc40000011408 */
[----:B------:R-:W-:Y:S02]  /*1670*/  SEL R8, R45, R8, !P3 ;  /* 0x000000082d087207 */ /* 0x000fe40005800000 */
[----:B------:R-:W-:Y:S02]  /*1680*/  SEL R35, R2, R41, !P3 ;  /* 0x0000002902237207 */ /* 0x000fe40005800000 */
[----:B------:R-:W-:Y:S02]  /*1690*/  SEL R34, R33, RZ, P3 ;  /* 0x000000ff21227207 */ /* 0x000fe40001800000 */
[----:B------:R-:W-:Y:S02]  /*16a0*/  SEL R37, R3, R63, !P3 ;  /* 0x0000003f03257207 */ /* 0x000fe40005800000 */
[----:B------:R-:W-:Y:S01]  /*16b0*/  IADD3 R33, P2, PT, R8, R35, RZ ;  /* 0x0000002308217210 */ /* 0x000fe20007f5e0ff */
[----:B------:R-:W-:Y:S01]  /*16c0*/  VIADD R35, R44, -UR5 ;  /* 0x800000052c237c36 */ /* 0x000fe20008000000 */
[----:B------:R-:W-:-:S03]  /*16d0*/  @P3 LOP3.LUT R7, R7, 0x1, RZ, 0xfc, !PT ;  /* 0x0000000107073812 */ /* 0x000fc600078efcff */
[----:B------:R-:W-:Y:S01]  /*16e0*/  IMAD.X R34, R34, 0x1, R37, P2 ;  /* 0x0000000122227824 */ /* 0x000fe200010e0625 */
[C---:B------:R-:W-:Y:S02]  /*16f0*/  ISETP.GE.AND P2, PT, R44.reuse, UR5, PT ;  /* 0x000000052c007c0c */ /* 0x040fe4000bf46270 */
[----:B------:R-:W-:Y:S02]  /*1700*/  SHF.R.S32.HI R8, RZ, 0x1f, R35 ;  /* 0x0000001fff087819 */ /* 0x000fe40000011423 */
[----:B------:R-:W-:Y:S02]  /*1710*/  SEL R35, R44, R35, !P2 ;  /* 0x000000232c237207 */ /* 0x000fe40005000000 */
[----:B------:R-:W-:Y:S02]  /*1720*/  SEL R36, R2, R41, !P2 ;  /* 0x0000002902247207 */ /* 0x000fe40005000000 */
[----:B------:R-:W-:Y:S02]  /*1730*/  SEL R8, R8, RZ, P2 ;  /* 0x000000ff08087207 */ /* 0x000fe40001000000 */
[----:B------:R-:W-:-:S02]  /*1740*/  SEL R37, R3, R63, !P2 ;  /* 0x0000003f03257207 */ /* 0x000fc40005000000 */
[----:B------:R-:W-:Y:S02]  /*1750*/  IADD3 R35, P3, PT, R35, R36, RZ ;  /* 0x0000002423237210 */ /* 0x000fe40007f7e0ff */
[----:B------:R-:W-:-:S03]  /*1760*/  LOP3.LUT R7, R7, 0xfffffeff, RZ, 0xc0, !PT ;  /* 0xfffffeff07077812 */ /* 0x000fc600078ec0ff */
[----:B------:R-:W-:Y:S01]  /*1770*/  IMAD.X R36, R8, 0x1, R37, P3 ;  /* 0x0000000108247824 */ /* 0x000fe200018e0625 */
[C---:B------:R-:W-:Y:S01]  /*1780*/  ISETP.GE.AND P3, PT, R43.reuse, UR5, PT ;  /* 0x000000052b007c0c */ /* 0x040fe2000bf66270 */
[----:B------:R-:W-:-:S03]  /*1790*/  VIADD R8, R43, -UR5 ;  /* 0x800000052b087c36 */ /* 0x000fc60008000000 */
[----:B------:R-:W-:Y:S02]  /*17a0*/  SEL R39, R2, R41, !P3 ;  /* 0x0000002902277207 */ /* 0x000fe40005800000 */
[----:B------:R-:W-:Y:S02]  /*17b0*/  SHF.R.S32.HI R37, RZ, 0x1f, R8 ;  /* 0x0000001fff257819 */ /* 0x000fe40000011408 */
[----:B------:R-:W-:Y:S02]  /*17c0*/  SEL R8, R43, R8, !P3 ;  /* 0x000000082b087207 */ /* 0x000fe40005800000 */
[----:B------:R-:W-:Y:S02]  /*17d0*/  SEL R38, R37, RZ, P3 ;  /* 0x000000ff25267207 */ /* 0x000fe40001800000 */
[----:B------:R-:W-:Y:S02]  /*17e0*/  SEL R65, R3, R63, !P3 ;  /* 0x0000003f03417207 */ /* 0x000fe40005800000 */
[----:B------:R-:W-:Y:S01]  /*17f0*/  IADD3 R37, P6, PT, R8, R39, RZ ;  /* 0x0000002708257210 */ /* 0x000fe20007fde0ff */
[----:B------:R-:W-:-:S04]  /*1800*/  VIADD R39, R42, -UR5 ;  /* 0x800000052a277c36 */ /* 0x000fc80008000000 */
[----:B------:R-:W-:Y:S01]  /*1810*/  IMAD.X R38, R38, 0x1, R65, P6 ;  /* 0x0000000126267824 */ /* 0x000fe200030e0641 */
[C---:B------:R-:W-:Y:S02]  /*1820*/  ISETP.GE.AND P6, PT, R42.reuse, UR5, PT ;  /* 0x000000052a007c0c */ /* 0x040fe4000bfc6270 */
[----:B------:R-:W-:Y:S02]  /*1830*/  SHF.R.S32.HI R8, RZ, 0x1f, R39 ;  /* 0x0000001fff087819 */ /* 0x000fe40000011427 */
[----:B------:R-:W-:Y:S02]  /*1840*/  SEL R39, R42, R39, !P6 ;  /* 0x000000272a277207 */ /* 0x000fe40007000000 */
[----:B------:R-:W-:Y:S02]  /*1850*/  SEL R40, R2, R41, !P6 ;  /* 0x0000002902287207 */ /* 0x000fe40007000000 */
[----:B------:R-:W-:Y:S02]  /*1860*/  SEL R8, R8, RZ, P6 ;  /* 0x000000ff08087207 */ /* 0x000fe40003000000 */
[----:B------:R-:W-:-:S02]  /*1870*/  SEL R65, R3, R63, !P6 ;  /* 0x0000003f03417207 */ /* 0x000fc40007000000 */
[----:B------:R-:W-:-:S05]  /*1880*/  IADD3 R39, P4, PT, R39, R40, RZ ;  /* 0x0000002827277210 */ /* 0x000fca0007f9e0ff */
[----:B------:R-:W-:Y:S01]  /*1890*/  IMAD.X R40, R8, 0x1, R65, P4 ;  /* 0x0000000108287824 */ /* 0x000fe200020e0641 */
[----:B------:R-:W-:-:S04]  /*18a0*/  LOP3.LUT R65, R0, 0x1000, RZ, 0xfc, !PT ;  /* 0x0000100000417812 */ /* 0x000fc800078efcff */
[C---:B------:R-:W-:Y:S01]  /*18b0*/  ISETP.GE.AND P4, PT, R65.reuse, UR5, PT ;  /* 0x0000000541007c0c */ /* 0x040fe2000bf86270 */
[----:B------:R-:W-:-:S03]  /*18c0*/  VIADD R8, R65, -UR5 ;  /* 0x8000000541087c36 */ /* 0x000fc60008000000 */
[----:B------:R-:W-:Y:S02]  /*18d0*/  SEL R41, R2, R41, !P4 ;  /* 0x0000002902297207 */ /* 0x000fe40006000000 */
[----:B------:R-:W-:Y:S02]  /*18e0*/  SEL R58, R65, R8, !P4 ;  /* 0x00000008413a7207 */ /* 0x000fe40006000000 */
[----:B------:R-:W-:Y:S02]  /*18f0*/  SHF.R.S32.HI R8, RZ, 0x1f, R8 ;  /* 0x0000001fff087819 */ /* 0x000fe40000011408 */
[----:B------:R-:W-:Y:S02]  /*1900*/  SEL R63, R3, R63, !P4 ;  /* 0x0000003f033f7207 */ /* 0x000fe40006000000 */
[----:B------:R-:W-:Y:S02]  /*1910*/  SEL R8, R8, RZ, P4 ;  /* 0x000000ff08087207 */ /* 0x000fe40002000000 */
[----:B------:R-:W-:-:S02]  /*1920*/  @P4 LOP3.LUT R7, R7, 0x100, RZ, 0xfc, !PT ;  /* 0x0000010007074812 */ /* 0x000fc400078efcff */
[----:B------:R-:W-:-:S05]  /*1930*/  IADD3 R41, P4, PT, R58, R41, RZ ;  /* 0x000000293a297210 */ /* 0x000fca0007f9e0ff */
[----:B------:R-:W-:Y:S01]  /*1940*/  IMAD.X R58, R8, 0x1, R63, P4 ;  /* 0x00000001083a7824 */ /* 0x000fe200020e063f */
[----:B0-----:R-:W-:-:S04]  /*1950*/  LEA R8, P4, R9, UR8, 0x2 ;  /* 0x0000000809087c11 */ /* 0x001fc8000f8810ff */
[----:B------:R-:W-:Y:S02]  /*1960*/  LEA.HI.X R9, R9, UR9, R10, 0x2, P4 ;  /* 0x0000000909097c11 */ /* 0x000fe4000a0f140a */
[----:B------:R-:W-:-:S03]  /*1970*/  LEA R10, P4, R12, UR8, 0x2 ;  /* 0x000000080c0a7c11 */ /* 0x000fc6000f8810ff */
[----:B------:R0:W5:Y:S01]  /*1980*/  LDG.E R63, desc[UR10][R8.64] ;  /* 0x0000000a083f7981 */ /* 0x000162000c1e1900 */
[----:B------:R-:W-:Y:S02]  /*1990*/  LEA.HI.X R11, R12, UR9, R11, 0x2, P4 ;  /* 0x000000090c0b7c11 */ /* 0x000fe4000a0f140b */
[----:B------:R-:W-:-:S03]  /*19a0*/  LEA R12, P4, R13, UR8, 0x2 ;  /* 0x000000080d0c7c11 */ /* 0x000fc6000f8810ff */
[----:B------:R0:W5:Y:S01]  /*19b0*/  LDG.E R65, desc[UR10][R10.64] ;  /* 0x0000000a0a417981 */ /* 0x000162000c1e1900 */
[----:B------:R-:W-:Y:S02]  /*19c0*/  LEA.HI.X R13, R13, UR9, R14, 0x2, P4 ;  /* 0x000000090d0d7c11 */ /* 0x000fe4000a0f140e */
[----:B------:R-:W-:-:S04]  /*19d0*/  LEA R14, P4, R15, UR8, 0x2 ;  /* 0x000000080f0e7c11 */ /* 0x000fc8000f8810ff */
[----:B------:R-:W-:Y:S01]  /*19e0*/  LEA.HI.X R15, R15, UR9, R16, 0x2, P4 ;  /* 0x000000090f0f7c11 */ /* 0x000fe2000a0f1410 */
[----:B------:R0:W5:Y:S01]  /*19f0*/  LDG.E R13, desc[UR10][R12.64] ;  /* 0x0000000a0c0d7981 */ /* 0x000162000c1e1900 */
        /* <DEDUP_REMOVED lines=39> */
[----:B------:R-:W-:-:S04]  /*1c70*/  ISETP.NE.AND P4, PT, R60, RZ, PT ;  /* 0x000000ff3c00720c */ /* 0x000fc80003f85270 */
[----:B------:R0:W5:Y:S09]  /*1c80*/  LDG.E R41, desc[UR10][R40.64] ;  /* 0x0000000a28297981 */ /* 0x000172000c1e1900 */
.L_x_2:
[----:B------:R-:W2:Y:S01]  /*1c90*/  S2UR UR8, SR_CgaCtaId ;  /* 0x00000000000879c3 */ /* 0x000ea20000008800 */
[----:B------:R-:W-:Y:S01]  /*1ca0*/  UMOV UR4, 0x400 ;  /* 0x0000040000047882 */ /* 0x000fe20000000000 */
[C---:B0-----:R-:W-:Y:S01]  /*1cb0*/  VIADD R11, R0.reuse, 0xe00 ;  /* 0x00000e00000b7836 */ /* 0x041fe20000000000 */
[C---:B------:R-:W-:Y:S01]  /*1cc0*/  LOP3.LUT R10, R0.reuse, 0x1000, RZ, 0xfc, !PT ;  /* 0x00001000000a7812 */ /* 0x040fe200078efcff */
[----:B-1----:R-:W-:Y:S01]  /*1cd0*/  VIADD R9, R0, 0xf00 ;  /* 0x00000f0000097836 */ /* 0x002fe20000000000 */
[----:B--2---:R-:W-:-:S06]  /*1ce0*/  ULEA UR4, UR8, UR4, 0x18 ;  /* 0x0000000408047291 */ /* 0x004fcc000f8ec0ff */
[----:B------:R-:W-:-:S05]  /*1cf0*/  LEA R8, R0, UR4, 0x2 ;  /* 0x0000000400087c11 */ /* 0x000fca000f8e10ff */
[----:B-----5:R0:W-:Y:S04]  /*1d00*/  STS [R8], R13 ;  /* 0x0000000d08007388 */ /* 0x0201e80000000800 */
[----:B------:R0:W-:Y:S04]  /*1d10*/  STS [R8+0x400], R15 ;  /* 0x0004000f08007388 */ /* 0x0001e80000000800 */
        /* <DEDUP_REMOVED lines=14> */
[----:B------:R0:W-:Y:S01]  /*1e00*/  STS [R8+0x4000], R41 ;  /* 0x0040002908007388 */ /* 0x0001e20000000800 */
[----:B------:R-:W-:Y:S05]  /*1e10*/  BRA.U !UP0, `(.L_x_3) ;  /* 0x0000000508207547 */ /* 0x000fea000b800000 */
[----:B------:R-:W1:Y:S01]  /*1e20*/  LDCU.64 UR8, c[0x0][0x390] ;  /* 0x00007200ff0877ac */ /* 0x000e620008000a00 */
[----:B------:R-:W-:Y:S02]  /*1e30*/  P2R R5, PR, RZ, 0x2 ;  /* 0x00000002ff057803 */ /* 0x000fe40000000000 */
[----:B------:R-:W-:Y:S02]  /*1e40*/  P2R R9, PR, RZ, 0x1 ;  /* 0x00000001ff097803 */ /* 0x000fe40000000000 */
[----:B------:R-:W-:Y:S02]  /*1e50*/  IADD3 R4, P0, P1, R59, R4, R57 ;  /* 0x000000043b047210 */ /* 0x000fe4000791e039 */
[----:B------:R-:W-:Y:S02]  /*1e60*/  P2R R14, PR, RZ, 0x4 ;  /* 0x00000004ff0e7803 */ /* 0x000fe40000000000 */
[----:B------:R-:W-:Y:S02]  /*1e70*/  LOP3.LUT P2, RZ, R7, 0x20, RZ, 0xc0, !PT ;  /* 0x0000002007ff7812 */ /* 0x000fe4000784c0ff */
[----:B------:R-:W-:-:S02]  /*1e80*/  IADD3.X R53, PT, PT, R53, R61, R56, P0, P1 ;  /* 0x0000003d35357210 */ /* 0x000fc400007e2438 */
[----:B------:R-:W-:Y:S02]  /*1e90*/  IADD3 R2, P0, PT, R2, R0, RZ ;  /* 0x0000000002027210 */ /* 0x000fe40007f1e0ff */
[----:B------:R-:W-:Y:S02]  /*1ea0*/  P2R R12, PR, RZ, 0x4 ;  /* 0x00000004ff0c7803 */ /* 0x000fe40000000000 */
[C---:B------:R-:W-:Y:S01]  /*1eb0*/  LOP3.LUT P2, RZ, R7.reuse, 0x40, RZ, 0xc0, !PT ;  /* 0x0000004007ff7812 */ /* 0x040fe2000784c0ff */
[----:B------:R-:W-:Y:S01]  /*1ec0*/  IMAD.X R3, RZ, RZ, R3, P0 ;  /* 0x000000ffff037224 */ /* 0x000fe200000e0603 */
[----:B-1----:R-:W-:Y:S02]  /*1ed0*/  LEA R38, P0, R2, UR8, 0x2 ;  /* 0x0000000802267c11 */ /* 0x002fe4000f8010ff */
[----:B------:R-:W-:Y:S02]  /*1ee0*/  P2R R10, PR, RZ, 0x4 ;  /* 0x00000004ff0a7803 */ /* 0x000fe40000000000 */
[----:B------:R-:W-:-:S02]  /*1ef0*/  LOP3.LUT P2, RZ, R7, 0x80, RZ, 0xc0, !PT ;  /* 0x0000008007ff7812 */ /* 0x000fc4000784c0ff */
[----:B0-----:R-:W-:Y:S02]  /*1f00*/  LEA.HI.X R39, R2, UR9, R3, 0x2, P0 ;  /* 0x0000000902277c11 */ /* 0x001fe400080f1403 */
[C---:B------:R-:W-:Y:S02]  /*1f10*/  LEA R40, P0, R4.reuse, UR8, 0x2 ;  /* 0x0000000804287c11 */ /* 0x040fe4000f8010ff */
[----:B------:R-:W-:Y:S02]  /*1f20*/  P2R R16, PR, RZ, 0x8 ;  /* 0x00000008ff107803 */ /* 0x000fe40000000000 */
[----:B------:R-:W-:Y:S02]  /*1f30*/  LEA.HI.X R41, R4, UR9, R53, 0x2, P0 ;  /* 0x0000000904297c11 */ /* 0x000fe400080f1435 */
[----:B------:R-:W-:Y:S02]  /*1f40*/  ISETP.GE.AND P0, PT, R0, UR5, PT ;  /* 0x0000000500007c0c */ /* 0x000fe4000bf06270 */
[----:B------:R-:W-:Y:S01]  /*1f50*/  P2R R18, PR, RZ, 0x40 ;  /* 0x00000040ff127803 */ /* 0x000fe20000000000 */
[----:B------:R1:W5:Y:S01]  /*1f60*/  @P2 LDG.E R11, desc[UR10][R40.64+0xc00] ;  /* 0x000c000a280b2981 */ /* 0x000362000c1e1900 */
[----:B------:R-:W-:-:S02]  /*1f70*/  P2R R20, PR, RZ, 0x10 ;  /* 0x00000010ff147803 */ /* 0x000fc40000000000 */
[----:B------:R-:W-:Y:S02]  /*1f80*/  P2R R22, PR, RZ, 0x20 ;  /* 0x00000020ff167803 */ /* 0x000fe40000000000 */
[C---:B------:R-:W-:Y:S02]  /*1f90*/  LOP3.LUT P3, RZ, R7.reuse, 0x10, RZ, 0xc0, !PT ;  /* 0x0000001007ff7812 */ /* 0x040fe4000786c0ff */
[C---:B------:R-:W-:Y:S02]  /*1fa0*/  LOP3.LUT P6, RZ, R7.reuse, 0x8, RZ, 0xc0, !PT ;  /* 0x0000000807ff7812 */ /* 0x040fe400078cc0ff */
[C---:B------:R-:W-:Y:S01]  /*1fb0*/  LOP3.LUT P4, RZ, R7.reuse, 0x4, RZ, 0xc0, !PT ;  /* 0x0000000407ff7812 */ /* 0x040fe2000788c0ff */
[----:B------:R1:W5:Y:S01]  /*1fc0*/  @!P0 LDG.E R3, desc[UR10][R38.64] ;  /* 0x0000000a26038981 */ /* 0x000362000c1e1900 */
[----:B------:R-:W-:Y:S02]  /*1fd0*/  LOP3.LUT P5, RZ, R7, 0x2, RZ, 0xc0, !PT ;  /* 0x0000000207ff7812 */ /* 0x000fe400078ac0ff */
[----:B------:R-:W-:-:S05]  /*1fe0*/  ISETP.NE.AND P1, PT, R5, RZ, PT ;  /* 0x000000ff0500720c */ /* 0x000fca0003f25270 */
[----:B------:R1:W5:Y:S04]  /*1ff0*/  @P3 LDG.E R17, desc[UR10][R40.64+0x1800] ;  /* 0x0018000a28113981 */ /* 0x000368000c1e1900 */
[----:B------:R1:W5:Y:S04]  /*2000*/  @P6 LDG.E R19, desc[UR10][R40.64+0x1c00] ;  /* 0x001c000a28136981 */ /* 0x000368000c1e1900 */
[----:B------:R1:W5:Y:S04]  /*2010*/  @P1 LDG.E R5, desc[UR10][R40.64+0x400] ;  /* 0x0004000a28051981 */ /* 0x000368000c1e1900 */
[----:B------:R1:W5:Y:S04]  /*2020*/  @P4 LDG.E R21, desc[UR10][R40.64+0x2000] ;  /* 0x0020000a28154981 */ /* 0x000368000c1e1900 */
[----:B------:R1:W5:Y:S04]  /*2030*/  @P5 LDG.E R23, desc[UR10][R40.64+0x2400] ;  /* 0x0024000a28175981 */ /* 0x000368000c1e1900 */
[----:B------:R1:W5:Y:S01]  /*2040*/  @!P2 LDG.E R11, desc[UR10][R38.64+0xc00] ;  /* 0x000c000a260ba981 */ /* 0x000362000c1e1900 */
[----:B------:R-:W-:-:S03]  /*2050*/  ISETP.NE.AND P2, PT, R10, RZ, PT ;  /* 0x000000ff0a00720c */ /* 0x000fc60003f45270 */
[----:B------:R1:W5:Y:S10]  /*2060*/  @P0 LDG.E R3, desc[UR10][R40.64] ;  /* 0x0000000a28030981 */ /* 0x000374000c1e1900 */
[----:B------:R1:W5:Y:S01]  /*2070*/  @P2 LDG.E R13, desc[UR10][R40.64+0x1000] ;  /* 0x0010000a280d2981 */ /* 0x000362000c1e1900 */
[----:B------:R-:W-:-:S03]  /*2080*/  ISETP.NE.AND P0, PT, R9, RZ, PT ;  /* 0x000000ff0900720c */ /* 0x000fc60003f05270 */
[----:B------:R1:W5:Y:S04]  /*2090*/  @!P3 LDG.E R17, desc[UR10][R38.64+0x1800] ;  /* 0x0018000a2611b981 */ /* 0x000368000c1e1900 */
[----:B------:R1:W5:Y:S04]  /*20a0*/  @!P6 LDG.E R19, desc[UR10][R38.64+0x1c00] ;  /* 0x001c000a2613e981 */ /* 0x000368000c1e1900 */
[----:B------:R1:W5:Y:S04]  /*20b0*/  @!P1 LDG.E R5, desc[UR10][R38.64+0x400] ;  /* 0x0004000a26059981 */ /* 0x000368000c1e1900 */
[----:B------:R1:W5:Y:S04]  /*20c0*/  @P0 LDG.E R9, desc[UR10][R40.64+0x800] ;  /* 0x0008000a28090981 */ /* 0x000368000c1e1900 */
[----:B------:R1:W5:Y:S04]  /*20d0*/  @!P4 LDG.E R21, desc[UR10][R38.64+0x2000] ;  /* 0x0020000a2615c981 */ /* 0x000368000c1e1900 */
[----:B------:R1:W5:Y:S04]  /*20e0*/  @!P5 LDG.E R23, desc[UR10][R38.64+0x2400] ;  /* 0x0024000a2617d981 */ /* 0x000368000c1e1900 */
[----:B------:R1:W5:Y:S01]  /*20f0*/  @!P2 LDG.E R13, desc[UR10][R38.64+0x1000] ;  /* 0x0010000a260da981 */ /* 0x000362000c1e1900 */
[----:B------:R-:W-:-:S13]  /*2100*/  ISETP.NE.AND P2, PT, R12, RZ, PT ;  /* 0x000000ff0c00720c */ /* 0x000fda0003f45270 */
[----:B------:R1:W5:Y:S01]  /*2110*/  @P2 LDG.E R15, desc[UR10][R40.64+0x1400] ;  /* 0x0014000a280f2981 */ /* 0x000362000c1e1900 */
[C---:B------:R-:W-:Y:S02]  /*2120*/  LOP3.LUT P1, RZ, R7.reuse, 0x100, RZ, 0xc0, !PT ;  /* 0x0000010007ff7812 */ /* 0x040fe4000782c0ff */
[----:B------:R-:W-:Y:S01]  /*2130*/  ISETP.NE.AND P3, PT, R16, RZ, PT ;  /* 0x000000ff1000720c */ /* 0x000fe20003f65270 */
[----:B------:R1:W5:Y:S01]  /*2140*/  @!P0 LDG.E R9, desc[UR10][R38.64+0x800] ;  /* 0x0008000a26098981 */ /* 0x000362000c1e1900 */
[----:B------:R-:W-:Y:S02]  /*2150*/  LOP3.LUT P0, RZ, R7, 0x1, RZ, 0xc0, !PT ;  /* 0x0000000107ff7812 */ /* 0x000fe4000780c0ff */
[----:B------:R-:W-:Y:S02]  /*2160*/  ISETP.NE.AND P6, PT, R18, RZ, PT ;  /* 0x000000ff1200720c */ /* 0x000fe40003fc5270 */
[----:B------:R-:W-:Y:S02]  /*2170*/  ISETP.NE.AND P4, PT, R20, RZ, PT ;  /* 0x000000ff1400720c */ /* 0x000fe40003f85270 */
[----:B------:R-:W-:-:S03]  /*2180*/  ISETP.NE.AND P5, PT, R22, RZ, PT ;  /* 0x000000ff1600720c */ /* 0x000fc60003fa5270 */
[----:B------:R1:W5:Y:S04]  /*2190*/  @P1 LDG.E R37, desc[UR10][R40.64+0x4000] ;  /* 0x0040000a28251981 */ /* 0x000368000c1e1900 */
[----:B------:R1:W5:Y:S04]  /*21a0*/  @P0 LDG.E R25, desc[UR10][R40.64+0x2800] ;  /* 0x0028000a28190981 */ /* 0x000368000c1e1900 */
[----:B------:R1:W5:Y:S04]  /*21b0*/  @P3 LDG.E R29, desc[UR10][R40.64+0x3000] ;  /* 0x0030000a281d3981 */ /* 0x000368000c1e1900 */
[----:B------:R1:W5:Y:S04]  /*21c0*/  @P6 LDG.E R31, desc[UR10][R40.64+0x3400] ;  /* 0x0034000a281f6981 */ /* 0x000368000c1e1900 */
[----:B------:R1:W5:Y:S04]  /*21d0*/  @P4 LDG.E R33, desc[UR10][R40.64+0x3800] ;  /* 0x0038000a28214981 */ /* 0x000368000c1e1900 */
[----:B------:R1:W5:Y:S04]  /*21e0*/  @P5 LDG.E R35, desc[UR10][R40.64+0x3c00] ;  /* 0x003c000a28235981 */ /* 0x000368000c1e1900 */
[----:B------:R1:W5:Y:S01]  /*21f0*/  @!P2 LDG.E R15, desc[UR10][R38.64+0x1400] ;  /* 0x0014000a260fa981 */ /* 0x000362000c1e1900 */
[----:B------:R-:W-:-:S13]  /*2200*/  ISETP.NE.AND P2, PT, R14, RZ, PT ;  /* 0x000000ff0e00720c */ /* 0x000fda0003f45270 */
[----:B------:R1:W5:Y:S04]  /*2210*/  @P2 LDG.E R27, desc[UR10][R40.64+0x2c00] ;  /* 0x002c000a281b2981 */ /* 0x000368000c1e1900 */
[----:B------:R1:W5:Y:S04]  /*2220*/  @!P0 LDG.E R25, desc[UR10][R38.64+0x2800] ;  /* 0x0028000a26198981 */ /* 0x000368000c1e1900 */
[----:B------:R1:W5:Y:S04]  /*2230*/  @!P3 LDG.E R29, desc[UR10][R38.64+0x3000] ;  /* 0x0030000a261db981 */ /* 0x000368000c1e1900 */
[----:B------:R1:W5:Y:S04]  /*2240*/  @!P6 LDG.E R31, desc[UR10][R38.64+0x3400] ;  /* 0x0034000a261fe981 */ /* 0x000368000c1e1900 */
[----:B------:R1:W5:Y:S04]  /*2250*/  @!P4 LDG.E R33, desc[UR10][R38.64+0x3800] ;  /* 0x0038000a2621c981 */ /* 0x000368000c1e1900 */
[----:B------:R1:W5:Y:S04]  /*2260*/  @!P5 LDG.E R35, desc[UR10][R38.64+0x3c00] ;  /* 0x003c000a2623d981 */ /* 0x000368000c1e1900 */
[----:B------:R1:W5:Y:S04]  /*2270*/  @!P1 LDG.E R37, desc[UR10][R38.64+0x4000] ;  /* 0x0040000a26259981 */ /* 0x000368000c1e1900 */
[----:B------:R1:W5:Y:S01]  /*2280*/  @!P2 LDG.E R27, desc[UR10][R38.64+0x2c00] ;  /* 0x002c000a261ba981 */ /* 0x000362000c1e1900 */
[----:B------:R-:W-:Y:S05]  /*2290*/  BRA `(.L_x_4) ;  /* 0x0000000c00287947 */ /* 0x000fea0003800000 */
.L_x_3:
[----:B------:R-:W-:Y:S01]  /*22a0*/  P2R R5, PR, RZ, 0x20 ;  /* 0x00000020ff057803 */ /* 0x000fe20000000000 */
[C---:B0-----:R-:W-:Y:S01]  /*22b0*/  VIADD R37, R44.reuse, -UR5 ;  /* 0x800000052c257c36 */ /* 0x041fe20008000000 */
[----:B------:R-:W-:Y:S01]  /*22c0*/  IADD3 R57, P5, PT, R57, R4, RZ ;  /* 0x0000000439397210 */ /* 0x000fe20007fbe0ff */
[----:B------:R-:W-:Y:S01]  /*22d0*/  VIADD R4, R55, -UR5 ;  /* 0x8000000537047c36 */ /* 0x000fe20008000000 */
[----:B------:R-:W0:Y:S02]  /*22e0*/  LDCU.64 UR8, c[0x0][0x3a8] ;  /* 0x00007500ff0877ac */ /* 0x000e240008000a00 */
[----:B------:R-:W-:Y:S01]  /*22f0*/  SEL R44, R44, R37, !P2 ;  /* 0x000000252c2c7207 */ /* 0x000fe20005000000 */
[----:B------:R-:W-:Y:S01]  /*2300*/  IMAD.X R61, R61, 0x1, R56, P5 ;  /* 0x000000013d3d7824 */ /* 0x000fe200028e0638 */
[----:B------:R-:W-:Y:S02]  /*2310*/  ISETP.NE.AND P5, PT, R5, RZ, PT ;  /* 0x000000ff0500720c */ /* 0x000fe40003fa5270 */
[----:B------:R-:W-:-:S02]  /*2320*/  SHF.R.S32.HI R5, RZ, 0x1f, R4 ;  /* 0x0000001fff057819 */ /* 0x000fc40000011404 */
[----:B------:R-:W-:Y:S02]  /*2330*/  SEL R55, R55, R4, !P1 ;  /* 0x0000000437377207 */ /* 0x000fe40004800000 */
[----:B------:R-:W-:Y:S02]  /*2340*/  SEL R4, R2, R57, !P1 ;  /* 0x0000003902047207 */ /* 0x000fe40004800000 */
[----:B------:R-:W-:Y:S02]  /*2350*/  SEL R13, R5, RZ, P1 ;  /* 0x000000ff050d7207 */ /* 0x000fe40000800000 */
[-C--:B------:R-:W-:Y:S02]  /*2360*/  SEL R14, R3, R61.reuse, !P1 ;  /* 0x0000003d030e7207 */ /* 0x080fe40004800000 */
[----:B------:R-:W-:Y:S02]  /*2370*/  IADD3 R5, P1, PT, R55, R4, RZ ;  /* 0x0000000437057210 */ /* 0x000fe40007f3e0ff */
[----:B------:R-:W-:-:S02]  /*2380*/  SEL R16, R3, R61, !P0 ;  /* 0x0000003d03107207 */ /* 0x000fc40004000000 */
[----:B------:R-:W-:Y:S01]  /*2390*/  SEL R35, R2, R57, !P2 ;  /* 0x0000003902237207 */ /* 0x000fe20005000000 */
[----:B------:R-:W-:Y:S01]  /*23a0*/  IMAD.X R14, R13, 0x1, R14, P1 ;  /* 0x000000010d0e7824 */ /* 0x000fe200008e060e */
[----:B------:R-:W-:Y:S01]  /*23b0*/  ISETP.GE.AND P1, PT, R0, UR5, PT ;  /* 0x0000000500007c0c */ /* 0x000fe2000bf26270 */
[----:B------:R-:W-:Y:S01]  /*23c0*/  VIADD R13, R54, -UR5 ;  /* 0x80000005360d7c36 */ /* 0x000fe20008000000 */
[----:B------:R-:W-:Y:S02]  /*23d0*/  SHF.R.S32.HI R37, RZ, 0x1f, R37 ;  /* 0x0000001fff257819 */ /* 0x000fe40000011425 */
[----:B------:R-:W-:Y:S02]  /*23e0*/  SEL R59, R0, R59, !P1 ;  /* 0x0000003b003b7207 */ /* 0x000fe40004800000 */
[----:B------:R-:W-:Y:S02]  /*23f0*/  SEL R4, R2, R57, !P1 ;  /* 0x0000003902047207 */ /* 0x000fe40004800000 */
[----:B------:R-:W-:-:S02]  /*2400*/  SEL R12, R53, RZ, P1 ;  /* 0x000000ff350c7207 */ /* 0x000fc40000800000 */
[----:B------:R-:W-:Y:S02]  /*2410*/  SEL R15, R3, R61, !P1 ;  /* 0x0000003d030f7207 */ /* 0x000fe40004800000 */
[----:B------:R-:W-:Y:S02]  /*2420*/  IADD3 R4, P1, PT, R59, R4, RZ ;  /* 0x000000043b047210 */ /* 0x000fe40007f3e0ff */
[----:B------:R-:W-:Y:S02]  /*2430*/  SEL R54, R54, R13, !P0 ;  /* 0x0000000d36367207 */ /* 0x000fe40004000000 */
[-C--:B------:R-:W-:Y:S01]  /*2440*/  SEL R36, R2, R57.reuse, !P3 ;  /* 0x0000003902247207 */ /* 0x080fe20005800000 */
[----:B------:R-:W-:Y:S01]  /*2450*/  IMAD.X R15, R12, 0x1, R15, P1 ;  /* 0x000000010c0f7824 */ /* 0x000fe200008e060f */
[----:B------:R-:W-:Y:S02]  /*2460*/  SHF.R.S32.HI R12, RZ, 0x1f, R13 ;  /* 0x0000001fff0c7819 */ /* 0x000fe4000001140d */
[----:B------:R-:W-:-:S02]  /*2470*/  SEL R13, R2, R57, !P0 ;  /* 0x00000039020d7207 */ /* 0x000fc40004000000 */
[----:B------:R-:W-:Y:S02]  /*2480*/  SEL R17, R12, RZ, P0 ;  /* 0x000000ff0c117207 */ /* 0x000fe40000000000 */
[----:B------:R-:W-:Y:S02]  /*2490*/  IADD3 R13, P0, PT, R54, R13, RZ ;  /* 0x0000000d360d7210 */ /* 0x000fe40007f1e0ff */
[----:B------:R-:W-:Y:S02]  /*24a0*/  LOP3.LUT P1, RZ, R7, 0x80, RZ, 0xc0, !PT ;  /* 0x0000008007ff7812 */ /* 0x000fe4000782c0ff */
[----:B------:R-:W-:Y:S01]  /*24b0*/  SEL R40, R2, R57, !P4 ;  /* 0x0000003902287207 */ /* 0x000fe20006000000 */
[----:B------:R-:W-:Y:S01]  /*24c0*/  IMAD.X R16, R17, 0x1, R16, P0 ;  /* 0x0000000111107824 */ /* 0x000fe200000e0610 */
[----:B------:R-:W-:Y:S01]  /*24d0*/  SEL R18, R3, R61, !P1 ;  /* 0x0000003d03127207 */ /* 0x000fe20004800000 */
[----:B------:R-:W-:Y:S01]  /*24e0*/  VIADD R17, R52, -UR5 ;  /* 0x8000000534117c36 */ /* 0x000fe20008000000 */
[----:B------:R-:W-:-:S02]  /*24f0*/  SEL R41, R2, R57, !P5 ;  /* 0x0000003902297207 */ /* 0x000fc40006800000 */
[----:B------:R-:W-:Y:S02]  /*2500*/  SEL R38, R3, R61, !P2 ;  /* 0x0000003d03267207 */ /* 0x000fe40005000000 */
[----:B------:R-:W-:Y:S02]  /*2510*/  SHF.R.S32.HI R12, RZ, 0x1f, R17 ;  /* 0x0000001fff0c7819 */ /* 0x000fe40000011411 */
[----:B------:R-:W-:Y:S02]  /*2520*/  SEL R52, R52, R17, !P1 ;  /* 0x0000001134347207 */ /* 0x000fe40004800000 */
[----:B------:R-:W-:Y:S02]  /*2530*/  SEL R17, R2, R57, !P1 ;  /* 0x0000003902117207 */ /* 0x000fe40004800000 */
[----:B------:R-:W-:Y:S01]  /*2540*/  SEL R19, R12, RZ, P1 ;  /* 0x000000ff0c137207 */ /* 0x000fe20000800000 */
[----:B------:R-:W-:Y:S01]  /*2550*/  VIADD R12, R51, -UR5 ;  /* 0x80000005330c7c36 */ /* 0x000fe20008000000 */
[----:B------:R-:W-:-:S02]  /*2560*/  IADD3 R17, P0, PT, R52, R17, RZ ;  /* 0x0000001134117210 */ /* 0x000fc40007f1e0ff */
[----:B------:R-:W-:Y:S02]  /*2570*/  LOP3.LUT P1, RZ, R7, 0x4, RZ, 0xc0, !PT ;  /* 0x0000000407ff7812 */ /* 0x000fe4000782c0ff */
[----:B------:R-:W-:Y:S01]  /*2580*/  SEL R37, R37, RZ, P2 ;  /* 0x000000ff25257207 */ /* 0x000fe20001000000 */
[----:B------:R-:W-:Y:S01]  /*2590*/  IMAD.X R18, R19, 0x1, R18, P0 ;  /* 0x0000000113127824 */ /* 0x000fe200000e0612 */
[----:B------:R-:W-:Y:S02]  /*25a0*/  LOP3.LUT P0, RZ, R7, 0x40, RZ, 0xc0, !PT ;  /* 0x0000004007ff7812 */ /* 0x000fe4000780c0ff */
[----:B------:R-:W-:Y:S02]  /*25b0*/  SHF.R.S32.HI R19, RZ, 0x1f, R12 ;  /* 0x0000001fff137819 */ /* 0x000fe4000001140c */
[----:B------:R-:W-:Y:S02]  /*25c0*/  SEL R51, R51, R12, !P0 ;  /* 0x0000000c33337207 */ /* 0x000fe40004000000 */
[----:B------:R-:W-:-:S02]  /*25d0*/  SEL R20, R2, R57, !P0 ;  /* 0x0000003902147207 */ /* 0x000fc40004000000 */
[----:B------:R-:W-:Y:S01]  /*25e0*/  SEL R12, R19, RZ, P0 ;  /* 0x000000ff130c7207 */ /* 0x000fe20000000000 */
[----:B------:R-:W-:Y:S01]  /*25f0*/  VIADD R19, R50, -UR5 ;  /* 0x8000000532137c36 */ /* 0x000fe20008000000 */
[----:B------:R-:W-:Y:S02]  /*2600*/  SEL R21, R3, R61, !P0 ;  /* 0x0000003d03157207 */ /* 0x000fe40004000000 */
[----:B------:R-:W-:Y:S02]  /*2610*/  IADD3 R20, P0, PT, R51, R20, RZ ;  /* 0x0000001433147210 */ /* 0x000fe40007f1e0ff */
[----:B------:R-:W-:Y:S02]  /*2620*/  SEL R28, R2, R57, !P1 ;  /* 0x00000039021c7207 */ /* 0x000fe40004800000 */
[----:B------:R-:W-:Y:S01]  /*2630*/  SEL R29, R3, R61, !P1 ;  /* 0x0000003d031d7207 */ /* 0x000fe20004800000 */
[----:B------:R-:W-:Y:S01]  /*2640*/  IMAD.X R21, R12, 0x1, R21, P0 ;  /* 0x000000010c157824 */ /* 0x000fe200000e0615 */
[----:B------:R-:W-:-:S02]  /*2650*/  LOP3.LUT P0, RZ, R7, 0x20, RZ, 0xc0, !PT ;  /* 0x0000002007ff7812 */ /* 0x000fc4000780c0ff */
[----:B------:R-:W-:Y:S02]  /*2660*/  SHF.R.S32.HI R12, RZ, 0x1f, R19 ;  /* 0x0000001fff0c7819 */ /* 0x000fe40000011413 */
[----:B------:R-:W-:Y:S02]  /*2670*/  SEL R50, R50, R19, !P0 ;  /* 0x0000001332327207 */ /* 0x000fe40004000000 */
[----:B------:R-:W-:Y:S02]  /*2680*/  SEL R19, R2, R57, !P0 ;  /* 0x0000003902137207 */ /* 0x000fe40004000000 */
[----:B------:R-:W-:Y:S01]  /*2690*/  SEL R23, R12, RZ, P0 ;  /* 0x000000ff0c177207 */ /* 0x000fe20000000000 */
[----:B------:R-:W-:Y:S01]  /*26a0*/  VIADD R12, R49, -UR5 ;  /* 0x80000005310c7c36 */ /* 0x000fe20008000000 */
[----:B------:R-:W-:Y:S02]  /*26b0*/  SEL R22, R3, R61, !P0 ;  /* 0x0000003d03167207 */ /* 0x000fe40004000000 */
[----:B------:R-:W-:-:S02]  /*26c0*/  IADD3 R19, P0, PT, R50, R19, RZ ;  /* 0x0000001332137210 */ /* 0x000fc40007f1e0ff */
[----:B------:R-:W-:-:S03]  /*26d0*/  SEL R39, R3, R61, !P3 ;  /* 0x0000003d03277207 */ /* 0x000fc60005800000 */
[----:B------:R-:W-:Y:S01]  /*26e0*/  IMAD.X R22, R23, 0x1, R22, P0 ;  /* 0x0000000117167824 */ /* 0x000fe200000e0616 */
[----:B------:R-:W-:Y:S02]  /*26f0*/  LOP3.LUT P0, RZ, R7, 0x10, RZ, 0xc0, !PT ;  /* 0x0000001007ff7812 */ /* 0x000fe4000780c0ff */
[----:B------:R-:W-:Y:S02]  /*2700*/  SHF.R.S32.HI R23, RZ, 0x1f, R12 ;  /* 0x0000001fff177819 */ /* 0x000fe4000001140c */
[----:B------:R-:W-:Y:S02]  /*2710*/  SEL R49, R49, R12, !P0 ;  /* 0x0000000c31317207 */ /* 0x000fe40004000000 */
[----:B------:R-:W-:Y:S02]  /*2720*/  SEL R12, R2, R57, !P0 ;  /* 0x00000039020c7207 */ /* 0x000fe40004000000 */
[----:B------:R-:W-:Y:S02]  /*2730*/  SEL R25, R23, RZ, P0 ;  /* 0x000000ff17197207 */ /* 0x000fe40000000000 */
[----:B------:R-:W-:-:S02]  /*2740*/  SEL R24, R3, R61, !P0 ;  /* 0x0000003d03187207 */ /* 0x000fc40004000000 */
[----:B------:R-:W-:-:S05]  /*2750*/  IADD3 R23, P0, PT, R49, R12, RZ ;  /* 0x0000000c31177210 */ /* 0x000fca0007f1e0ff */
[----:B------:R-:W-:Y:S01]  /*2760*/  IMAD.X R24, R25, 0x1, R24, P0 ;  /* 0x0000000119187824 */ /* 0x000fe200000e0618 */
[----:B------:R-:W-:Y:S01]  /*2770*/  LOP3.LUT P0, RZ, R7, 0x8, RZ, 0xc0, !PT ;  /* 0x0000000807ff7812 */ /* 0x000fe2000780c0ff */
[----:B------:R-:W-:-:S03]  /*2780*/  VIADD R25, R48, -UR5 ;  /* 0x8000000530197c36 */ /* 0x000fc60008000000 */
[----:B------:R-:W-:Y:S02]  /*2790*/  SEL R26, R3, R61, !P0 ;  /* 0x0000003d031a7207 */ /* 0x000fe40004000000 */
[----:B------:R-:W-:Y:S02]  /*27a0*/  SHF.R.S32.HI R12, RZ, 0x1f, R25 ;  /* 0x0000001fff0c7819 */ /* 0x000fe40000011419 */
[----:B------:R-:W-:Y:S02]  /*27b0*/  SEL R48, R48, R25, !P0 ;  /* 0x0000001930307207 */ /* 0x000fe40004000000 */
[----:B------:R-:W-:Y:S02]  /*27c0*/  SEL R25, R2, R57, !P0 ;  /* 0x0000003902197207 */ /* 0x000fe40004000000 */
[----:B------:R-:W-:Y:S01]  /*27d0*/  SEL R27, R12, RZ, P0 ;  /* 0x000000ff0c1b7207 */ /* 0x000fe20000000000 */
[----:B------:R-:W-:Y:S01]  /*27e0*/  VIADD R12, R47, -UR5 ;  /* 0x800000052f0c7c36 */ /* 0x000fe20008000000 */
[----:B------:R-:W-:-:S04]  /*27f0*/  IADD3 R25, P0, PT, R48, R25, RZ ;  /* 0x0000001930197210 */ /* 0x000fc80007f1e0ff */
[----:B------:R-:W-:Y:S01]  /*2800*/  SEL R47, R47, R12, !P1 ;  /* 0x0000000c2f2f7207 */ /* 0x000fe20004800000 */
[----:B------:R-:W-:Y:S01]  /*2810*/  IMAD.X R26, R27, 0x1, R26, P0 ;  /* 0x000000011b1a7824 */ /* 0x000fe200000e061a */
[----:B------:R-:W-:Y:S02]  /*2820*/  SHF.R.S32.HI R27, RZ, 0x1f, R12 ;  /* 0x0000001fff1b7819 */ /* 0x000fe4000001140c */
[----:B------:R-:W-:Y:S02]  /*2830*/  IADD3 R28, P0, PT, R47, R28, RZ ;  /* 0x0000001c2f1c7210 */ /* 0x000fe40007f1e0ff */
[----:B------:R-:W-:Y:S01]  /*2840*/  SEL R12, R27, RZ, P1 ;  /* 0x000000ff1b0c7207 */ /* 0x000fe20000800000 */
[----:B------:R-:W-:Y:S01]  /*2850*/  VIADD R27, R46, -UR5 ;  /* 0x800000052e1b7c36 */ /* 0x000fe20008000000 */
[----:B------:R-:W-:-:S03]  /*2860*/  LOP3.LUT P1, RZ, R7, 0x100, RZ, 0xc0, !PT ;  /* 0x0000010007ff7812 */ /* 0x000fc6000782c0ff */
[----:B------:R-:W-:Y:S01]  /*2870*/  IMAD.X R29, R12, 0x1, R29, P0 ;  /* 0x000000010c1d7824 */ /* 0x000fe200000e061d */
[----:B------:R-:W-:Y:S02]  /*2880*/  LOP3.LUT P0, RZ, R7, 0x2, RZ, 0xc0, !PT ;  /* 0x0000000207ff7812 */ /* 0x000fe4000780c0ff */
[----:B------:R-:W-:Y:S02]  /*2890*/  SHF.R.S32.HI R12, RZ, 0x1f, R27 ;  /* 0x0000001fff0c7819 */ /* 0x000fe4000001141b */
[----:B------:R-:W-:Y:S02]  /*28a0*/  SEL R46, R46, R27, !P0 ;  /* 0x0000001b2e2e7207 */ /* 0x000fe40004000000 */
[----:B------:R-:W-:Y:S02]  /*28b0*/  SEL R27, R2, R57, !P0 ;  /* 0x00000039021b7207 */ /* 0x000fe40004000000 */
[----:B------:R-:W-:Y:S01]  /*28c0*/  SEL R31, R12, RZ, P0 ;  /* 0x000000ff0c1f7207 */ /* 0x000fe20000000000 */
[----:B------:R-:W-:Y:S01]  /*28d0*/  VIADD R12, R45, -UR5 ;  /* 0x800000052d0c7c36 */ /* 0x000fe20008000000 */
[----:B------:R-:W-:-:S02]  /*28e0*/  SEL R32, R3, R61, !P0 ;  /* 0x0000003d03207207 */ /* 0x000fc40004000000 */
[----:B------:R-:W-:-:S05]  /*28f0*/  IADD3 R27, P0, PT, R46, R27, RZ ;  /* 0x0000001b2e1b7210 */ /* 0x000fca0007f1e0ff */
[----:B------:R-:W-:Y:S01]  /*2900*/  IMAD.X R32, R31, 0x1, R32, P0 ;  /* 0x000000011f207824 */ /* 0x000fe200000e0620 */
[----:B------:R-:W-:-:S04]  /*2910*/  LOP3.LUT P0, RZ, R7, 0x1, RZ, 0xc0, !PT ;  /* 0x0000000107ff7812 */ /* 0x000fc8000780c0ff */
[----:B------:R-:W-:Y:S02]  /*2920*/  SEL R30, R45, R12, !P0 ;  /* 0x0000000c2d1e7207 */ /* 0x000fe40004000000 */
[----:B------:R-:W-:Y:S02]  /*2930*/  SHF.R.S32.HI R12, RZ, 0x1f, R12 ;  /* 0x0000001fff0c7819 */ /* 0x000fe4000001140c */
[----:B------:R-:W-:Y:S02]  /*2940*/  SEL R33, R2, R57, !P0 ;  /* 0x0000003902217207 */ /* 0x000fe40004000000 */
[----:B------:R-:W-:Y:S02]  /*2950*/  SEL R34, R3, R61, !P0 ;  /* 0x0000003d03227207 */ /* 0x000fe40004000000 */
[----:B------:R-:W-:Y:S01]  /*2960*/  SEL R31, R12, RZ, P0 ;  /* 0x000000ff0c1f7207 */ /* 0x000fe20000000000 */
[----:B------:R-:W-:Y:S01]  /*2970*/  VIADD R12, R43, -UR5 ;  /* 0x800000052b0c7c36 */ /* 0x000fe20008000000 */
[----:B------:R-:W-:-:S02]  /*2980*/  IADD3 R33, P0, PT, R30, R33, RZ ;  /* 0x000000211e217210 */ /* 0x000fc40007f1e0ff */
[CC--:B------:R-:W-:Y:S02]  /*2990*/  SEL R30, R2.reuse, R57.reuse, !P6 ;  /* 0x00000039021e7207 */ /* 0x0c0fe40007000000 */
[----:B------:R-:W-:Y:S01]  /*29a0*/  SEL R57, R2, R57, !P1 ;  /* 0x0000003902397207 */ /* 0x000fe20004800000 */
[----:B------:R-:W-:Y:S01]  /*29b0*/  IMAD.X R34, R31, 0x1, R34, P0 ;  /* 0x000000011f227824 */ /* 0x000fe200000e0622 */
[----:B------:R-:W-:Y:S01]  /*29c0*/  IADD3 R35, P0, PT, R44, R35, RZ ;  /* 0x000000232c237210 */ /* 0x000fe20007f1e0ff */
[----:B------:R-:W-:Y:S01]  /*29d0*/  VIADD R31, R42, -UR5 ;  /* 0x800000052a1f7c36 */ /* 0x000fe20008000000 */
[CC--:B------:R-:W-:Y:S02]  /*29e0*/  SEL R2, R3.reuse, R61.reuse, !P6 ;  /* 0x0000003d03027207 */ /* 0x0c0fe40007000000 */
[-C--:B------:R-:W-:Y:S01]  /*29f0*/  SEL R44, R3, R61.reuse, !P4 ;  /* 0x0000003d032c7207 */ /* 0x080fe20006000000 */
[----:B------:R-:W-:Y:S01]  /*2a00*/  IMAD.X R38, R37, 0x1, R38, P0 ;  /* 0x0000000125267824 */ /* 0x000fe200000e0626 */
[----:B------:R-:W-:-:S02]  /*2a10*/  SEL R45, R3, R61, !P5 ;  /* 0x0000003d032d7207 */ /* 0x000fc40006800000 */
[----:B------:R-:W-:Y:S02]  /*2a20*/  SEL R61, R3, R61, !P1 ;  /* 0x0000003d033d7207 */ /* 0x000fe40004800000 */
[----:B------:R-:W-:Y:S01]  /*2a30*/  SEL R3, R42, R31, !P6 ;  /* 0x0000001f2a037207 */ /* 0x000fe20007000000 */
[----:B------:R-:W-:Y:S01]  /*2a40*/  VIADD R42, R11, -UR5 ;  /* 0x800000050b2a7c36 */ /* 0x000fe20008000000 */
[----:B------:R-:W-:Y:S02]  /*2a50*/  SEL R43, R43, R12, !P3 ;  /* 0x0000000c2b2b7207 */ /* 0x000fe40005800000 */
[----:B------:R-:W-:Y:S02]  /*2a60*/  SHF.R.S32.HI R12, RZ, 0x1f, R12 ;  /* 0x0000001fff0c7819 */ /* 0x000fe4000001140c */
[----:B------:R-:W-:Y:S01]  /*2a70*/  IADD3 R37, P0, PT, R3, R30, RZ ;  /* 0x0000001e03257210 */ /* 0x000fe20007f1e0ff */
[----:B------:R-:W-:Y:S01]  /*2a80*/  VIADD R30, R9, -UR5 ;  /* 0x80000005091e7c36 */ /* 0x000fe20008000000 */
[----:B------:R-:W-:Y:S01]  /*2a90*/  IADD3 R36, P1, PT, R43, R36, RZ ;  /* 0x000000242b247210 */ /* 0x000fe20007f3e0ff */
[----:B------:R-:W-:Y:S01]  /*2aa0*/  VIADD R43, R10, -UR5 ;  /* 0x800000050a2b7c36 */ /* 0x000fe20008000000 */
[----:B------:R-:W-:-:S02]  /*2ab0*/  SEL R12, R12, RZ, P3 ;  /* 0x000000ff0c0c7207 */ /* 0x000fc40001800000 */
[----:B------:R-:W-:Y:S02]  /*2ac0*/  SHF.R.S32.HI R31, RZ, 0x1f, R31 ;  /* 0x0000001fff1f7819 */ /* 0x000fe4000001141f */
[----:B------:R-:W-:Y:S01]  /*2ad0*/  LOP3.LUT P3, RZ, R7, 0x100, RZ, 0xc0, !PT ;  /* 0x0000010007ff7812 */ /* 0x000fe2000786c0ff */
[----:B------:R-:W-:Y:S01]  /*2ae0*/  IMAD.X R39, R12, 0x1, R39, P1 ;  /* 0x000000010c277824 */ /* 0x000fe200008e0627 */
[----:B------:R-:W-:Y:S02]  /*2af0*/  SEL R11, R11, R42, !P4 ;  /* 0x0000002a0b0b7207 */ /* 0x000fe40006000000 */
[----:B------:R-:W-:Y:S02]  /*2b00*/  SEL R46, R9, R30, !P5 ;  /* 0x0000001e092e7207 */ /* 0x000fe40006800000 */
[----:B------:R-:W-:Y:S02]  /*2b10*/  SEL R31, R31, RZ, P6 ;  /* 0x000000ff1f1f7207 */ /* 0x000fe40003000000 */
[----:B------:R-:W-:-:S02]  /*2b20*/  SHF.R.S32.HI R3, RZ, 0x1f, R42 ;  /* 0x0000001fff037819 */ /* 0x000fc4000001142a */
[----:B------:R-:W-:Y:S01]  /*2b30*/  SEL R10, R10, R43, !P3 ;  /* 0x0000002b0a0a7207 */ /* 0x000fe20005800000 */
[----:B------:R-:W-:Y:S01]  /*2b40*/  IMAD.X R42, R31, 0x1, R2, P0 ;  /* 0x000000011f2a7824 */ /* 0x000fe200000e0602 */
[----:B------:R-:W-:Y:S02]  /*2b50*/  LOP3.LUT P6, RZ, R7, 0x100, RZ, 0xc0, !PT ;  /* 0x0000010007ff7812 */ /* 0x000fe400078cc0ff */
[----:B------:R-:W-:Y:S02]  /*2b60*/  SHF.R.S32.HI R30, RZ, 0x1f, R30 ;  /* 0x0000001fff1e7819 */ /* 0x000fe4000001141e */
[----:B------:R-:W-:Y:S02]  /*2b70*/  SHF.R.S32.HI R43, RZ, 0x1f, R43 ;  /* 0x0000001fff2b7819 */ /* 0x000fe4000001142b */
[----:B------:R-:W-:Y:S02]  /*2b80*/  IADD3 R40, P2, PT, R11, R40, RZ ;  /* 0x000000280b287210 */ /* 0x000fe40007f5e0ff */
[----:B------:R-:W-:-:S02]  /*2b90*/  IADD3 R9, P1, PT, R46, R41, RZ ;  /* 0x000000292e097210 */ /* 0x000fc40007f3e0ff */
[----:B------:R-:W-:Y:S02]  /*2ba0*/  SEL R3, R3, RZ, P4 ;  /* 0x000000ff03037207 */ /* 0x000fe40002000000 */
[----:B------:R-:W-:Y:S02]  /*2bb0*/  IADD3 R41, P3, PT, R10, R57, RZ ;  /* 0x000000390a297210 */ /* 0x000fe40007f7e0ff */
[----:B------:R-:W-:Y:S02]  /*2bc0*/  SEL R30, R30, RZ, P5 ;  /* 0x000000ff1e1e7207 */ /* 0x000fe40002800000 */
[----:B------:R-:W-:Y:S01]  /*2bd0*/  SEL R10, R43, RZ, P6 ;  /* 0x000000ff2b0a7207 */ /* 0x000fe20003000000 */
[----:B------:R-:W-:Y:S01]  /*2be0*/  IMAD.X R43, R3, 0x1, R44, P2 ;  /* 0x00000001032b7824 */ /* 0x000fe200010e062c */
[----:B0-----:R-:W-:Y:S01]  /*2bf0*/  LEA R2, P0, R4, UR8, 0x2 ;  /* 0x0000000804027c11 */ /* 0x001fe2000f8010ff */
[----:B------:R-:W-:Y:S01]  /*2c00*/  IMAD.X R44, R30, 0x1, R45, P1 ;  /* 0x000000011e2c7824 */ /* 0x000fe200008e062d */
[----:B------:R-:W-:Y:S01]  /*2c10*/  LEA R30, P1, R13, UR8, 0x2 ;  /* 0x000000080d1e7c11 */ /* 0x000fe2000f8210ff */
[----:B------:R-:W-:Y:S01]  /*2c20*/  IMAD.X R46, R10, 0x1, R61, P3 ;  /* 0x000000010a2e7824 */ /* 0x000fe200018e063d */
[----:B------:R-:W-:-:S02]  /*2c30*/  LEA.HI.X R3, R4, UR9, R15, 0x2, P0 ;  /* 0x0000000904037c11 */ /* 0x000fc400080f140f */
[----:B------:R-:W-:Y:S02]  /*2c40*/  LEA R4, P0, R5, UR8, 0x2 ;  /* 0x0000000805047c11 */ /* 0x000fe4000f8010ff */
[----:B------:R-:W-:Y:S02]  /*2c50*/  LEA R10, P2, R17, UR8, 0x2 ;  /* 0x00000008110a7c11 */ /* 0x000fe4000f8410ff */
[----:B------:R-:W-:Y:S01]  /*2c60*/  LEA R12, P3, R20, UR8, 0x2 ;  /* 0x00000008140c7c11 */ /* 0x000fe2000f8610ff */
[----:B------:R0:W5:Y:S01]  /*2c70*/  LDG.E R3, desc[UR10][R2.64] ;  /* 0x0000000a02037981 */ /* 0x000162000c1e1900 */
[----:B------:R-:W-:Y:S02]  /*2c80*/  LEA.HI.X R5, R5, UR9, R14, 0x2, P0 ;  /* 0x0000000905057c11 */ /* 0x000fe400080f140e */
[----:B------:R-:W-:Y:S02]  /*2c90*/  LEA.HI.X R31, R13, UR9, R16, 0x2, P1 ;  /* 0x000000090d1f7c11 */ /* 0x000fe400088f1410 */
[----:B------:R-:W-:-:S02]  /*2ca0*/  LEA.HI.X R11, R17, UR9, R18, 0x2, P2 ;  /* 0x00000009110b7c11 */ /* 0x000fc400090f1412 */
[----:B------:R-:W-:Y:S01]  /*2cb0*/  LEA R14, P0, R19, UR8, 0x2 ;  /* 0x00000008130e7c11 */ /* 0x000fe2000f8010ff */
[----:B------:R0:W5:Y:S01]  /*2cc0*/  LDG.E R5, desc[UR10][R4.64] ;  /* 0x0000000a04057981 */ /* 0x000162000c1e1900 */
[----:B------:R-:W-:Y:S02]  /*2cd0*/  LEA.HI.X R13, R20, UR9, R21, 0x2, P3 ;  /* 0x00000009140d7c11 */ /* 0x000fe400098f1415 */
[----:B------:R-:W-:Y:S01]  /*2ce0*/  LEA R18, P2, R25, UR8, 0x2 ;  /* 0x0000000819127c11 */ /* 0x000fe2000f8410ff */
[----:B------:R0:W5:Y:S01]  /*2cf0*/  LDG.E R11, desc[UR10][R10.64] ;  /* 0x0000000a0a0b7981 */ /* 0x000162000c1e1900 */
[----:B------:R-:W-:Y:S02]  /*2d00*/  LEA R16, P1, R23, UR8, 0x2 ;  /* 0x0000000817107c11 */ /* 0x000fe4000f8210ff */
[----:B------:R-:W-:Y:S01]  /*2d10*/  LEA R20, P3, R28, UR8, 0x2 ;  /* 0x000000081c147c11 */ /* 0x000fe2000f8610ff */
[----:B------:R0:W5:Y:S01]  /*2d20*/  LDG.E R13, desc[UR10][R12.64] ;  /* 0x0000000a0c0d7981 */ /* 0x000162000c1e1900 */
[----:B------:R-:W-:-:S02]  /*2d30*/  LEA.HI.X R15, R19, UR9, R22, 0x2, P0 ;  /* 0x00000009130f7c11 */ /* 0x000fc400080f1416 */
[----:B------:R-:W-:Y:S02]  /*2d40*/  LEA.HI.X R19, R25, UR9, R26, 0x2, P2 ;  /* 0x0000000919137c11 */ /* 0x000fe400090f141a */
[----:B------:R-:W-:Y:S02]  /*2d50*/  LEA R22, P0, R27, UR8, 0x2 ;  /* 0x000000081b167c11 */ /* 0x000fe4000f8010ff */
[----:B------:R-:W-:Y:S01]  /*2d60*/  LEA.HI.X R17, R23, UR9, R24, 0x2, P1 ;  /* 0x0000000917117c11 */ /* 0x000fe200088f1418 */
[----:B------:R0:W5:Y:S01]  /*2d70*/  LDG.E R15, desc[UR10][R14.64] ;  /* 0x0000000a0e0f7981 */ /* 0x000162000c1e1900 */
[----:B------:R-:W-:Y:S02]  /*2d80*/  LEA.HI.X R21, R28, UR9, R29, 0x2, P3 ;  /* 0x000000091c157c11 */ /* 0x000fe400098f141d */
[----:B------:R-:W-:Y:S01]  /*2d90*/  LEA R26, P2, R35, UR8, 0x2 ;  /* 0x00000008231a7c11 */ /* 0x000fe2000f8410ff */
[----:B------:R0:W5:Y:S01]  /*2da0*/  LDG.E R19, desc[UR10][R18.64] ;  /* 0x0000000a12137981 */ /* 0x000162000c1e1900 */
[----:B------:R-:W-:-:S02]  /*2db0*/  LEA R24, P1, R33, UR8, 0x2 ;  /* 0x0000000821187c11 */ /* 0x000fc4000f8210ff */
[C---:B------:R-:W-:Y:S01]  /*2dc0*/  LEA R28, P3, R36.reuse, UR8, 0x2 ;  /* 0x00000008241c7c11 */ /* 0x040fe2000f8610ff */
[----:B------:R0:W5:Y:S01]  /*2dd0*/  LDG.E R17, desc[UR10][R16.64] ;  /* 0x0000000a10117981 */ /* 0x000162000c1e1900 */
[----:B------:R-:W-:Y:S02]  /*2de0*/  LEA.HI.X R23, R27, UR9, R32, 0x2, P0 ;  /* 0x000000091b177c11 */ /* 0x000fe400080f1420 */
[----:B------:R-:W-:Y:S01]  /*2df0*/  LEA.HI.X R27, R35, UR9, R38, 0x2, P2 ;  /* 0x00000009231b7c11 */ /* 0x000fe200090f1426 */
[----:B------:R0:W5:Y:S01]  /*2e00*/  LDG.E R21, desc[UR10][R20.64] ;  /* 0x0000000a14157981 */ /* 0x000162000c1e1900 */
[----:B------:R-:W-:Y:S02]  /*2e10*/  LEA.HI.X R25, R33, UR9, R34, 0x2, P1 ;  /* 0x0000000921197c11 */ /* 0x000fe400088f1422 */
[----:B------:R-:W-:Y:S01]  /*2e20*/  LEA.HI.X R29, R36, UR9, R39, 0x2, P3 ;  /* 0x00000009241d7c11 */ /* 0x000fe200098f1427 */
[----:B------:R0:W5:Y:S01]  /*2e30*/  LDG.E R23, desc[UR10][R22.64] ;  /* 0x0000000a16177981 */ /* 0x000162000c1e1900 */
[----:B------:R-:W-:-:S02]  /*2e40*/  LEA R38, P0, R37, UR8, 0x2 ;  /* 0x0000000825267c11 */ /* 0x000fc4000f8010ff */
[C---:B------:R-:W-:Y:S01]  /*2e50*/  LEA R32, P1, R40.reuse, UR8, 0x2 ;  /* 0x0000000828207c11 */ /* 0x040fe2000f8210ff */
[----:B------:R0:W5:Y:S01]  /*2e60*/  LDG.E R25, desc[UR10][R24.64] ;  /* 0x0000000a18197981 */ /* 0x000162000c1e1900 */
[----:B------:R-:W-:Y:S02]  /*2e70*/  LEA R34, P2, R9, UR8, 0x2 ;  /* 0x0000000809227c11 */ /* 0x000fe4000f8410ff */
[----:B------:R-:W-:Y:S01]  /*2e80*/  LEA R36, P3, R41, UR8, 0x2 ;  /* 0x0000000829247c11 */ /* 0x000fe2000f8610ff */
[----:B------:R0:W5:Y:S01]  /*2e90*/  LDG.E R27, desc[UR10][R26.64] ;  /* 0x0000000a1a1b7981 */ /* 0x000162000c1e1900 */
[----:B------:R-:W-:Y:S02]  /*2ea0*/  LEA.HI.X R39, R37, UR9, R42, 0x2, P0 ;  /* 0x0000000925277c11 */ /* 0x000fe400080f142a */
[----:B------:R-:W-:Y:S01]  /*2eb0*/  LEA.HI.X R33, R40, UR9, R43, 0x2, P1 ;  /* 0x0000000928217c11 */ /* 0x000fe200088f142b */
[----:B------:R0:W5:Y:S01]  /*2ec0*/  LDG.E R29, desc[UR10][R28.64] ;  /* 0x0000000a1c1d7981 */ /* 0x000162000c1e1900 */
[----:B------:R-:W-:-:S02]  /*2ed0*/  LEA.HI.X R35, R9, UR9, R44, 0x2, P2 ;  /* 0x0000000909237c11 */ /* 0x000fc400090f142c */
[----:B------:R-:W-:Y:S01]  /*2ee0*/  LEA.HI.X R37, R41, UR9, R46, 0x2, P3 ;  /* 0x0000000929257c11 */ /* 0x000fe200098f142e */
[----:B------:R0:W5:Y:S04]  /*2ef0*/  LDG.E R9, desc[UR10][R30.64] ;  /* 0x0000000a1e097981 */ /* 0x000168000c1e1900 */
[----:B------:R0:W5:Y:S04]  /*2f00*/  LDG.E R33, desc[UR10][R32.64] ;  /* 0x0000000a20217981 */ /* 0x000168000c1e1900 */
[----:B------:R0:W5:Y:S04]  /*2f10*/  LDG.E R35, desc[UR10][R34.64] ;  /* 0x0000000a22237981 */ /* 0x000168000c1e1900 */
[----:B------:R0:W5:Y:S04]  /*2f20*/  LDG.E R31, desc[UR10][R38.64] ;  /* 0x0000000a261f7981 */ /* 0x000168000c1e1900 */
[----:B------:R0:W5:Y:S02]  /*2f30*/  LDG.E R37, desc[UR10][R36.64] ;  /* 0x0000000a24257981 */ /* 0x000164000c1e1900 */
.L_x_4:
[----:B------:R-:W-:Y:S01]  /*2f40*/  BAR.SYNC.DEFER_BLOCKING 0x0 ;  /* 0x0000000000007b1d */ /* 0x000fe20000010000 */
[----:B01----:R-:W-:-:S07]  /*2f50*/  IMAD R39, R0, 0x11, RZ ;  /* 0x0000001100277824 */ /* 0x003fce00078e02ff */
[----:B------:R-:W-:Y:S01]  /*2f60*/  PREEXIT ;  /* 0x000000000000782d */ /* 0x000fe20000000000 */
[----:B------:R-:W-:Y:S01]  /*2f70*/  VIADD R44, R6, UR5 ;  /* 0x00000005062c7c36 */ /* 0x000fe20008000000 */
[----:B------:R-:W-:Y:S01]  /*2f80*/  ULEA UR8, UR5, UR4, 0x2 ;  /* 0x0000000405087291 */ /* 0x000fe2000f8e10ff */
[----:B------:R-:W-:Y:S03]  /*2f90*/  BSSY.RECONVERGENT B0, `(.L_x_5) ;  /* 0x0000016000007945 */ /* 0x000fe60003800200 */
[----:B------:R-:W-:-:S04]  /*2fa0*/  VIMNMX R39, PT, PT, R44, R39, PT ;  /* 0x000000272c277248 */ /* 0x000fc80003fe0100 */
[C---:B------:R-:W-:Y:S01]  /*2fb0*/  ISETP.GE.AND P0, PT, R39.reuse, R6, PT ;  /* 0x000000062700720c */ /* 0x040fe20003f06270 */
[C---:B------:R-:W-:Y:S01]  /*2fc0*/  IMAD.IADD R6, R39.reuse, 0x1, -R6 ;  /* 0x0000000127067824 */ /* 0x040fe200078e0a06 */
[----:B------:R-:W-:-:S04]  /*2fd0*/  VIMNMX R2, PT, PT, R39, UR5, PT ;  /* 0x0000000527027c48 */ /* 0x000fc8000bfe0100 */
[----:B------:R-:W-:-:S04]  /*2fe0*/  SEL R6, R6, RZ, P0 ;  /* 0x000000ff06067207 */ /* 0x000fc80000000000 */
[----:B------:R-:W-:-:S13]  /*2ff0*/  ISETP.GE.AND P0, PT, R6, R2, PT ;  /* 0x000000020600720c */ /* 0x000fda0003f06270 */
[----:B------:R-:W-:Y:S05]  /*3000*/  @P0 BRA `(.L_x_6) ;  /* 0x0000000000380947 */ /* 0x000fea0003800000 */
.L_x_7:
[----:B------:R-:W-:-:S05]  /*3010*/  IMAD.IADD R4, R2, 0x1, -R6 ;  /* 0x0000000102047824 */ /* 0x000fca00078e0a06 */
[----:B------:R-:W-:-:S04]  /*3020*/  LEA.HI R41, R4, R4, RZ, 0x1 ;  /* 0x0000000404297211 */ /* 0x000fc800078f08ff */
[----:B------:R-:W-:-:S04]  /*3030*/  LEA.HI.SX32 R41, R41, R6, 0x1f ;  /* 0x0000000629297211 */ /* 0x000fc800078ffaff */
[----:B------:R-:W-:-:S05]  /*3040*/  LOP3.LUT R4, RZ, R41, RZ, 0x33, !PT ;  /* 0x00000029ff047212 */ /* 0x000fca00078e33ff */
[----:B------:R-:W-:Y:S01]  /*3050*/  IMAD.IADD R10, R39, 0x1, R4 ;  /* 0x00000001270a7824 */ /* 0x000fe200078e0204 */
[----:B------:R-:W-:-:S04]  /*3060*/  LEA R4, R41, UR4, 0x2 ;  /* 0x0000000429047c11 */ /* 0x000fc8000f8e10ff */
[----:B------:R-:W-:Y:S02]  /*3070*/  LEA R10, R10, UR8, 0x2 ;  /* 0x000000080a0a7c11 */ /* 0x000fe4000f8e10ff */
[----:B------:R-:W-:Y:S04]  /*3080*/  LDS R4, [R4] ;  /* 0x0000000004047984 */ /* 0x000fe80000000800 */
[----:B------:R-:W0:Y:S02]  /*3090*/  LDS R43, [R10] ;  /* 0x000000000a2b7984 */ /* 0x000e240000000800 */
[----:B0-----:R-:W-:-:S04]  /*30a0*/  FSETP.GT.AND P0, PT, |R43|, |R4|, PT ;  /* 0x400000042b00720b */ /* 0x001fc80003f04200 */
[----:B------:R-:W-:-:S09]  /*30b0*/  SEL R2, R2, R41, !P0 ;  /* 0x0000002902027207 */ /* 0x000fd20004000000 */
[----:B------:R-:W-:-:S05]  /*30c0*/  @!P0 VIADD R6, R41, 0x1 ;  /* 0x0000000129068836 */ /* 0x000fca0000000000 */
[----:B------:R-:W-:-:S13]  /*30d0*/  ISETP.GE.AND P0, PT, R6, R2, PT ;  /* 0x000000020600720c */ /* 0x000fda0003f06270 */
[----:B------:R-:W-:Y:S05]  /*30e0*/  @!P0 BRA `(.L_x_7) ;  /* 0xfffffffc00c88947 */ /* 0x000fea000383ffff */
.L_x_6:
[----:B------:R-:W-:Y:S05]  /*30f0*/  BSYNC.RECONVERGENT B0 ;  /* 0x0000000000007941 */ /* 0x000fea0003800200 */
.L_x_5:
[----:B------:R-:W-:Y:S01]  /*3100*/  IMAD.IADD R39, R39, 0x1, -R6 ;  /* 0x0000000127277824 */ /* 0x000fe200078e0a06 */
[----:B------:R-:W-:Y:S01]  /*3110*/  LEA R12, R6, UR4, 0x2 ;  /* 0x00000004060c7c11 */ /* 0x000fe2000f8e10ff */
[----:B------:R-:W-:Y:S01]  /*3120*/  BSSY.RECONVERGENT B0, `(.L_x_8) ;  /* 0x000000a000007945 */ /* 0x000fe20003800200 */
[----:B------:R-:W-:Y:S01]  /*3130*/  PLOP3.LUT P4, PT, PT, PT, PT, 0x8, 0x80 ;  /* 0x000000000080781c */ /* 0x000fe20003f8e170 */
[C---:B------:R-:W-:Y:S01]  /*3140*/  VIADD R45, R39.reuse, UR5 ;  /* 0x00000005272d7c36 */ /* 0x040fe20008000000 */
[----:B------:R-:W-:Y:S01]  /*3150*/  LEA R2, R39, UR8, 0x2 ;  /* 0x0000000827027c11 */ /* 0x000fe2000f8e10ff */
[----:B------:R0:W1:Y:S03]  /*3160*/  LDS R43, [R12] ;  /* 0x000000000c2b7984 */ /* 0x0000660000000800 */
[----:B------:R-:W-:Y:S01]  /*3170*/  ISETP.GE.AND P0, PT, R45, R44, PT ;  /* 0x0000002c2d00720c */ /* 0x000fe20003f06270 */
[----:B------:R0:W2:-:S12]  /*3180*/  LDS R42, [R2] ;  /* 0x00000000022a7984 */ /* 0x0000980000000800 */
[----:B0-----:R-:W-:Y:S05]  /*3190*/  @P0 BRA `(.L_x_9) ;  /* 0x0000000000080947 */ /* 0x001fea0003800000 */
[----:B------:R-:W-:-:S04]  /*31a0*/  ISETP.GE.AND P4, PT, R6, UR5, PT ;  /* 0x0000000506007c0c */ /* 0x000fc8000bf86270 */
[----:B-12---:R-:W-:-:S13]  /*31b0*/  FSETP.GT.OR P4, PT, |R42|, |R43|, P4 ;  /* 0x4000002b2a00720b */ /* 0x006fda0002784600 */
.L_x_9:
[----:B------:R-:W-:Y:S05]  /*31c0*/  BSYNC.RECONVERGENT B0 ;  /* 0x0000000000007941 */ /* 0x000fea0003800200 */
.L_x_8:
[----:B-12---:R-:W-:Y:S01]  /*31d0*/  FSEL R26, R42, R43, P4 ;  /* 0x0000002b2a1a7208 */ /* 0x006fe20002000000 */
[----:B------:R-:W-:Y:S01]  /*31e0*/  VIADD R39, R45, 0x1 ;  /* 0x000000012d277836 */ /* 0x000fe20000000000 */
[----:B------:R0:W1:Y:S01]  /*31f0*/  @P4 LDS R42, [R2+0x4] ;  /* 0x00000400022a4984 */ /* 0x0000620000000800 */
[----:B------:R-:W-:Y:S01]  /*3200*/  @!P4 IMAD.MOV R39, RZ, RZ, R45 ;  /* 0x000000ffff27c224 */ /* 0x000fe200078e022d */
[----:B------:R-:W-:Y:S01]  /*3210*/  BSSY.RECONVERGENT B0, `(.L_x_10) ;  /* 0x000000b000007945 */ /* 0x000fe20003800200 */
[----:B------:R-:W-:Y:S01]  /*3220*/  VIADD R10, R6, 0x1 ;  /* 0x00000001060a7836 */ /* 0x000fe20000000000 */
[----:B------:R0:W2:Y:S01]  /*3230*/  @!P4 LDS R43, [R12+0x4] ;  /* 0x000004000c2bc984 */ /* 0x0000a20000000800 */
[----:B------:R-:W-:Y:S01]  /*3240*/  @P4 IMAD.MOV R10, RZ, RZ, R6 ;  /* 0x000000ffff0a4224 */ /* 0x000fe200078e0206 */
[C---:B------:R-:W-:Y:S01]  /*3250*/  ISETP.GE.AND P0, PT, R39.reuse, R44, PT ;  /* 0x0000002c2700720c */ /* 0x040fe20003f06270 */
[----:B------:R-:W-:Y:S01]  /*3260*/  VIADD R55, R39, 0x1 ;  /* 0x0000000127377836 */ /* 0x000fe20000000000 */
[----:B------:R-:W-:Y:S01]  /*3270*/  PLOP3.LUT P5, PT, PT, PT, PT, 0x8, 0x80 ;  /* 0x000000000080781c */ /* 0x000fe20003fae170 */
[----:B------:R-:W-:-:S10]  /*3280*/  VIADD R4, R10, 0x1 ;  /* 0x000000010a047836 */ /* 0x000fd40000000000 */
[----:B0-----:R-:W-:Y:S05]  /*3290*/  @P0 BRA `(.L_x_11) ;  /* 0x0000000000080947 */ /* 0x001fea0003800000 */
[----:B------:R-:W-:-:S04]  /*32a0*/  ISETP.GE.AND P5, PT, R10, UR5, PT ;  /* 0x000000050a007c0c */ /* 0x000fc8000bfa6270 */
[----:B-12---:R-:W-:-:S13]  /*32b0*/  FSETP.GT.OR P5, PT, |R42|, |R43|, P5 ;  /* 0x4000002b2a00720b */ /* 0x006fda0002fa4600 */
.L_x_11:
[----:B------:R-:W-:Y:S05]  /*32c0*/  BSYNC.RECONVERGENT B0 ;  /* 0x0000000000007941 */ /* 0x000fea0003800200 */
.L_x_10:
[----:B------:R-:W-:Y:S01]  /*32d0*/  @P5 IMAD.MOV R4, RZ, RZ, R10 ;  /* 0x000000ffff045224 */ /* 0x000fe200078e020a */
[----:B-12---:R-:W-:Y:S01]  /*32e0*/  FSEL R24, R42, R43, P5 ;  /* 0x0000002b2a187208 */ /* 0x006fe20002800000 */
[----:B------:R-:W-:Y:S01]  /*32f0*/  @!P5 IMAD.MOV R55, RZ, RZ, R39 ;  /* 0x000000ffff37d224 */ /* 0x000fe200078e0227 */
[----:B------:R-:W-:Y:S01]  /*3300*/  BSSY.RECONVERGENT B0, `(.L_x_12) ;  /* 0x000000c000007945 */ /* 0x000fe20003800200 */
[C---:B------:R-:W-:Y:S01]  /*3310*/  VIADD R40, R4.reuse, 0x1 ;  /* 0x0000000104287836 */ /* 0x040fe20000000000 */
[----:B------:R-:W-:Y:S01]  /*3320*/  @!P5 LEA R2, R4, UR4, 0x2 ;  /* 0x000000040402dc11 */ /* 0x000fe2000f8e10ff */
[C---:B------:R-:W-:Y:S01]  /*3330*/  VIADD R57, R55.reuse, 0x1 ;  /* 0x0000000137397836 */ /* 0x040fe20000000000 */
[C---:B------:R-:W-:Y:S02]  /*3340*/  @P5 LEA R12, R55.reuse, UR4, 0x2 ;  /* 0x00000004370c5c11 */ /* 0x040fe4000f8e10ff */
[----:B------:R-:W-:Y:S01]  /*3350*/  ISETP.GE.AND P0, PT, R55, R44, PT ;  /* 0x0000002c3700720c */ /* 0x000fe20003f06270 */
[----:B------:R0:W1:Y:S01]  /*3360*/  @!P5 LDS R43, [R2] ;  /* 0x00000000022bd984 */ /* 0x0000620000000800 */
[----:B------:R-:W-:-:S03]  /*3370*/  PLOP3.LUT P3, PT, PT, PT, PT, 0x8, 0x80 ;  /* 0x000000000080781c */ /* 0x000fc60003f6e170 */
[----:B------:R0:W2:Y:S08]  /*3380*/  @P5 LDS R42, [R12] ;  /* 0x000000000c2a5984 */ /* 0x0000b00000000800 */
[----:B0-----:R-:W-:Y:S05]  /*3390*/  @P0 BRA `(.L_x_13) ;  /* 0x0000000000080947 */ /* 0x001fea0003800000 */
[----:B------:R-:W-:-:S04]  /*33a0*/  ISETP.GE.AND P3, PT, R4, UR5, PT ;  /* 0x0000000504007c0c */ /* 0x000fc8000bf66270 */
[----:B-12---:R-:W-:-:S13]  /*33b0*/  FSETP.GT.OR P3, PT, |R42|, |R43|, P3 ;  /* 0x4000002b2a00720b */ /* 0x006fda0001f64600 */
.L_x_13:
[----:B------:R-:W-:Y:S05]  /*33c0*/  BSYNC.RECONVERGENT B0 ;  /* 0x0000000000007941 */ /* 0x000fea0003800200 */
.L_x_12:
        /* <DEDUP_REMOVED lines=15> */
.L_x_15:
[----:B------:R-:W-:Y:S05]  /*34c0*/  BSYNC.RECONVERGENT B0 ;  /* 0x0000000000007941 */ /* 0x000fea0003800200 */
.L_x_14:
        /* <DEDUP_REMOVED lines=15> */
.L_x_17:
[----:B------:R-:W-:Y:S05]  /*35c0*/  BSYNC.RECONVERGENT B0 ;  /* 0x0000000000007941 */ /* 0x000fea0003800200 */
.L_x_16:
        /* <DEDUP_REMOVED lines=15> */
.L_x_19:
[----:B------:R-:W-:Y:S05]  /*36c0*/  BSYNC.RECONVERGENT B0 ;  /* 0x0000000000007941 */ /* 0x000fea0003800200 */
.L_x_18:
[----:B------:R-:W-:Y:S01]  /*36d0*/  @P2 IMAD.MOV R16, RZ, RZ, R14 ;  /* 0x000000ffff102224 */ /* 0x000fe200078e020e */
[----:B-12---:R-:W-:Y:S01]  /*36e0*/  FSEL R32, R42, R43, P2 ;  /* 0x0000002b2a207208 */ /* 0x006fe20001000000 */
[----:B------:R-:W-:Y:S01]  /*36f0*/  @!P2 IMAD.MOV R51, RZ, RZ, R53 ;  /* 0x000000ffff33a224 */ /* 0x000fe200078e0235 */
[----:B------:R-:W-:Y:S01]  /*3700*/  P2R R34, PR, RZ, 0x1 ;  /* 0x00000001ff227803 */ /* 0x000fe20000000000 */
[----:B------:R-:W-:Y:S01]  /*3710*/  BSSY.RECONVERGENT B0, `(.L_x_20) ;  /* 0x0000011000007945 */ /* 0x000fe20003800200 */
[C---:B------:R-:W-:Y:S01]  /*3720*/  @!P2 LEA R12, R16.reuse, UR4, 0x2 ;  /* 0x00000004100cac11 */ /* 0x040fe2000f8e10ff */
[C---:B------:R-:W-:Y:S01]  /*3730*/  VIADD R47, R51.reuse, 0x1 ;  /* 0x00000001332f7836 */ /* 0x040fe20000000000 */
[C---:B------:R-:W-:Y:S01]  /*3740*/  @P2 LEA R20, R51.reuse, UR4, 0x2 ;  /* 0x0000000433142c11 */ /* 0x040fe2000f8e10ff */
[----:B------:R-:W-:Y:S01]  /*3750*/  VIADD R18, R16, 0x1 ;  /* 0x0000000110127836 */ /* 0x000fe20000000000 */
[----:B------:R-:W-:Y:S01]  /*3760*/  ISETP.GE.AND P6, PT, R51, R44, PT ;  /* 0x0000002c3300720c */ /* 0x000fe20003fc6270 */
[----:B------:R0:W1:Y:S01]  /*3770*/  @!P2 LDS R43, [R12] ;  /* 0x000000000c2ba984 */ /* 0x0000620000000800 */
[----:B------:R-:W-:-:S02]  /*3780*/  PLOP3.LUT P0, PT, PT, PT, PT, 0x8, 0x80 ;  /* 0x000000000080781c */ /* 0x000fc40003f0e170 */
[----:B------:R-:W-:Y:S01]  /*3790*/  LOP3.LUT R7, R7, 0xfffffffd, RZ, 0xc0, !PT ;  /* 0xfffffffd07077812 */ /* 0x000fe200078ec0ff */
[----:B------:R0:W2:Y:S10]  /*37a0*/  @P2 LDS R42, [R20] ;  /* 0x00000000142a2984 */ /* 0x0000b40000000800 */
[----:B------:R-:W-:-:S02]  /*37b0*/  @P0 LOP3.LUT R7, R7, 0x2, RZ, 0xfc, !PT ;  /* 0x0000000207070812 */ /* 0x000fc400078efcff */
[----:B------:R-:W-:Y:S01]  /*37c0*/  ISETP.NE.AND P0, PT, R34, RZ, PT ;  /* 0x000000ff2200720c */ /* 0x000fe20003f05270 */
[----:B0-----:R-:W-:-:S12]  /*37d0*/  @P6 BRA `(.L_x_21) ;  /* 0x0000000000106947 */ /* 0x001fd80003800000 */
[----:B------:R-:W-:Y:S02]  /*37e0*/  ISETP.GE.AND P6, PT, R16, UR5, PT ;  /* 0x0000000510007c0c */ /* 0x000fe4000bfc6270 */
[----:B------:R-:W-:Y:S02]  /*37f0*/  LOP3.LUT R7, R7, 0xfffffffd, RZ, 0xc0, !PT ;  /* 0xfffffffd07077812 */ /* 0x000fe400078ec0ff */
[----:B-12---:R-:W-:-:S13]  /*3800*/  FSETP.GT.OR P6, PT, |R42|, |R43|, P6 ;  /* 0x4000002b2a00720b */ /* 0x006fda00037c4600 */
[----:B------:R-:W-:-:S07]  /*3810*/  @P6 LOP3.LUT R7, R7, 0x2, RZ, 0xfc, !PT ;  /* 0x0000000207076812 */ /* 0x000fce00078efcff */
.L_x_21:
[----:B------:R-:W-:Y:S05]  /*3820*/  BSYNC.RECONVERGENT B0 ;  /* 0x0000000000007941 */ /* 0x000fea0003800200 */
.L_x_20:
[----:B------:R-:W-:Y:S01]  /*3830*/  LOP3.LUT P6, RZ, R7, 0x2, RZ, 0xc0, !PT ;  /* 0x0000000207ff7812 */ /* 0x000fe200078cc0ff */
[----:B------:R-:W-:Y:S01]  /*3840*/  BSSY.RECONVERGENT B0, `(.L_x_22) ;  /* 0x0000010000007945 */ /* 0x000fe20003800200 */
[----:B------:R-:W-:Y:S02]  /*3850*/  SEL R12, R45, R6, P4 ;  /* 0x000000062d0c7207 */ /* 0x000fe40002000000 */
[----:B-12---:R-:W-:Y:S02]  /*3860*/  FSEL R34, R42, R43, P6 ;  /* 0x0000002b2a227208 */ /* 0x006fe40003000000 */
[----:B------:R-:W-:-:S07]  /*3870*/  PLOP3.LUT P4, PT, PT, PT, PT, 0x8, 0x80 ;  /* 0x000000000080781c */ /* 0x000fce0003f8e170 */
[----:B------:R-:W-:Y:S02]  /*3880*/  @P6 IMAD.MOV R18, RZ, RZ, R16 ;  /* 0x000000ffff126224 */ /* 0x000fe400078e0210 */
[----:B------:R-:W-:Y:S02]  /*3890*/  @!P6 IMAD.MOV R47, RZ, RZ, R51 ;  /* 0x000000ffff2fe224 */ /* 0x000fe400078e0233 */
[C---:B------:R-:W-:Y:S01]  /*38a0*/  VIADD R20, R18.reuse, 0x1 ;  /* 0x0000000112147836 */ /* 0x040fe20000000000 */
[----:B------:R-:W-:Y:S01]  /*38b0*/  @!P6 LEA R36, R18, UR4, 0x2 ;  /* 0x000000041224ec11 */ /* 0x000fe2000f8e10ff */
[C---:B------:R-:W-:Y:S01]  /*38c0*/  VIADD R45, R47.reuse, 0x1 ;  /* 0x000000012f2d7836 */ /* 0x040fe20000000000 */
[----:B------:R-:W-:-:S03]  /*38d0*/  @P6 LEA R38, R47, UR4, 0x2 ;  /* 0x000000042f266c11 */ /* 0x000fc6000f8e10ff */
[----:B------:R0:W1:Y:S04]  /*38e0*/  @!P6 LDS R43, [R36] ;  /* 0x00000000242be984 */ /* 0x0000680000000800 */
[----:B------:R0:W2:Y:S01]  /*38f0*/  @P6 LDS R42, [R38] ;  /* 0x00000000262a6984 */ /* 0x0000a20000000800 */
[----:B------:R-:W-:-:S13]  /*3900*/  ISETP.GE.AND P6, PT, R47, R44, PT ;  /* 0x0000002c2f00720c */ /* 0x000fda0003fc6270 */
[----:B0-----:R-:W-:Y:S05]  /*3910*/  @P6 BRA `(.L_x_23) ;  /* 0x0000000000086947 */ /* 0x001fea0003800000 */
[----:B------:R-:W-:-:S04]  /*3920*/  ISETP.GE.AND P4, PT, R18, UR5, PT ;  /* 0x0000000512007c0c */ /* 0x000fc8000bf86270 */
[----:B-12---:R-:W-:-:S13]  /*3930*/  FSETP.GT.OR P4, PT, |R42|, |R43|, P4 ;  /* 0x4000002b2a00720b */ /* 0x006fda0002784600 */
.L_x_23:
[----:B------:R-:W-:Y:S05]  /*3940*/  BSYNC.RECONVERGENT B0 ;  /* 0x0000000000007941 */ /* 0x000fea0003800200 */
.L_x_22:
[----:B------:R-:W-:Y:S01]  /*3950*/  @P4 IMAD.MOV R20, RZ, RZ, R18 ;  /* 0x000000ffff144224 */ /* 0x000fe200078e0212 */
[----:B-12---:R-:W-:Y:S01]  /*3960*/  FSEL R36, R42, R43, P4 ;  /* 0x0000002b2a247208 */ /* 0x006fe20002000000 */
[----:B------:R-:W-:Y:S01]  /*3970*/  @!P4 IMAD.MOV R45, RZ, RZ, R47 ;  /* 0x000000ffff2dc224 */ /* 0x000fe200078e022f */
[----:B------:R-:W-:Y:S01]  /*3980*/  BSSY.RECONVERGENT B0, `(.L_x_24) ;  /* 0x000000d000007945 */ /* 0x000fe20003800200 */
[----:B------:R-:W-:Y:S01]  /*3990*/  SEL R10, R39, R10, P5 ;  /* 0x0000000a270a7207 */ /* 0x000fe20002800000 */
        /* <DEDUP_REMOVED lines=11> */
.L_x_25:
[----:B------:R-:W-:Y:S05]  /*3a50*/  BSYNC.RECONVERGENT B0 ;  /* 0x0000000000007941 */ /* 0x000fea0003800200 */
.L_x_24:
[----:B------:R-:W-:Y:S01]  /*3a60*/  @P5 IMAD.MOV R46, RZ, RZ, R20 ;  /* 0x000000ffff2e5224 */ /* 0x000fe200078e0214 */
[----:B-12---:R-:W-:Y:S01]  /*3a70*/  FSEL R38, R42, R43, P5 ;  /* 0x0000002b2a267208 */ /* 0x006fe20002800000 */
[----:B------:R-:W-:Y:S01]  /*3a80*/  @!P5 IMAD.MOV R49, RZ, RZ, R45 ;  /* 0x000000ffff31d224 */ /* 0x000fe200078e022d */
[----:B------:R-:W-:Y:S01]  /*3a90*/  SEL R6, R55, R4, P3 ;  /* 0x0000000437067207 */ /* 0x000fe20001800000 */
        /* <DEDUP_REMOVED lines=10> */
[----:B------:R-:W-:Y:S01]  /*3b40*/  @P6 LOP3.LUT R7, R7, 0x1, RZ, 0xfc, !PT ;  /* 0x0000000107076812 */ /* 0x000fe200078efcff */
[----:B0-----:R-:W-:Y:S06]  /*3b50*/  @P3 BRA `(.L_x_27) ;  /* 0x0000000000103947 */ /* 0x001fec0003800000 */
[----:B------:R-:W-:Y:S02]  /*3b60*/  ISETP.GE.AND P3, PT, R46, UR5, PT ;  /* 0x000000052e007c0c */ /* 0x000fe4000bf66270 */
[----:B------:R-:W-:Y:S02]  /*3b70*/  LOP3.LUT R7, R7, 0xfffffffe, RZ, 0xc0, !PT ;  /* 0xfffffffe07077812 */ /* 0x000fe400078ec0ff */
[----:B-12---:R-:W-:-:S13]  /*3b80*/  FSETP.GT.OR P3, PT, |R42|, |R43|, P3 ;  /* 0x4000002b2a00720b */ /* 0x006fda0001f64600 */
[----:B------:R-:W-:-:S07]  /*3b90*/  @P3 LOP3.LUT R7, R7, 0x1, RZ, 0xfc, !PT ;  /* 0x0000000107073812 */ /* 0x000fce00078efcff */
.L_x_27:
[----:B------:R-:W-:Y:S05]  /*3ba0*/  BSYNC.RECONVERGENT B0 ;  /* 0x0000000000007941 */ /* 0x000fea0003800200 */
.L_x_26:
        /* <DEDUP_REMOVED lines=17> */
.L_x_29:
[----:B------:R-:W-:Y:S05]  /*3cc0*/  BSYNC.RECONVERGENT B0 ;  /* 0x0000000000007941 */ /* 0x000fea0003800200 */
.L_x_28:
        /* <DEDUP_REMOVED lines=16> */
.L_x_31:
[----:B------:R-:W-:Y:S05]  /*3dd0*/  BSYNC.RECONVERGENT B0 ;  /* 0x0000000000007941 */ /* 0x000fea0003800200 */
.L_x_30:
        /* <DEDUP_REMOVED lines=16> */
.L_x_33:
[----:B------:R-:W-:Y:S05]  /*3ee0*/  BSYNC.RECONVERGENT B0 ;  /* 0x0000000000007941 */ /* 0x000fea0003800200 */
.L_x_32:
[----:B------:R-:W-:Y:S01]  /*3ef0*/  @P2 IMAD.MOV R56, RZ, RZ, R54 ;  /* 0x000000ffff382224 */ /* 0x000fe200078e0236 */
[----:B-12---:R-:W-:Y:S01]  /*3f00*/  FSEL R52, R42, R43, P2 ;  /* 0x0000002b2a347208 */ /* 0x006fe20001000000 */
[----:B------:R-:W-:Y:S01]  /*3f10*/  @!P2 IMAD.MOV R53, RZ, RZ, R59 ;  /* 0x000000ffff35a224 */ /* 0x000fe200078e023b */
[----:B------:R-:W-:Y:S01]  /*3f20*/  LOP3.LUT P3, RZ, R7, 0x2, RZ, 0xc0, !PT ;  /* 0x0000000207ff7812 */ /* 0x000fe2000786c0ff */
[----:B------:R-:W-:Y:S01]  /*3f30*/  BSSY.RECONVERGENT B0, `(.L_x_34) ;  /* 0x000000d000007945 */ /* 0x000fe20003800200 */
[C---:B------:R-:W-:Y:S01]  /*3f40*/  @!P2 LEA R60, R56.reuse, UR4, 0x2 ;  /* 0x00000004383cac11 */ /* 0x040fe2000f8e10ff */
[C---:B------:R-:W-:Y:S01]  /*3f50*/  VIADD R61, R53.reuse, 0x1 ;  /* 0x00000001353d7836 */ /* 0x040fe20000000000 */
[C---:B------:R-:W-:Y:S01]  /*3f60*/  @P2 LEA R62, R53.reuse, UR4, 0x2 ;  /* 0x00000004353e2c11 */ /* 0x040fe2000f8e10ff */
[----:B------:R-:W-:Y:S01]  /*3f70*/  VIADD R58, R56, 0x1 ;  /* 0x00000001383a7836 */ /* 0x000fe20000000000 */
[----:B------:R-:W-:Y:S01]  /*3f80*/  ISETP.GE.AND P6, PT, R53, R44, PT ;  /* 0x0000002c3500720c */ /* 0x000fe20003fc6270 */
[----:B------:R0:W1:Y:S01]  /*3f90*/  @!P2 LDS R43, [R60] ;  /* 0x000000003c2ba984 */ /* 0x0000620000000800 */
[----:B------:R-:W-:-:S02]  /*3fa0*/  SEL R16, R51, R16, P3 ;  /* 0x0000001033107207 */ /* 0x000fc40001800000 */
[----:B------:R-:W-:Y:S01]  /*3fb0*/  PLOP3.LUT P3, PT, PT, PT, PT, 0x8, 0x80 ;  /* 0x000000000080781c */ /* 0x000fe20003f6e170 */
[----:B------:R0:W2:Y:S08]  /*3fc0*/  @P2 LDS R42, [R62] ;  /* 0x000000003e2a2984 */ /* 0x0000b00000000800 */
[----:B0-----:R-:W-:Y:S05]  /*3fd0*/  @P6 BRA `(.L_x_35) ;  /* 0x0000000000086947 */ /* 0x001fea0003800000 */
[----:B------:R-:W-:-:S04]  /*3fe0*/  ISETP.GE.AND P3, PT, R56, UR5, PT ;  /* 0x0000000538007c0c */ /* 0x000fc8000bf66270 */
[----:B-12---:R-:W-:-:S13]  /*3ff0*/  FSETP.GT.OR P3, PT, |R42|, |R43|, P3 ;  /* 0x4000002b2a00720b */ /* 0x006fda0001f64600 */
.L_x_35:
[----:B------:R-:W-:Y:S05]  /*4000*/  BSYNC.RECONVERGENT B0 ;  /* 0x0000000000007941 */ /* 0x000fea0003800200 */
.L_x_34:
        /* <DEDUP_REMOVED lines=16> */
.L_x_37:
[----:B------:R-:W-:Y:S05]  /*4110*/  BSYNC.RECONVERGENT B0 ;  /* 0x0000000000007941 */ /* 0x000fea0003800200 */
.L_x_36:
        /* <DEDUP_REMOVED lines=16> */
.L_x_39:
[----:B------:R-:W-:Y:S05]  /*4220*/  BSYNC.RECONVERGENT B0 ;  /* 0x0000000000007941 */ /* 0x000fea0003800200 */
.L_x_38:
[----:B------:R-:W-:Y:S01]  /*4230*/  @P5 IMAD.MOV R66, RZ, RZ, R62 ;  /* 0x000000ffff425224 */ /* 0x000fe200078e023e */
[----:B-12---:R-:W-:Y:S01]  /*4240*/  FSEL R60, R42, R43, P5 ;  /* 0x0000002b2a3c7208 */ /* 0x006fe20002800000 */
[----:B------:R-:W-:Y:S01]  /*4250*/  @!P5 IMAD.MOV R45, RZ, RZ, R63 ;  /* 0x000000ffff2dd224 */ /* 0x000fe200078e023f */
[----:B------:R-:W-:Y:S01]  /*4260*/  LOP3.LUT P6, RZ, R7, 0x1, RZ, 0xc0, !PT ;  /* 0x0000000107ff7812 */ /* 0x000fe200078cc0ff */
[----:B------:R-:W-:Y:S01]  /*4270*/  BSSY.RECONVERGENT B0, `(.L_x_40) ;  /* 0x000000f000007945 */ /* 0x000fe20003800200 */
[----:B------:R-:W-:Y:S02]  /*4280*/  @!P5 LEA R64, R66, UR4, 0x2 ;  /* 0x000000044240dc11 */ /* 0x000fe4000f8e10ff */
[----:B------:R-:W-:Y:S02]  /*4290*/  @P5 LEA R65, R45, UR4, 0x2 ;  /* 0x000000042d415c11 */ /* 0x000fe4000f8e10ff */
[----:B------:R-:W-:Y:S01]  /*42a0*/  SEL R7, R49, R46, P6 ;  /* 0x0000002e31077207 */ /* 0x000fe20003000000 */
[----:B------:R0:W1:Y:S01]  /*42b0*/  @!P5 LDS R43, [R64] ;  /* 0x00000000402bd984 */ /* 0x0000620000000800 */
[----:B------:R-:W-:-:S02]  /*42c0*/  ISETP.GE.AND P6, PT, R45, R44, PT ;  /* 0x0000002c2d00720c */ /* 0x000fc40003fc6270 */
[----:B------:R-:W-:Y:S01]  /*42d0*/  P2R R67, PR, RZ, 0x1 ;  /* 0x00000001ff437803 */ /* 0x000fe20000000000 */
[----:B------:R0:W2:Y:S01]  /*42e0*/  @P5 LDS R42, [R65] ;  /* 0x00000000412a5984 */ /* 0x0000a20000000800 */
[----:B------:R-:W-:-:S04]  /*42f0*/  PLOP3.LUT P0, PT, PT, PT, PT, 0x8, 0x80 ;  /* 0x000000000080781c */ /* 0x000fc80003f0e170 */
[----:B------:R-:W-:Y:S02]  /*4300*/  P2R R44, PR, RZ, 0x1 ;  /* 0x00000001ff2c7803 */ /* 0x000fe40000000000 */
[----:B------:R-:W-:-:S03]  /*4310*/  ISETP.NE.AND P0, PT, R67, RZ, PT ;  /* 0x000000ff4300720c */ /* 0x000fc60003f05270 */
[----:B0-----:R-:W-:Y:S10]  /*4320*/  @P6 BRA `(.L_x_41) ;  /* 0x00000000000c6947 */ /* 0x001ff40003800000 */
[----:B------:R-:W-:-:S04]  /*4330*/  ISETP.GE.AND P6, PT, R66, UR5, PT ;  /* 0x0000000542007c0c */ /* 0x000fc8000bfc6270 */
[----:B-12---:R-:W-:-:S04]  /*4340*/  FSETP.GT.OR P6, PT, |R42|, |R43|, P6 ;  /* 0x4000002b2a00720b */ /* 0x006fc800037c4600 */
[----:B------:R-:W-:-:S09]  /*4350*/  P2R R44, PR, RZ, 0x40 ;  /* 0x00000040ff2c7803 */ /* 0x000fd20000000000 */
.L_x_41:
[----:B------:R-:W-:Y:S05]  /*4360*/  BSYNC.RECONVERGENT B0 ;  /* 0x0000000000007941 */ /* 0x000fea0003800200 */
.L_x_40:
[----:B------:R-:W-:Y:S01]  /*4370*/  BAR.SYNC.DEFER_BLOCKING 0x0 ;  /* 0x0000000000007b1d */ /* 0x000fe20000010000 */
[----:B------:R-:W-:Y:S02]  /*4380*/  ISETP.NE.AND P6, PT, R44, RZ, PT ;  /* 0x000000ff2c00720c */ /* 0x000fe40003fc5270 */
[----:B------:R-:W-:Y:S02]  /*4390*/  SEL R53, R53, R56, P3 ;  /* 0x0000003835357207 */ /* 0x000fe40001800000 */
[----:B-12---:R-:W-:Y:S02]  /*43a0*/  FSEL R56, R42, R43, P6 ;  /* 0x0000002b2a387208 */ /* 0x006fe40003000000 */
[----:B------:R-:W-:Y:S02]  /*43b0*/  SEL R48, R55, R48, P0 ;  /* 0x0000003037307207 */ /* 0x000fe40000000000 */
[----:B------:R-:W-:Y:S02]  /*43c0*/  SEL R50, R57, R50, P1 ;  /* 0x0000003239327207 */ /* 0x000fe40000800000 */
[----:B------:R-:W-:-:S02]  /*43d0*/  SEL R54, R59, R54, P2 ;  /* 0x000000363b367207 */ /* 0x000fc40001000000 */
[----:B------:R-:W-:Y:S02]  /*43e0*/  SEL R58, R61, R58, P4 ;  /* 0x0000003a3d3a7207 */ /* 0x000fe40002000000 */
[----:B------:R-:W-:Y:S02]  /*43f0*/  SEL R44, R63, R62, P5 ;  /* 0x0000003e3f2c7207 */ /* 0x000fe40002800000 */
[----:B------:R-:W-:Y:S01]  /*4400*/  SEL R42, R45, R66, P6 ;  /* 0x000000422d2a7207 */ /* 0x000fe20003000000 */
[----:B------:R-:W-:Y:S06]  /*4410*/  BRA.U !UP0, `(.L_x_42) ;  /* 0x0000000508147547 */ /* 0x000fec000b800000 */
[----:B------:R-:W0:Y:S01]  /*4420*/  S2R R46, SR_LANEID ;  /* 0x00000000002e7919 */ /* 0x000e220000000000 */
[----:B------:R-:W-:Y:S01]  /*4430*/  SHF.R.U32.HI R43, RZ, 0x5, R0 ;  /* 0x00000005ff2b7819 */ /* 0x000fe20000011600 */
[----:B------:R-:W1:Y:S04]  /*4440*/  LDCU.64 UR6, c[0x0][0x3a0] ;  /* 0x00007400ff0677ac */ /* 0x000e680008000a00 */
[----:B0-----:R-:W-:-:S04]  /*4450*/  IMAD R43, R43, 0x20, R46 ;  /* 0x000000202b2b7824 */ /* 0x001fc800078e022e */
[----:B------:R-:W-:-:S04]  /*4460*/  IMAD R45, R43, 0x11, RZ ;  /* 0x000000112b2d7824 */ /* 0x000fc800078e02ff */
[----:B------:R-:W-:Y:S01]  /*4470*/  IMAD R46, R46, -0x10, R45 ;  /* 0xfffffff02e2e7824 */ /* 0x000fe200078e022d */
[----:B------:R-:W-:Y:S02]  /*4480*/  LEA R43, R45, UR4, 0x2 ;  /* 0x000000042d2b7c11 */ /* 0x000fe4000f8e10ff */
[----:B------:R-:W-:-:S03]  /*4490*/  LOP3.LUT R45, R0, 0x1f, RZ, 0xc0, !PT ;  /* 0x0000001f002d7812 */ /* 0x000fc600078ec0ff */
[----:B------:R0:W-:Y:S04]  /*44a0*/  STS [R43+0x4], R24 ;  /* 0x000004182b007388 */ /* 0x0001e80000000800 */
[----:B------:R-:W-:Y:S04]  /*44b0*/  STS [R43], R26 ;  /* 0x0000001a2b007388 */ /* 0x000fe80000000800 */
[----:B------:R2:W-:Y:S01]  /*44c0*/  STS [R43+0x8], R22 ;  /* 0x000008162b007388 */ /* 0x0005e20000000800 */
[----:B0-----:R-:W-:-:S03]  /*44d0*/  LEA R24, R46, UR4, 0x2 ;  /* 0x000000042e187c11 */ /* 0x001fc6000f8e10ff */
[----:B------:R-:W-:Y:S04]  /*44e0*/  STS [R43+0xc], R28 ;  /* 0x00000c1c2b007388 */ /* 0x000fe80000000800 */
[----:B------:R-:W-:Y:S01]  /*44f0*/  STS [R43+0x10], R30 ;  /* 0x0000101e2b007388 */ /* 0x000fe20000000800 */
[----:B--2---:R-:W-:-:S03]  /*4500*/  LOP3.LUT R22, R0, 0x3e0, RZ, 0xc0, !PT ;  /* 0x000003e000167812 */ /* 0x004fc600078ec0ff */
[----:B------:R-:W-:Y:S04]  /*4510*/  STS [R43+0x14], R32 ;  /* 0x000014202b007388 */ /* 0x000fe80000000800 */
[----:B------:R-:W-:Y:S04]  /*4520*/  STS [R43+0x18], R34 ;  /* 0x000018222b007388 */ /* 0x000fe80000000800 */
[----:B------:R-:W-:Y:S04]  /*4530*/  STS [R43+0x1c], R36 ;  /* 0x00001c242b007388 */ /* 0x000fe80000000800 */
[----:B------:R0:W-:Y:S04]  /*4540*/  STS [R43+0x20], R38 ;  /* 0x000020262b007388 */ /* 0x0001e80000000800 */
[----:B------:R2:W-:Y:S04]  /*4550*/  STS [R43+0x24], R39 ;  /* 0x000024272b007388 */ /* 0x0005e80000000800 */
[----:B------:R-:W-:Y:S01]  /*4560*/  STS [R43+0x28], R40 ;  /* 0x000028282b007388 */ /* 0x000fe20000000800 */
[----:B0-----:R-:W-:-:S03]  /*4570*/  IMAD R38, R22, 0x11, R45 ;  /* 0x0000001116267824 */ /* 0x001fc600078e022d */
[----:B------:R0:W-:Y:S01]  /*4580*/  STS [R43+0x2c], R41 ;  /* 0x00002c292b007388 */ /* 0x0001e20000000800 */
[----:B--2---:R-:W-:-:S03]  /*4590*/  IMAD.MOV.U32 R39, RZ, RZ, RZ ;  /* 0x000000ffff277224 */ /* 0x004fc600078e00ff */
[----:B------:R-:W-:Y:S04]  /*45a0*/  STS [R43+0x30], R52 ;  /* 0x000030342b007388 */ /* 0x000fe80000000800 */
[----:B------:R-:W-:Y:S01]  /*45b0*/  STS [R43+0x34], R51 ;  /* 0x000034332b007388 */ /* 0x000fe20000000800 */
[----:B0-----:R-:W-:-:S03]  /*45c0*/  IMAD.U32 R41, RZ, RZ, UR12 ;  /* 0x0000000cff297e24 */ /* 0x001fc6000f8e00ff */
[----:B------:R-:W-:Y:S01]  /*45d0*/  STS [R43+0x38], R47 ;  /* 0x0000382f2b007388 */ /* 0x000fe20000000800 */
[----:B------:R-:W-:-:S03]  /*45e0*/  IMAD.WIDE.U32 R38, R41, 0x1100, R38 ;  /* 0x0000110029267825 */ /* 0x000fc600078e0026 */
[----:B------:R-:W-:Y:S01]  /*45f0*/  STS [R43+0x3c], R60 ;  /* 0x00003c3c2b007388 */ /* 0x000fe20000000800 */
[----:B-1----:R-:W-:-:S03]  /*4600*/  LEA R40, P0, R38, UR6, 0x2 ;  /* 0x0000000626287c11 */ /* 0x002fc6000f8010ff */
[----:B------:R-:W-:Y:S01]  /*4610*/  STS [R43+0x40], R56 ;  /* 0x000040382b007388 */ /* 0x000fe20000000800 */
[----:B------:R-:W-:-:S03]  /*4620*/  NOP ;  /* 0x0000000000007918 */ /* 0x000fc60000000000 */
[----:B------:R-:W0:Y:S01]  /*4630*/  LDS R49, [R24] ;  /* 0x0000000018317984 */ /* 0x000e220000000800 */
[----:B------:R-:W-:-:S03]  /*4640*/  LEA.HI.X R41, R38, UR7, R39, 0x2, P0 ;  /* 0x0000000726297c11 */ /* 0x000fc600080f1427 */
[----:B------:R-:W1:Y:S04]  /*4650*/  LDS R55, [R24+0x80] ;  /* 0x0000800018377984 */ /* 0x000e680000000800 */
[----:B------:R-:W2:Y:S04]  /*4660*/  LDS R51, [R24+0x100] ;  /* 0x0001000018337984 */ /* 0x000ea80000000800 */
[----:B------:R-:W3:Y:S04]  /*4670*/  LDS R47, [R24+0x180] ;  /* 0x00018000182f7984 */ /* 0x000ee80000000800 */
[----:B------:R-:W4:Y:S04]  /*4680*/  LDS R57, [R24+0x200] ;  /* 0x0002000018397984 */ /* 0x000f280000000800 */
        /* <DEDUP_REMOVED lines=12> */
[----:B0-----:R0:W-:Y:S04]  /*4750*/  STG.E desc[UR10][R40.64], R49 ;  /* 0x0000003128007986 */ /* 0x0011e8000c10190a */
[----:B-1----:R0:W-:Y:S04]  /*4760*/  STG.E desc[UR10][R40.64+0x80], R55 ;  /* 0x0000803728007986 */ /* 0x0021e8000c10190a */
[----:B--2---:R0:W-:Y:S04]  /*4770*/  STG.E desc[UR10][R40.64+0x100], R51 ;  /* 0x0001003328007986 */ /* 0x0041e8000c10190a */
[----:B---3--:R0:W-:Y:S04]  /*4780*/  STG.E desc[UR10][R40.64+0x180], R47 ;  /* 0x0001802f28007986 */ /* 0x0081e8000c10190a */
[----:B----4-:R0:W-:Y:S04]  /*4790*/  STG.E desc[UR10][R40.64+0x200], R57 ;  /* 0x0002003928007986 */ /* 0x0101e8000c10190a */
[----:B------:R0:W-:Y:S04]  /*47a0*/  STG.E desc[UR10][R40.64+0x280], R59 ;  /* 0x0002803b28007986 */ /* 0x0001e8000c10190a */
        /* <DEDUP_REMOVED lines=10> */
[----:B------:R0:W-:Y:S01]  /*4850*/  STG.E desc[UR10][R40.64+0x800], R26 ;  /* 0x0008001a28007986 */ /* 0x0001e2000c10190a */
[----:B------:R-:W-:Y:S05]  /*4860*/  BRA `(.L_x_43) ;  /* 0x0000000400107947 */ /* 0x000fea0003800000 */
.L_x_42:
[----:B------:R-:W0:Y:S01]  /*4870*/  S2R R45, SR_LANEID ;  /* 0x00000000002d7919 */ /* 0x000e220000000000 */
[----:B------:R-:W-:Y:S01]  /*4880*/  SHF.R.U32.HI R46, RZ, 0x5, R0 ;  /* 0x00000005ff2e7819 */ /* 0x000fe20000011600 */
[----:B------:R-:W1:Y:S04]  /*4890*/  LDCU.64 UR8, c[0x0][0x388] ;  /* 0x00007100ff0877ac */ /* 0x000e680008000a00 */
[----:B0-----:R-:W-:-:S04]  /*48a0*/  IMAD R46, R46, 0x20, R45 ;  /* 0x000000202e2e7824 */ /* 0x001fc800078e022d */
[----:B------:R-:W-:-:S04]  /*48b0*/  IMAD R46, R46, 0x11, RZ ;  /* 0x000000112e2e7824 */ /* 0x000fc800078e02ff */
[----:B------:R-:W-:Y:S01]  /*48c0*/  IMAD R45, R45, -0x10, R46 ;  /* 0xfffffff02d2d7824 */ /* 0x000fe200078e022e */
[----:B------:R-:W-:-:S05]  /*48d0*/  LEA R43, R46, UR4, 0x2 ;  /* 0x000000042e2b7c11 */ /* 0x000fca000f8e10ff */
[----:B------:R0:W-:Y:S04]  /*48e0*/  STS [R43+0x4], R24 ;  /* 0x000004182b007388 */ /* 0x0001e80000000800 */
[----:B------:R-:W-:Y:S04]  /*48f0*/  STS [R43], R26 ;  /* 0x0000001a2b007388 */ /* 0x000fe80000000800 */
[----:B------:R2:W-:Y:S01]  /*4900*/  STS [R43+0x8], R22 ;  /* 0x000008162b007388 */ /* 0x0005e20000000800 */
[----:B0-----:R-:W-:-:S03]  /*4910*/  LEA R24, R45, UR4, 0x2 ;  /* 0x000000042d187c11 */ /* 0x001fc6000f8e10ff */
[----:B------:R-:W-:Y:S01]  /*4920*/  STS [R43+0xc], R28 ;  /* 0x00000c1c2b007388 */ /* 0x000fe20000000800 */
[----:B------:R-:W-:-:S03]  /*4930*/  LOP3.LUT R45, R0, 0x1f, RZ, 0xc0, !PT ;  /* 0x0000001f002d7812 */ /* 0x000fc600078ec0ff */
[----:B------:R-:W-:Y:S01]  /*4940*/  STS [R43+0x10], R30 ;  /* 0x0000101e2b007388 */ /* 0x000fe20000000800 */
[----:B--2---:R-:W-:-:S03]  /*4950*/  LOP3.LUT R22, R0, 0x3e0, RZ, 0xc0, !PT ;  /* 0x000003e000167812 */ /* 0x004fc600078ec0ff */
[----:B------:R-:W-:Y:S02]  /*4960*/  STS [R43+0x14], R32 ;  /* 0x000014202b007388 */ /* 0x000fe40000000800 */
[----:B------:R-:W-:Y:S02]  /*4970*/  IMAD R0, R22, 0x11, RZ ;  /* 0x0000001116007824 */ /* 0x000fe400078e02ff */
[----:B------:R-:W-:Y:S04]  /*4980*/  STS [R43+0x18], R34 ;  /* 0x000018222b007388 */ /* 0x000fe80000000800 */
[----:B------:R-:W-:Y:S04]  /*4990*/  STS [R43+0x1c], R36 ;  /* 0x00001c242b007388 */ /* 0x000fe80000000800 */
[----:B------:R-:W-:Y:S04]  /*49a0*/  STS [R43+0x20], R38 ;  /* 0x000020262b007388 */ /* 0x000fe80000000800 */
[----:B------:R0:W-:Y:S04]  /*49b0*/  STS [R43+0x24], R39 ;  /* 0x000024272b007388 */ /* 0x0001e80000000800 */
[----:B------:R-:W-:Y:S04]  /*49c0*/  STS [R43+0x28], R40 ;  /* 0x000028282b007388 */ /* 0x000fe80000000800 */
[----:B------:R-:W-:Y:S01]  /*49d0*/  STS [R43+0x2c], R41 ;  /* 0x00002c292b007388 */ /* 0x000fe20000000800 */
[----:B0-----:R-:W-:-:S03]  /*49e0*/  LOP3.LUT R39, R45, UR6, RZ, 0xfc, !PT ;  /* 0x000000062d277c12 */ /* 0x001fc6000f8efcff */
[----:B------:R-:W-:Y:S01]  /*49f0*/  STS [R43+0x30], R52 ;  /* 0x000030342b007388 */ /* 0x000fe20000000800 */
[----:B------:R-:W-:-:S03]  /*4a00*/  IADD3 R0, P0, PT, R0, R39, RZ ;  /* 0x0000002700007210 */ /* 0x000fc60007f1e0ff */
[----:B------:R-:W-:Y:S02]  /*4a10*/  STS [R43+0x34], R51 ;  /* 0x000034332b007388 */ /* 0x000fe40000000800 */
[----:B------:R-:W-:Y:S02]  /*4a20*/  IMAD.X R39, RZ, RZ, UR7, P0 ;  /* 0x00000007ff277e24 */ /* 0x000fe400080e06ff */
[----:B------:R-:W-:Y:S01]  /*4a30*/  STS [R43+0x38], R47 ;  /* 0x0000382f2b007388 */ /* 0x000fe20000000800 */
[----:B-1----:R-:W-:-:S03]  /*4a40*/  LEA R38, P0, R0, UR8, 0x2 ;  /* 0x0000000800267c11 */ /* 0x002fc6000f8010ff */
[----:B------:R-:W-:Y:S01]  /*4a50*/  STS [R43+0x3c], R60 ;  /* 0x00003c3c2b007388 */ /* 0x000fe20000000800 */
[----:B------:R-:W-:-:S03]  /*4a60*/  LEA.HI.X R39, R0, UR9, R39, 0x2, P0 ;  /* 0x0000000900277c11 */ /* 0x000fc600080f1427 */
[----:B------:R-:W-:Y:S01]  /*4a70*/  STS [R43+0x40], R56 ;  /* 0x000040382b007388 */ /* 0x000fe20000000800 */
[----:B------:R-:W-:-:S03]  /*4a80*/  NOP ;  /* 0x0000000000007918 */ /* 0x000fc60000000000 */
[----:B------:R-:W0:Y:S04]  /*4a90*/  LDS R49, [R24] ;  /* 0x0000000018317984 */ /* 0x000e280000000800 */
        /* <DEDUP_REMOVED lines=32> */
[----:B------:R0:W-:Y:S02]  /*4ca0*/  STG.E desc[UR10][R38.64+0x800], R26 ;  /* 0x0008001a26007986 */ /* 0x0001e4000c10190a */
.L_x_43:
[----:B------:R-:W-:Y:S01]  /*4cb0*/  BAR.SYNC.DEFER_BLOCKING 0x0 ;  /* 0x0000000000007b1d */ /* 0x000fe20000010000 */
[----:B------:R-:W-:Y:S02]  /*4cc0*/  LEA R12, R12, UR4, 0x2 ;  /* 0x000000040c0c7c11 */ /* 0x000fe4000f8e10ff */
[----:B------:R-:W-:Y:S02]  /*4cd0*/  LEA R10, R10, UR4, 0x2 ;  /* 0x000000040a0a7c11 */ /* 0x000fe4000f8e10ff */
[----:B------:R-:W-:Y:S02]  /*4ce0*/  LEA R6, R6, UR4, 0x2 ;  /* 0x0000000406067c11 */ /* 0x000fe4000f8e10ff */
[----:B------:R-:W-:Y:S02]  /*4cf0*/  LEA R4, R4, UR4, 0x2 ;  /* 0x0000000404047c11 */ /* 0x000fe4000f8e10ff */
[----:B------:R-:W-:Y:S02]  /*4d00*/  LEA R2, R2, UR4, 0x2 ;  /* 0x0000000402027c11 */ /* 0x000fe4000f8e10ff */
[----:B------:R-:W-:-:S02]  /*4d10*/  LEA R14, R14, UR4, 0x2 ;  /* 0x000000040e0e7c11 */ /* 0x000fc4000f8e10ff */
[----:B------:R-:W-:Y:S02]  /*4d20*/  LEA R16, R16, UR4, 0x2 ;  /* 0x0000000410107c11 */ /* 0x000fe4000f8e10ff */
[----:B------:R-:W-:Y:S02]  /*4d30*/  LEA R18, R18, UR4, 0x2 ;  /* 0x0000000412127c11 */ /* 0x000fe4000f8e10ff */
[----:B------:R-:W-:Y:S02]  /*4d40*/  LEA R20, R20, UR4, 0x2 ;  /* 0x0000000414147c11 */ /* 0x000fe4000f8e10ff */
[----:B------:R-:W-:Y:S02]  /*4d50*/  LEA R48, R48, UR4, 0x2 ;  /* 0x0000000430307c11 */ /* 0x000fe4000f8e10ff */
[----:B------:R-:W-:Y:S02]  /*4d60*/  LEA R50, R50, UR4, 0x2 ;  /* 0x0000000432327c11 */ /* 0x000fe4000f8e10ff */
[----:B------:R-:W-:Y:S01]  /*4d70*/  LEA R54, R54, UR4, 0x2 ;  /* 0x0000000436367c11 */ /* 0x000fe2000f8e10ff */
[----:B-----5:R1:W-:Y:S01]  /*4d80*/  STS [R8], R3 ;  /* 0x0000000308007388 */ /* 0x0203e20000000800 */
[----:B------:R-:W-:-:S02]  /*4d90*/  LEA R58, R58, UR4, 0x2 ;  /* 0x000000043a3a7c11 */ /* 0x000fc4000f8e10ff */
[----:B------:R-:W-:Y:S01]  /*4da0*/  LEA R44, R44, UR4, 0x2 ;  /* 0x000000042c2c7c11 */ /* 0x000fe2000f8e10ff */
[----:B------:R1:W-:Y:S01]  /*4db0*/  STS [R8+0x400], R5 ;  /* 0x0004000508007388 */ /* 0x0003e20000000800 */
[----:B------:R-:W-:Y:S02]  /*4dc0*/  LEA R42, R42, UR4, 0x2 ;  /* 0x000000042a2a7c11 */ /* 0x000fe4000f8e10ff */
[----:B------:R-:W-:Y:S01]  /*4dd0*/  LEA R7, R7, UR4, 0x2 ;  /* 0x0000000407077c11 */ /* 0x000fe2000f8e10ff */
[----:B------:R1:W-:Y:S01]  /*4de0*/  STS [R8+0x800], R9 ;  /* 0x0008000908007388 */ /* 0x0003e20000000800 */
[----:B------:R-:W-:-:S03]  /*4df0*/  LEA R53, R53, UR4, 0x2 ;  /* 0x0000000435357c11 */ /* 0x000fc6000f8e10ff */
        /* <DEDUP_REMOVED lines=14> */
[----:B------:R-:W-:Y:S06]  /*4ee0*/  BAR.SYNC.DEFER_BLOCKING 0x0 ;  /* 0x0000000000007b1d */ /* 0x000fec0000010000 */
[----:B------:R-:W2:Y:S04]  /*4ef0*/  LDS R12, [R12] ;  /* 0x000000000c0c7984 */ /* 0x000ea80000000800 */
[----:B------:R-:W3:Y:S04]  /*4f00*/  LDS R10, [R10] ;  /* 0x000000000a0a7984 */ /* 0x000ee80000000800 */
[----:B------:R-:W4:Y:S04]  /*4f10*/  LDS R6, [R6] ;  /* 0x0000000006067984 */ /* 0x000f280000000800 */
[----:B------:R-:W1:Y:S04]  /*4f20*/  LDS R4, [R4] ;  /* 0x0000000004047984 */ /* 0x000e680000000800 */
[----:B------:R-:W1:Y:S04]  /*4f30*/  LDS R2, [R2] ;  /* 0x0000000002027984 */ /* 0x000e680000000800 */
[----:B------:R-:W1:Y:S04]  /*4f40*/  LDS R14, [R14] ;  /* 0x000000000e0e7984 */ /* 0x000e680000000800 */
[----:B------:R-:W1:Y:S04]  /*4f50*/  LDS R16, [R16] ;  /* 0x0000000010107984 */ /* 0x000e680000000800 */
[----:B------:R-:W1:Y:S04]  /*4f60*/  LDS R18, [R18] ;  /* 0x0000000012127984 */ /* 0x000e680000000800 */
[----:B------:R-:W1:Y:S04]  /*4f70*/  LDS R20, [R20] ;  /* 0x0000000014147984 */ /* 0x000e680000000800 */
[----:B0-----:R0:W0:Y:S04]  /*4f80*/  LDS R0, [R7] ;  /* 0x0000000007007984 */ /* 0x0010280000000800 */
[----:B------:R-:W0:Y:S04]  /*4f90*/  LDS R48, [R48] ;  /* 0x0000000030307984 */ /* 0x000e280000000800 */
[----:B------:R-:W0:Y:S04]  /*4fa0*/  LDS R50, [R50] ;  /* 0x0000000032327984 */ /* 0x000e280000000800 */
[----:B------:R-:W0:Y:S04]  /*4fb0*/  LDS R54, [R54] ;  /* 0x0000000036367984 */ /* 0x000e280000000800 */
[----:B------:R0:W0:Y:S04]  /*4fc0*/  LDS R8, [R53] ;  /* 0x0000000035087984 */ /* 0x0000280000000800 */
[----:B------:R-:W0:Y:S04]  /*4fd0*/  LDS R58, [R58] ;  /* 0x000000003a3a7984 */ /* 0x000e280000000800 */
[----:B------:R-:W0:Y:S04]  /*4fe0*/  LDS R44, [R44] ;  /* 0x000000002c2c7984 */ /* 0x000e280000000800 */
[----:B------:R-:W0:Y:S01]  /*4ff0*/  LDS R42, [R42] ;  /* 0x000000002a2a7984 */ /* 0x000e220000000800 */
[----:B------:R-:W-:Y:S06]  /*5000*/  BAR.SYNC.DEFER_BLOCKING 0x0 ;  /* 0x0000000000007b1d */ /* 0x000fec0000010000 */
[----:B--234-:R-:W-:Y:S05]  /*5010*/  BRA.U !UP0, `(.L_x_44) ;  /* 0x0000000108f07547 */ /* 0x01cfea000b800000 */
[----:B------:R-:W-:Y:S01]  /*5020*/  STS [R43], R12 ;  /* 0x0000000c2b007388 */ /* 0x000fe20000000800 */
[----:B------:R-:W2:Y:S01]  /*5030*/  LDCU.64 UR4, c[0x0][0x3a8] ;  /* 0x00007500ff0477ac */ /* 0x000ea20008000a00 */
[----:B------:R-:W-:Y:S02]  /*5040*/  IMAD R22, R22, 0x11, R45 ;  /* 0x0000001116167824 */ /* 0x000fe400078e022d */
[----:B------:R-:W-:Y:S01]  /*5050*/  STS [R43+0x4], R10 ;  /* 0x0000040a2b007388 */ /* 0x000fe20000000800 */
[----:B-1----:R-:W-:Y:S02]  /*5060*/  IMAD.U32 R3, RZ, RZ, UR12 ;  /* 0x0000000cff037e24 */ /* 0x002fe4000f8e00ff */
[----:B------:R-:W-:Y:S01]  /*5070*/  IMAD.MOV.U32 R23, RZ, RZ, RZ ;  /* 0x000000ffff177224 */ /* 0x000fe200078e00ff */
[----:B------:R-:W-:Y:S01]  /*5080*/  STS [R43+0x8], R6 ;  /* 0x000008062b007388 */ /* 0x000fe20000000800 */
[----:B------:R-:W-:-:S03]  /*5090*/  IMAD.WIDE.U32 R22, R3, 0x1100, R22 ;  /* 0x0000110003167825 */ /* 0x000fc600078e0016 */
[----:B------:R-:W-:Y:S04]  /*50a0*/  STS [R43+0xc], R4 ;  /* 0x00000c042b007388 */ /* 0x000fe80000000800 */
[----:B------:R2:W-:Y:S04]  /*50b0*/  STS [R43+0x10], R2 ;  /* 0x000010022b007388 */ /* 0x0005e80000000800 */
[----:B------:R-:W-:Y:S04]  /*50c0*/  STS [R43+0x14], R14 ;  /* 0x0000140e2b007388 */ /* 0x000fe80000000800 */
[----:B------:R-:W-:Y:S01]  /*50d0*/  STS [R43+0x18], R16 ;  /* 0x000018102b007388 */ /* 0x000fe20000000800 */
[----:B--2---:R-:W-:-:S03]  /*50e0*/  LEA R2, P0, R22, UR4, 0x2 ;  /* 0x0000000416027c11 */ /* 0x004fc6000f8010ff */
[----:B------:R-:W-:Y:S01]  /*50f0*/  STS [R43+0x1c], R18 ;  /* 0x00001c122b007388 */ /* 0x000fe20000000800 */
[----:B------:R-:W-:-:S03]  /*5100*/  LEA.HI.X R3, R22, UR5, R23, 0x2, P0 ;  /* 0x0000000516037c11 */ /* 0x000fc600080f1417 */
[----:B------:R-:W-:Y:S04]  /*5110*/  STS [R43+0x20], R20 ;  /* 0x000020142b007388 */ /* 0x000fe80000000800 */
[----:B0-----:R-:W-:Y:S04]  /*5120*/  STS [R43+0x24], R0 ;  /* 0x000024002b007388 */ /* 0x001fe80000000800 */
[----:B------:R-:W-:Y:S04]  /*5130*/  STS [R43+0x28], R48 ;  /* 0x000028302b007388 */ /* 0x000fe80000000800 */
[----:B------:R-:W-:Y:S04]  /*5140*/  STS [R43+0x2c], R50 ;  /* 0x00002c322b007388 */ /* 0x000fe80000000800 */
[----:B------:R-:W-:Y:S04]  /*5150*/  STS [R43+0x30], R54 ;  /* 0x000030362b007388 */ /* 0x000fe80000000800 */
[----:B------:R-:W-:Y:S04]  /*5160*/  STS [R43+0x34], R8 ;  /* 0x000034082b007388 */ /* 0x000fe80000000800 */
[----:B------:R-:W-:Y:S04]  /*5170*/  STS [R43+0x38], R58 ;  /* 0x0000383a2b007388 */ /* 0x000fe80000000800 */
[----:B------:R-:W-:Y:S04]  /*5180*/  STS [R43+0x3c], R44 ;  /* 0x00003c2c2b007388 */ /* 0x000fe80000000800 */
[----:B------:R-:W-:Y:S01]  /*5190*/  STS [R43+0x40], R42 ;  /* 0x0000402a2b007388 */ /* 0x000fe20000000800 */
[----:B------:R-:W-:-:S03]  /*51a0*/  NOP ;  /* 0x0000000000007918 */ /* 0x000fc60000000000 */
[----:B------:R-:W0:Y:S04]  /*51b0*/  LDS R5, [R24] ;  /* 0x0000000018057984 */ /* 0x000e280000000800 */
[----:B------:R-:W1:Y:S04]  /*51c0*/  LDS R7, [R24+0x80] ;  /* 0x0000800018077984 */ /* 0x000e680000000800 */
[----:B------:R-:W2:Y:S04]  /*51d0*/  LDS R9, [R24+0x100] ;  /* 0x0001000018097984 */ /* 0x000ea80000000800 */
[----:B------:R-:W3:Y:S04]  /*51e0*/  LDS R11, [R24+0x180] ;  /* 0x00018000180b7984 */ /* 0x000ee80000000800 */
[----:B------:R-:W4:Y:S04]  /*51f0*/  LDS R13, [R24+0x200] ;  /* 0x00020000180d7984 */ /* 0x000f280000000800 */
[----:B------:R-:W5:Y:S04]  /*5200*/  LDS R15, [R24+0x280] ;  /* 0x00028000180f7984 */ /* 0x000f680000000800 */
        /* <DEDUP_REMOVED lines=11> */
[----:B0-----:R-:W-:Y:S04]  /*52c0*/  STG.E desc[UR10][R2.64], R5 ;  /* 0x0000000502007986 */ /* 0x001fe8000c10190a */
[----:B-1----:R-:W-:Y:S04]  /*52d0*/  STG.E desc[UR10][R2.64+0x80], R7 ;  /* 0x0000800702007986 */ /* 0x002fe8000c10190a */
[----:B--2---:R-:W-:Y:S04]  /*52e0*/  STG.E desc[UR10][R2.64+0x100], R9 ;  /* 0x0001000902007986 */ /* 0x004fe8000c10190a */
[----:B---3--:R-:W-:Y:S04]  /*52f0*/  STG.E desc[UR10][R2.64+0x180], R11 ;  /* 0x0001800b02007986 */ /* 0x008fe8000c10190a */
[----:B----4-:R-:W-:Y:S04]  /*5300*/  STG.E desc[UR10][R2.64+0x200], R13 ;  /* 0x0002000d02007986 */ /* 0x010fe8000c10190a */
[----:B-----5:R-:W-:Y:S04]  /*5310*/  STG.E desc[UR10][R2.64+0x280], R15 ;  /* 0x0002800f02007986 */ /* 0x020fe8000c10190a */
[----:B------:R-:W-:Y:S04]  /*5320*/  STG.E desc[UR10][R2.64+0x300], R17 ;  /* 0x0003001102007986 */ /* 0x000fe8000c10190a */
        /* <DEDUP_REMOVED lines=9> */
[----:B------:R-:W-:Y:S01]  /*53c0*/  STG.E desc[UR10][R2.64+0x780], R37 ;  /* 0x0007802502007986 */ /* 0x000fe2000c10190a */
[----:B------:R-:W-:Y:S05]  /*53d0*/  EXIT ;  /* 0x000000000000794d */ /* 0x000fea0003800000 */
.L_x_44:
[----:B------:R-:W-:Y:S01]  /*53e0*/  STS [R43], R12 ;  /* 0x0000000c2b007388 */ /* 0x000fe20000000800 */
[----:B------:R-:W2:Y:S01]  /*53f0*/  LDCU.64 UR4, c[0x0][0x390] ;  /* 0x00007200ff0477ac */ /* 0x000ea20008000a00 */
[----:B------:R-:W-:Y:S02]  /*5400*/  IMAD.U32 R39, RZ, RZ, UR12 ;  /* 0x0000000cff277e24 */ /* 0x000fe4000f8e00ff */
[----:B------:R-:W-:Y:S01]  /*5410*/  STS [R43+0x4], R10 ;  /* 0x0000040a2b007388 */ /* 0x000fe20000000800 */
[----:B-1----:R-:W-:-:S03]  /*5420*/  IMAD.MOV.U32 R3, RZ, RZ, RZ ;  /* 0x000000ffff037224 */ /* 0x002fc600078e00ff */
[----:B------:R-:W-:Y:S04]  /*5430*/  STS [R43+0x8], R6 ;  /* 0x000008062b007388 */ /* 0x000fe80000000800 */
[----:B------:R-:W-:Y:S04]  /*5440*/  STS [R43+0xc], R4 ;  /* 0x00000c042b007388 */ /* 0x000fe80000000800 */
[----:B------:R1:W-:Y:S04]  /*5450*/  STS [R43+0x10], R2 ;  /* 0x000010022b007388 */ /* 0x0003e80000000800 */
[----:B------:R-:W-:Y:S04]  /*5460*/  STS [R43+0x14], R14 ;  /* 0x0000140e2b007388 */ /* 0x000fe80000000800 */
[----:B------:R-:W-:Y:S01]  /*5470*/  STS [R43+0x18], R16 ;  /* 0x000018102b007388 */ /* 0x000fe20000000800 */
[----:B-1----:R-:W-:-:S03]  /*5480*/  IMAD.MOV.U32 R2, RZ, RZ, R45 ;  /* 0x000000ffff027224 */ /* 0x002fc600078e002d */
[----:B------:R-:W-:Y:S01]  /*5490*/  STS [R43+0x1c], R18 ;  /* 0x00001c122b007388 */ /* 0x000fe20000000800 */
[----:B------:R-:W-:-:S03]  /*54a0*/  IMAD.WIDE.U32 R2, R39, 0x1100, R2 ;  /* 0x0000110027027825 */ /* 0x000fc600078e0002 */
[----:B------:R-:W-:Y:S01]  /*54b0*/  STS [R43+0x20], R20 ;  /* 0x000020142b007388 */ /* 0x000fe20000000800 */
[----:B------:R-:W-:-:S03]  /*54c0*/  IMAD R39, R22, 0x11, RZ ;  /* 0x0000001116277824 */ /* 0x000fc600078e02ff */
[----:B0-----:R0:W-:Y:S04]  /*54d0*/  STS [R43+0x24], R0 ;  /* 0x000024002b007388 */ /* 0x0011e80000000800 */
[----:B------:R-:W-:Y:S04]  /*54e0*/  STS [R43+0x28], R48 ;  /* 0x000028302b007388 */ /* 0x000fe80000000800 */
[----:B------:R-:W-:Y:S01]  /*54f0*/  STS [R43+0x2c], R50 ;  /* 0x00002c322b007388 */ /* 0x000fe20000000800 */
[----:B0-----:R-:W-:-:S03]  /*5500*/  IADD3 R0, P0, PT, R39, R2, RZ ;  /* 0x0000000227007210 */ /* 0x001fc60007f1e0ff */
[----:B------:R-:W-:Y:S02]  /*5510*/  STS [R43+0x30], R54 ;  /* 0x000030362b007388 */ /* 0x000fe40000000800 */
[----:B------:R-:W-:Y:S02]  /*5520*/  IMAD.X R3, RZ, RZ, R3, P0 ;  /* 0x000000ffff037224 */ /* 0x000fe400000e0603 */
[----:B------:R-:W-:Y:S01]  /*5530*/  STS [R43+0x34], R8 ;  /* 0x000034082b007388 */ /* 0x000fe20000000800 */
[----:B--2---:R-:W-:-:S03]  /*5540*/  LEA R2, P0, R0, UR4, 0x2 ;  /* 0x0000000400027c11 */ /* 0x004fc6000f8010ff */
[----:B------:R-:W-:Y:S01]  /*5550*/  STS [R43+0x38], R58 ;  /* 0x0000383a2b007388 */ /* 0x000fe20000000800 */
[----:B------:R-:W-:-:S03]  /*5560*/  LEA.HI.X R3, R0, UR5, R3, 0x2, P0 ;  /* 0x0000000500037c11 */ /* 0x000fc600080f1403 */
        /* <DEDUP_REMOVED lines=38> */
.L_x_0:
[----:B------:R-:W0:Y:S01]  /*57d0*/  LDCU.64 UR4, c[0x0][0x3b8] ;  /* 0x00007700ff0477ac */ /* 0x000e220008000a00 */
[----:B------:R-:W1:Y:S01]  /*57e0*/  LDC.64 R6, c[0x0][0x3c0] ;  /* 0x0000f000ff067b82 */ /* 0x000e620000000a00 */
[----:B------:R-:W3:Y:S07]  /*57f0*/  LDCU.64 UR8, c[0x0][0x398] ;  /* 0x00007300ff0877ac */ /* 0x000eee0008000a00 */
[----:B------:R-:W4:Y:S01]  /*5800*/  LDC.64 R10, c[0x0][0x398] ;  /* 0x0000e600ff0a7b82 */ /* 0x000f220000000a00 */
[----:B0-----:R-:W-:-:S04]  /*5810*/  ULEA UR4, UP0, UR12, UR4, 0x3 ;  /* 0x000000040c047291 */ /* 0x001fc8000f8018ff */
[----:B------:R-:W-:Y:S02]  /*5820*/  ULEA.HI.X UR5, UR12, UR5, URZ, 0x3, UP0 ;  /* 0x000000050c057291 */ /* 0x000fe400080f1cff */
[----:B------:R-:W-:-:S04]  /*5830*/  IMAD.U32 R4, RZ, RZ, UR4 ;  /* 0x00000004ff047e24 */ /* 0x000fc8000f8e00ff */
[----:B------:R-:W-:Y:S01]  /*5840*/  IMAD.U32 R5, RZ, RZ, UR5 ;  /* 0x00000005ff057e24 */ /* 0x000fe2000f8e00ff */
[----:B-1----:R-:W-:Y:S01]  /*5850*/  IADD3 R12, P2, PT, RZ, -R6, RZ ;  /* 0x80000006ff0c7210 */ /* 0x002fe20007f5e0ff */
[----:B------:R-:W0:Y:S03]  /*5860*/  LDCU.U8 UR4, c[0x0][0x380] ;  /* 0x00007000ff0477ac */ /* 0x000e260008000000 */
[----:B------:R-:W5:Y:S04]  /*5870*/  LDG.E.64 R2, desc[UR10][R4.64+0x8] ;  /* 0x0000080a04027981 */ /* 0x000f68000c1e1b00 */
[----:B------:R1:W2:Y:S01]  /*5880*/  LDG.E.64 R36, desc[UR10][R4.64] ;  /* 0x0000000a04247981 */ /* 0x0002a2000c1e1b00 */
[----:B------:R-:W-:Y:S01]  /*5890*/  LOP3.LUT R13, R12, UR12, RZ, 0xc0, !PT ;  /* 0x0000000c0c0d7c12 */ /* 0x000fe2000f8ec0ff */
[----:B---3--:R-:W-:Y:S01]  /*58a0*/  UIADD3 UR5, UP0, UPT, -UR6, UR8, URZ ;  /* 0x0000000806057290 */ /* 0x008fe2000ff1e1ff */
[----:B------:R-:W-:Y:S01]  /*58b0*/  SHF.R.U64 R6, R6, 0x1, R7 ;  /* 0x0000000106067819 */ /* 0x000fe20000001207 */
[----:B------:R-:W-:Y:S01]  /*58c0*/  BSSY.RECONVERGENT B0, `(.L_x_45) ;  /* 0x0000238000007945 */ /* 0x000fe20003800200 */
[----:B------:R-:W-:Y:S01]  /*58d0*/  IADD3 R8, P0, PT, -R13, UR12, RZ ;  /* 0x0000000c0d087c10 */ /* 0x000fe2000ff1e1ff */
[----:B------:R-:W-:-:S04]  /*58e0*/  ACQBULK ;  /* 0x000000000000782e */ /* 0x000fc80000000000 */
[----:B------:R-:W-:Y:S02]  /*58f0*/  IMAD.X R14, RZ, RZ, -0x1, P0 ;  /* 0xffffffffff0e7424 */ /* 0x000fe400000e06ff */
[----:B------:R-:W-:-:S04]  /*5900*/  IMAD.WIDE.U32 R8, R8, 0x1100, RZ ;  /* 0x0000110008087825 */ /* 0x000fc800078e00ff */
[----:B------:R-:W-:Y:S01]  /*5910*/  IMAD R15, R14, 0x1100, RZ ;  /* 0x000011000e0f7824 */ /* 0x000fe200078e02ff */
[----:B------:R-:W-:-:S03]  /*5920*/  ISETP.GT.U32.AND P0, PT, R8, -0x1101, PT ;  /* 0xffffeeff0800780c */ /* 0x000fc60003f04070 */
[----:B------:R-:W-:Y:S02]  /*5930*/  IMAD.IADD R15, R9, 0x1, R15 ;  /* 0x00000001090f7824 */ /* 0x000fe400078e020f */
[----:B-1----:R-:W-:-:S03]  /*5940*/  IMAD.X R5, RZ, RZ, ~R7, P2 ;  /* 0x000000ffff057224 */ /* 0x002fc600010e0e07 */
[----:B------:R-:W-:Y:S02]  /*5950*/  ISETP.GT.U32.AND.EX P2, PT, R15, -0x1, PT, P0 ;  /* 0xffffffff0f00780c */ /* 0x000fe40003f44100 */
[----:B------:R-:W-:Y:S02]  /*5960*/  SHF.R.U32.HI R4, RZ, 0x1, R7 ;  /* 0x00000001ff047819 */ /* 0x000fe40000011607 */
[----:B------:R-:W-:Y:S02]  /*5970*/  SEL R7, R8, 0xffffeeff, P2 ;  /* 0xffffeeff08077807 */ /* 0x000fe40001000000 */
[----:B------:R-:W-:Y:S01]  /*5980*/  LOP3.LUT R12, R12, UR12, RZ, 0xfc, !PT ;  /* 0x0000000c0c0c7c12 */ /* 0x000fe2000f8efcff */
[----:B------:R-:W-:Y:S01]  /*5990*/  IMAD R39, R4, 0x1100, RZ ;  /* 0x0000110004277824 */ /* 0x000fe200078e02ff */
[----:B------:R-:W-:Y:S01]  /*59a0*/  LOP3.LUT R9, RZ, R7, RZ, 0x33, !PT ;  /* 0x00000007ff097212 */ /* 0x000fe200078e33ff */
[----:B------:R-:W-:Y:S01]  /*59b0*/  IMAD.WIDE.U32 R6, R6, 0x1100, RZ ;  /* 0x0000110006067825 */ /* 0x000fe200078e00ff */
[----:B------:R-:W-:-:S03]  /*59c0*/  ISETP.NE.U32.AND P1, PT, R12, -0x1, PT ;  /* 0xffffffff0c00780c */ /* 0x000fc60003f25070 */
[----:B----4-:R-:W-:Y:S01]  /*59d0*/  IMAD.WIDE.U32 R10, R13, -0x1100, R10 ;  /* 0xffffef000d0a7825 */ /* 0x010fe200078e000a */
[----:B------:R-:W-:-:S03]  /*59e0*/  ISETP.NE.AND.EX P0, PT, R5, -0x1, PT, P1 ;  /* 0xffffffff0500780c */ /* 0x000fc60003f05310 */
[----:B------:R-:W-:Y:S01]  /*59f0*/  IMAD.IADD R39, R7, 0x1, R39 ;  /* 0x0000000107277824 */ /* 0x000fe200078e0227 */
[----:B------:R-:W-:Y:S01]  /*5a00*/  ISETP.GT.U32.AND P1, PT, R10, R6, PT ;  /* 0x000000060a00720c */ /* 0x000fe20003f24070 */
[----:B------:R-:W-:Y:S01]  /*5a10*/  IMAD.IADD R11, R11, 0x1, -R13 ;  /* 0x000000010b0b7824 */ /* 0x000fe200078e0a0d */
[----:B------:R-:W-:Y:S02]  /*5a20*/  SEL R14, R15, 0xffffffff, P2 ;  /* 0xffffffff0f0e7807 */ /* 0x000fe40001000000 */
[----:B------:R-:W-:Y:S02]  /*5a30*/  ISETP.LT.U32.AND P2, PT, R6, R10, PT ;  /* 0x0000000a0600720c */ /* 0x000fe40003f41070 */
[----:B------:R-:W-:Y:S02]  /*5a40*/  ISETP.GT.U32.AND.EX P1, PT, R11, R39, PT, P1 ;  /* 0x000000270b00720c */ /* 0x000fe40003f24110 */
[----:B------:R-:W-:Y:S01]  /*5a50*/  LOP3.LUT R14, RZ, R14, RZ, 0x33, !PT ;  /* 0x0000000eff0e7212 */ /* 0x000fe200078e33ff */
[----:B------:R-:W-:-:S02]  /*5a60*/  UIADD3.X UR6, UPT, UPT, ~UR7, UR9, URZ, UP0, !UPT ;  /* 0x0000000907067290 */ /* 0x000fc400087fe5ff */
[----:B------:R-:W-:Y:S02]  /*5a70*/  UISETP.LT.U32.AND UP0, UPT, UR5, 0x1100, UPT ;  /* 0x000011000500788c */ /* 0x000fe4000bf01070 */
[----:B0-----:R-:W-:Y:S02]  /*5a80*/  UPRMT UR4, UR4, 0x8880, URZ ;  /* 0x0000888004047896 */ /* 0x001fe400080000ff */
[----:B------:R-:W-:-:S04]  /*5a90*/  UISETP.LT.U32.AND.EX UP0, UPT, UR6, URZ, UPT, UP0 ;  /* 0x000000ff0600728c */ /* 0x000fc8000bf01100 */
[----:B------:R-:W-:Y:S02]  /*5aa0*/  USEL UR5, UR5, 0x1100, UP0 ;  /* 0x0000110005057887 */ /* 0x000fe40008000000 */
[----:B------:R-:W-:Y:S01]  /*5ab0*/  UISETP.NE.AND UP0, UPT, UR4, URZ, UPT ;  /* 0x000000ff0400728c */ /* 0x000fe2000bf05270 */
[----:B-----5:R-:W-:-:S04]  /*5ac0*/  IMAD.WIDE.U32 R2, R13, -0x1100, R2 ;  /* 0xffffef000d027825 */ /* 0x020fc800078e0002 */
[----:B--2---:R-:W-:Y:S01]  /*5ad0*/  IMAD.WIDE.U32 R4, R13, -0x1100, R36 ;  /* 0xffffef000d047825 */ /* 0x004fe200078e0024 */
[----:B------:R-:W-:-:S03]  /*5ae0*/  IADD3 R9, P3, P4, -R2, R8, R9 ;  /* 0x0000000802097210 */ /* 0x000fc60007c7e109 */
[--C-:B------:R-:W-:Y:S01]  /*5af0*/  IMAD.IADD R3, R3, 0x1, -R13.reuse ;  /* 0x0000000103037824 */ /* 0x100fe200078e0a0d */
[----:B------:R-:W-:Y:S01]  /*5b00*/  IADD3 R12, P5, PT, R8, -R4, RZ ;  /* 0x80000004080c7210 */ /* 0x000fe20007fbe0ff */
[----:B------:R-:W-:Y:S01]  /*5b10*/  IMAD.IADD R8, R5, 0x1, -R13 ;  /* 0x0000000105087824 */ /* 0x000fe200078e0a0d */
[-C--:B------:R-:W-:Y:S02]  /*5b20*/  SEL R5, R10, R6.reuse, P1 ;  /* 0x000000060a057207 */ /* 0x080fe40000800000 */
[----:B------:R-:W-:Y:S02]  /*5b30*/  IADD3.X R3, PT, PT, ~R3, R15, R14, P3, P4 ;  /* 0x0000000f03037210 */ /* 0x000fe40001fe850e */
[----:B------:R-:W-:Y:S02]  /*5b40*/  ISETP.LT.U32.AND.EX P3, PT, R39, R11, PT, P2 ;  /* 0x0000000b2700720c */ /* 0x000fe40003f61120 */
[----:B------:R-:W-:Y:S02]  /*5b50*/  SEL R11, R11, R39, P1 ;  /* 0x000000270b0b7207 */ /* 0x000fe40000800000 */
[----:B------:R-:W-:-:S02]  /*5b60*/  IADD3 R14, P1, PT, R5, -R6, RZ ;  /* 0x80000006050e7210 */ /* 0x000fc40007f3e0ff */
[----:B------:R-:W-:Y:S01]  /*5b70*/  SEL R9, R6, R9, !P0 ;  /* 0x0000000906097207 */ /* 0x000fe20004000000 */
[----:B------:R-:W-:Y:S01]  /*5b80*/  IMAD.X R8, R15, 0x1, ~R8, P5 ;  /* 0x000000010f087824 */ /* 0x000fe200028e0e08 */
[----:B------:R-:W-:Y:S01]  /*5b90*/  SEL R3, R39, R3, !P0 ;  /* 0x0000000327037207 */ /* 0x000fe20004000000 */
[----:B------:R-:W-:Y:S01]  /*5ba0*/  IMAD.X R11, R11, 0x1, ~R39, P1 ;  /* 0x000000010b0b7824 */ /* 0x000fe200008e0e27 */
[-C--:B------:R-:W-:Y:S02]  /*5bb0*/  ISETP.LT.U32.AND P2, PT, R9, R14.reuse, PT ;  /* 0x0000000e0900720c */ /* 0x080fe40003f41070 */
[----:B------:R-:W-:Y:S02]  /*5bc0*/  ISETP.LT.U32.AND P1, PT, R12, R14, PT ;  /* 0x0000000e0c00720c */ /* 0x000fe40003f21070 */
[----:B------:R-:W-:Y:S02]  /*5bd0*/  SEL R5, R6, R10, P3 ;  /* 0x0000000a06057207 */ /* 0x000fe40001800000 */
[----:B------:R-:W-:-:S02]  /*5be0*/  ISETP.LT.U32.AND.EX P2, PT, R3, R11, PT, P2 ;  /* 0x0000000b0300720c */ /* 0x000fc40003f41120 */
[-C--:B------:R-:W-:Y:S02]  /*5bf0*/  ISETP.LT.U32.AND.EX P1, PT, R8, R11.reuse, PT, P1 ;  /* 0x0000000b0800720c */ /* 0x080fe40003f21110 */
[----:B------:R-:W-:Y:S02]  /*5c00*/  SEL R5, R5, R2, !P0 ;  /* 0x0000000205057207 */ /* 0x000fe40004000000 */
[-C--:B------:R-:W-:Y:S02]  /*5c10*/  SEL R2, R12, R14.reuse, P1 ;  /* 0x0000000e0c027207 */ /* 0x080fe40000800000 */
[----:B------:R-:W-:Y:S01]  /*5c20*/  SEL R9, R9, R14, P2 ;  /* 0x0000000e09097207 */ /* 0x000fe20001000000 */
[----:B------:R-:W-:Y:S01]  /*5c30*/  IMAD.IADD R5, R5, 0x1, -R4 ;  /* 0x0000000105057824 */ /* 0x000fe200078e0a04 */
[----:B------:R-:W-:-:S03]  /*5c40*/  SEL R3, R8, R11, P1 ;  /* 0x0000000b08037207 */ /* 0x000fc60000800000 */
[----:B------:R-:W-:Y:S01]  /*5c50*/  IMAD.IADD R4, R9, 0x1, -R2 ;  /* 0x0000000109047824 */ /* 0x000fe200078e0a02 */
[----:B------:R-:W-:Y:S06]  /*5c60*/  BRA.U !UP0, `(.L_x_46) ;  /* 0x0000000908b47547 */ /* 0x000fec000b800000 */
[----:B------:R-:W0:Y:S01]  /*5c70*/  LDCU.64 UR8, c[0x0][0x388] ;  /* 0x00007100ff0877ac */ /* 0x000e220008000a00 */
[----:B------:R-:W-:Y:S01]  /*5c80*/  IMAD.IADD R9, R5, 0x1, R4 ;  /* 0x0000000105097824 */ /* 0x000fe200078e0204 */
[----:B------:R-:W-:Y:S01]  /*5c90*/  IADD3 R7, P0, PT, R36, R0, RZ ;  /* 0x0000000024077210 */ /* 0x000fe20007f1e0ff */
[----:B------:R-:W-:Y:S01]  /*5ca0*/  IMAD.MOV.U32 R38, RZ, RZ, R6 ;  /* 0x000000ffff267224 */ /* 0x000fe200078e0006 */
[----:B------:R-:W-:Y:S01]  /*5cb0*/  UMOV UR4, URZ ;  /* 0x000000ff00047c82 */ /* 0x000fe20008000000 */
[C---:B------:R-:W-:Y:S01]  /*5cc0*/  VIADD R6, R0.reuse, 0x100 ;  /* 0x0000010000067836 */ /* 0x040fe20000000000 */
[----:B------:R-:W-:Y:S01]  /*5cd0*/  R2UR UR7, R9 ;  /* 0x00000000090772ca */ /* 0x000fe200000e0000 */
[----:B------:R-:W-:Y:S01]  /*5ce0*/  IMAD.X R8, RZ, RZ, R37, P0 ;  /* 0x000000ffff087224 */ /* 0x000fe200000e0625 */
[C---:B------:R-:W-:Y:S01]  /*5cf0*/  LOP3.LUT R12, R0.reuse, 0x400, RZ, 0xfc, !PT ;  /* 0x00000400000c7812 */ /* 0x040fe200078efcff */
[----:B------:R-:W-:Y:S01]  /*5d00*/  IMAD.WIDE.U32 R38, R13, 0x1100, R38 ;  /* 0x000011000d267825 */ /* 0x000fe200078e0026 */
[----:B------:R-:W-:Y:S01]  /*5d10*/  BSSY.RECONVERGENT B1, `(.L_x_47) ;  /* 0x000001b000017945 */ /* 0x000fe20003800200 */
[----:B------:R-:W-:-:S02]  /*5d20*/  LOP3.LUT R50, R0, 0x800, RZ, 0xfc, !PT ;  /* 0x0000080000327812 */ /* 0x000fc400078efcff */
[----:B------:R-:W-:Y:S02]  /*5d30*/  VIADD R16, R39, UR4 ;  /* 0x0000000427107c36 */ /* 0x000fe40008000000 */
[C---:B------:R-:W-:Y:S02]  /*5d40*/  VIADD R10, R0.reuse, 0x300 ;  /* 0x00000300000a7836 */ /* 0x040fe40000000000 */
[C---:B------:R-:W-:Y:S01]  /*5d50*/  VIADD R14, R0.reuse, 0x500 ;  /* 0x00000500000e7836 */ /* 0x040fe20000000000 */
[C---:B0-----:R-:W-:Y:S01]  /*5d60*/  LEA R32, P0, R7.reuse, UR8, 0x2 ;  /* 0x0000000807207c11 */ /* 0x041fe2000f8010ff */
[C---:B------:R-:W-:Y:S01]  /*5d70*/  VIADD R20, R0.reuse, 0x700 ;  /* 0x0000070000147836 */ /* 0x040fe20000000000 */
[C---:B------:R-:W-:Y:S01]  /*5d80*/  ISETP.GE.AND P5, PT, R0.reuse, UR7, PT ;  /* 0x0000000700007c0c */ /* 0x040fe2000bfa6270 */
[C---:B------:R-:W-:Y:S01]  /*5d90*/  VIADD R68, R0.reuse, 0x900 ;  /* 0x0000090000447836 */ /* 0x040fe20000000000 */
[----:B------:R-:W-:Y:S01]  /*5da0*/  LEA.HI.X R33, R7, UR9, R8, 0x2, P0 ;  /* 0x0000000907217c11 */ /* 0x000fe200080f1408 */
[----:B------:R-:W-:Y:S01]  /*5db0*/  IMAD.IADD R7, R0, 0x1, -R5 ;  /* 0x0000000100077824 */ /* 0x000fe200078e0a05 */
[----:B------:R-:W-:Y:S01]  /*5dc0*/  ISETP.GE.AND P4, PT, R6, UR7, PT ;  /* 0x0000000706007c0c */ /* 0x000fe2000bf86270 */
[----:B------:R-:W-:Y:S01]  /*5dd0*/  VIADD R8, R0, 0x200 ;  /* 0x0000020000087836 */ /* 0x000fe20000000000 */
[----:B------:R-:W-:-:S02]  /*5de0*/  ISETP.GE.AND P2, PT, R10, UR7, PT ;  /* 0x000000070a007c0c */ /* 0x000fc4000bf46270 */
[----:B------:R-:W-:Y:S02]  /*5df0*/  SHF.R.S32.HI R9, RZ, 0x1f, R7 ;  /* 0x0000001fff097819 */ /* 0x000fe40000011407 */
[----:B------:R-:W-:Y:S02]  /*5e00*/  IADD3 R7, P0, P1, R7, R38, R2 ;  /* 0x0000002607077210 */ /* 0x000fe4000791e002 */
[----:B------:R-:W-:Y:S02]  /*5e10*/  ISETP.GE.AND P3, PT, R8, UR7, PT ;  /* 0x0000000708007c0c */ /* 0x000fe4000bf66270 */
[----:B------:R-:W-:Y:S02]  /*5e20*/  IADD3.X R18, PT, PT, R9, R16, R3, P0, P1 ;  /* 0x0000001009127210 */ /* 0x000fe400007e2403 */
[----:B------:R-:W-:Y:S02]  /*5e30*/  LEA R34, P6, R7, UR8, 0x2 ;  /* 0x0000000807227c11 */ /* 0x000fe4000f8c10ff */
[----:B------:R-:W-:-:S02]  /*5e40*/  ISETP.GE.AND P1, PT, R12, UR7, PT ;  /* 0x000000070c007c0c */ /* 0x000fc4000bf26270 */
[----:B------:R-:W-:Y:S01]  /*5e50*/  LEA.HI.X R35, R7, UR9, R18, 0x2, P6 ;  /* 0x0000000907237c11 */ /* 0x000fe2000b0f1412 */
[----:B------:R-:W-:Y:S01]  /*5e60*/  VIADD R18, R0, 0x600 ;  /* 0x0000060000127836 */ /* 0x000fe20000000000 */
[----:B------:R-:W-:Y:S01]  /*5e70*/  ISETP.GE.AND P0, PT, R14, UR7, PT ;  /* 0x000000070e007c0c */ /* 0x000fe2000bf06270 */
[----:B------:R-:W-:-:S12]  /*5e80*/  @P5 BRA `(.L_x_48) ;  /* 0x00000000000c5947 */ /* 0x000fd80003800000 */
[----:B------:R-:W-:-:S13]  /*5e90*/  ISETP.GE.AND P6, PT, R0, R5, PT ;  /* 0x000000050000720c */ /* 0x000fda0003fc6270 */
[----:B------:R0:W5:Y:S04]  /*5ea0*/  @!P6 LDG.E R9, desc[UR10][R32.64] ;  /* 0x0000000a2009e981 */ /* 0x000168000c1e1900 */
[----:B------:R0:W5:Y:S02]  /*5eb0*/  @P6 LDG.E R9, desc[UR10][R34.64] ;  /* 0x0000000a22096981 */ /* 0x000164000c1e1900 */
.L_x_48:
[----:B------:R-:W-:Y:S05]  /*5ec0*/  BSYNC.RECONVERGENT B1 ;  /* 0x0000000000017941 */ /* 0x000fea0003800200 */
.L_x_47:
[----:B------:R-:W-:Y:S04]  /*5ed0*/  BSSY.RECONVERGENT B1, `(.L_x_49) ;  /* 0x0000005000017945 */ /* 0x000fe80003800200 */
[----:B------:R-:W-:Y:S05]  /*5ee0*/  @P4 BRA `(.L_x_50) ;  /* 0x00000000000c4947 */ /* 0x000fea0003800000 */
[----:B------:R-:W-:-:S13]  /*5ef0*/  ISETP.GE.AND P6, PT, R6, R5, PT ;  /* 0x000000050600720c */ /* 0x000fda0003fc6270 */
[----:B------:R1:W5:Y:S04]  /*5f00*/  @P6 LDG.E R11, desc[UR10][R34.64+0x400] ;  /* 0x0004000a220b6981 */ /* 0x000368000c1e1900 */
[----:B------:R1:W5:Y:S02]  /*5f10*/  @!P6 LDG.E R11, desc[UR10][R32.64+0x400] ;  /* 0x0004000a200be981 */ /* 0x000364000c1e1900 */
.L_x_50:
[----:B------:R-:W-:Y:S05]  /*5f20*/  BSYNC.RECONVERGENT B1 ;  /* 0x0000000000017941 */ /* 0x000fea0003800200 */
.L_x_49:
[----:B------:R-:W-:Y:S04]  /*5f30*/  BSSY.RECONVERGENT B1, `(.L_x_51) ;  /* 0x0000005000017945 */ /* 0x000fe80003800200 */
[----:B------:R-:W-:Y:S05]  /*5f40*/  @P3 BRA `(.L_x_52) ;  /* 0x00000000000c3947 */ /* 0x000fea0003800000 */
[----:B------:R-:W-:-:S13]  /*5f50*/  ISETP.GE.AND P6, PT, R8, R5, PT ;  /* 0x000000050800720c */ /* 0x000fda0003fc6270 */
[----:B------:R2:W5:Y:S04]  /*5f60*/  @P6 LDG.E R13, desc[UR10][R34.64+0x800] ;  /* 0x0008000a220d6981 */ /* 0x000568000c1e1900 */
[----:B------:R2:W5:Y:S02]  /*5f70*/  @!P6 LDG.E R13, desc[UR10][R32.64+0x800] ;  /* 0x0008000a200de981 */ /* 0x000564000c1e1900 */
.L_x_52:
[----:B------:R-:W-:Y:S05]  /*5f80*/  BSYNC.RECONVERGENT B1 ;  /* 0x0000000000017941 */ /* 0x000fea0003800200 */
.L_x_51:
[----:B------:R-:W-:Y:S04]  /*5f90*/  BSSY.RECONVERGENT B1, `(.L_x_53) ;  /* 0x0000005000017945 */ /* 0x000fe80003800200 */
[----:B------:R-:W-:Y:S05]  /*5fa0*/  @P2 BRA `(.L_x_54) ;  /* 0x00000000000c2947 */ /* 0x000fea0003800000 */
[----:B------:R-:W-:-:S13]  /*5fb0*/  ISETP.GE.AND P6, PT, R10, R5, PT ;  /* 0x000000050a00720c */ /* 0x000fda0003fc6270 */
[----:B------:R3:W5:Y:S04]  /*5fc0*/  @P6 LDG.E R15, desc[UR10][R34.64+0xc00] ;  /* 0x000c000a220f6981 */ /* 0x000768000c1e1900 */
[----:B------:R3:W5:Y:S02]  /*5fd0*/  @!P6 LDG.E R15, desc[UR10][R32.64+0xc00] ;  /* 0x000c000a200fe981 */ /* 0x000764000c1e1900 */
.L_x_54:
[----:B------:R-:W-:Y:S05]  /*5fe0*/  BSYNC.RECONVERGENT B1 ;  /* 0x0000000000017941 */ /* 0x000fea0003800200 */
.L_x_53:
[----:B------:R-:W-:Y:S04]  /*5ff0*/  BSSY.RECONVERGENT B1, `(.L_x_55) ;  /* 0x0000005000017945 */ /* 0x000fe80003800200 */
[----:B------:R-:W-:Y:S05]  /*6000*/  @P1 BRA `(.L_x_56) ;  /* 0x00000000000c1947 */ /* 0x000fea0003800000 */
[----:B------:R-:W-:-:S13]  /*6010*/  ISETP.GE.AND P6, PT, R12, R5, PT ;  /* 0x000000050c00720c */ /* 0x000fda0003fc6270 */
[----:B------:R4:W5:Y:S04]  /*6020*/  @P6 LDG.E R17, desc[UR10][R34.64+0x1000] ;  /* 0x0010000a22116981 */ /* 0x000968000c1e1900 */
[----:B------:R4:W5:Y:S02]  /*6030*/  @!P6 LDG.E R17, desc[UR10][R32.64+0x1000] ;  /* 0x0010000a2011e981 */ /* 0x000964000c1e1900 */
.L_x_56:
[----:B------:R-:W-:Y:S05]  /*6040*/  BSYNC.RECONVERGENT B1 ;  /* 0x0000000000017941 */ /* 0x000fea0003800200 */
.L_x_55:
[----:B------:R-:W-:Y:S04]  /*6050*/  BSSY.RECONVERGENT B1, `(.L_x_57) ;  /* 0x0000005000017945 */ /* 0x000fe80003800200 */
[----:B------:R-:W-:Y:S05]  /*6060*/  @P0 BRA `(.L_x_58) ;  /* 0x00000000000c0947 */ /* 0x000fea0003800000 */
[----:B------:R-:W-:-:S13]  /*6070*/  ISETP.GE.AND P6, PT, R14, R5, PT ;  /* 0x000000050e00720c */ /* 0x000fda0003fc6270 */
[----:B------:R0:W5:Y:S04]  /*6080*/  @P6 LDG.E R19, desc[UR10][R34.64+0x1400] ;  /* 0x0014000a22136981 */ /* 0x000168000c1e1900 */
[----:B------:R0:W5:Y:S02]  /*6090*/  @!P6 LDG.E R19, desc[UR10][R32.64+0x1400] ;  /* 0x0014000a2013e981 */ /* 0x000164000c1e1900 */
.L_x_58:
[----:B------:R-:W-:Y:S05]  /*60a0*/  BSYNC.RECONVERGENT B1 ;  /* 0x0000000000017941 */ /* 0x000fea0003800200 */
.L_x_57:
[----:B------:R-:W-:Y:S01]  /*60b0*/  ISETP.GE.AND P6, PT, R18, UR7, PT ;  /* 0x0000000712007c0c */ /* 0x000fe2000bfc6270 */
[----:B------:R-:W-:Y:S01]  /*60c0*/  BSSY.RECONVERGENT B1, `(.L_x_59) ;  /* 0x000000e000017945 */ /* 0x000fe20003800200 */
[----:B------:R-:W-:Y:S01]  /*60d0*/  LOP3.LUT R7, R7, 0xffffffbf, RZ, 0xc0, !PT ;  /* 0xffffffbf07077812 */ /* 0x000fe200078ec0ff */
[C---:B------:R-:W-:Y:S01]  /*60e0*/  VIADD R72, R0.reuse, 0xa00 ;  /* 0x00000a0000487836 */ /* 0x040fe20000000000 */
[C---:B------:R-:W-:Y:S01]  /*60f0*/  LOP3.LUT R44, R0.reuse, 0xc00, RZ, 0xfc, !PT ;  /* 0x00000c00002c7812 */ /* 0x040fe200078efcff */
[C---:B------:R-:W-:Y:S01]  /*6100*/  VIADD R42, R0.reuse, 0xb00 ;  /* 0x00000b00002a7836 */ /* 0x040fe20000000000 */
[C---:B------:R-:W-:Y:S01]  /*6110*/  LOP3.LUT R46, R0.reuse, 0x1000, RZ, 0xfc, !PT ;  /* 0x00001000002e7812 */ /* 0x040fe200078efcff */
[C---:B------:R-:W-:Y:S02]  /*6120*/  VIADD R48, R0.reuse, 0xd00 ;  /* 0x00000d0000307836 */ /* 0x040fe40000000000 */
[C---:B------:R-:W-:Y:S02]  /*6130*/  VIADD R30, R0.reuse, 0xe00 ;  /* 0x00000e00001e7836 */ /* 0x040fe40000000000 */
[----:B------:R-:W-:-:S02]  /*6140*/  VIADD R40, R0, 0xf00 ;  /* 0x00000f0000287836 */ /* 0x000fc40000000000 */
[----:B------:R-:W-:Y:S01]  /*6150*/  @P6 LOP3.LUT R7, R7, 0x40, RZ, 0xfc, !PT ;  /* 0x0000004007076812 */ /* 0x000fe200078efcff */
[----:B------:R-:W-:Y:S06]  /*6160*/  @P6 BRA `(.L_x_60) ;  /* 0x00000000000c6947 */ /* 0x000fec0003800000 */
[----:B------:R-:W-:-:S13]  /*6170*/  ISETP.GE.AND P6, PT, R18, R5, PT ;  /* 0x000000051200720c */ /* 0x000fda0003fc6270 */
[----:B------:R0:W5:Y:S04]  /*6180*/  @P6 LDG.E R21, desc[UR10][R34.64+0x1800] ;  /* 0x0018000a22156981 */ /* 0x000168000c1e1900 */
[----:B------:R0:W5:Y:S02]  /*6190*/  @!P6 LDG.E R21, desc[UR10][R32.64+0x1800] ;  /* 0x0018000a2015e981 */ /* 0x000164000c1e1900 */
.L_x_60:
[----:B------:R-:W-:Y:S05]  /*61a0*/  BSYNC.RECONVERGENT B1 ;  /* 0x0000000000017941 */ /* 0x000fea0003800200 */
.L_x_59:
[----:B------:R-:W-:Y:S01]  /*61b0*/  ISETP.GE.AND P6, PT, R20, UR7, PT ;  /* 0x0000000714007c0c */ /* 0x000fe2000bfc6270 */
[----:B------:R-:W-:Y:S01]  /*61c0*/  BSSY.RECONVERGENT B1, `(.L_x_61) ;  /* 0x0000007000017945 */ /* 0x000fe20003800200 */
[----:B------:R-:W-:-:S11]  /*61d0*/  LOP3.LUT R7, R7, 0xfffffbff, RZ, 0xc0, !PT ;  /* 0xfffffbff07077812 */ /* 0x000fd600078ec0ff */
[----:B------:R-:W-:Y:S01]  /*61e0*/  @P6 LOP3.LUT R7, R7, 0x400, RZ, 0xfc, !PT ;  /* 0x0000040007076812 */ /* 0x000fe200078efcff */
[----:B------:R-:W-:Y:S06]  /*61f0*/  @P6 BRA `(.L_x_62) ;  /* 0x00000000000c6947 */ /* 0x000fec0003800000 */
[----:B------:R-:W-:-:S13]  /*6200*/  ISETP.GE.AND P6, PT, R20, R5, PT ;  /* 0x000000051400720c */ /* 0x000fda0003fc6270 */
[----:B------:R0:W5:Y:S04]  /*6210*/  @P6 LDG.E R22, desc[UR10][R34.64+0x1c00] ;  /* 0x001c000a22166981 */ /* 0x000168000c1e1900 */
[----:B------:R0:W5:Y:S02]  /*6220*/  @!P6 LDG.E R22, desc[UR10][R32.64+0x1c00] ;  /* 0x001c000a2016e981 */ /* 0x000164000c1e1900 */
.L_x_62:
[----:B------:R-:W-:Y:S05]  /*6230*/  BSYNC.RECONVERGENT B1 ;  /* 0x0000000000017941 */ /* 0x000fea0003800200 */
.L_x_61:
        /* <DEDUP_REMOVED lines=8> */
.L_x_64:
[----:B------:R-:W-:Y:S05]  /*62c0*/  BSYNC.RECONVERGENT B1 ;  /* 0x0000000000017941 */ /* 0x000fea0003800200 */
.L_x_63:
        /* <DEDUP_REMOVED lines=8> */
.L_x_66:
[----:B------:R-:W-:Y:S05]  /*6350*/  BSYNC.RECONVERGENT B1 ;  /* 0x0000000000017941 */ /* 0x000fea0003800200 */
.L_x_65:
        /* <DEDUP_REMOVED lines=8> */
.L_x_68:
[----:B------:R-:W-:Y:S05]  /*63e0*/  BSYNC.RECONVERGENT B1 ;  /* 0x0000000000017941 */ /* 0x000fea0003800200 */
.L_x_67:
        /* <DEDUP_REMOVED lines=8> */
.L_x_70:
[----:B------:R-:W-:Y:S05]  /*6470*/  BSYNC.RECONVERGENT B1 ;  /* 0x0000000000017941 */ /* 0x000fea0003800200 */
.L_x_69:
        /* <DEDUP_REMOVED lines=8> */
.L_x_72:
[----:B------:R-:W-:Y:S05]  /*6500*/  BSYNC.RECONVERGENT B1 ;  /* 0x0000000000017941 */ /* 0x000fea0003800200 */
.L_x_71:
        /* <DEDUP_REMOVED lines=8> */
.L_x_74:
[----:B------:R-:W-:Y:S05]  /*6590*/  BSYNC.RECONVERGENT B1 ;  /* 0x0000000000017941 */ /* 0x000fea0003800200 */
.L_x_73:
        /* <DEDUP_REMOVED lines=8> */
.L_x_76:
[----:B------:R-:W-:Y:S05]  /*6620*/  BSYNC.RECONVERGENT B1 ;  /* 0x0000000000017941 */ /* 0x000fea0003800200 */
.L_x_75:
        /* <DEDUP_REMOVED lines=8> */
.L_x_78:
[----:B------:R-:W-:Y:S05]  /*66b0*/  BSYNC.RECONVERGENT B1 ;  /* 0x0000000000017941 */ /* 0x000fea0003800200 */
.L_x_77:
[----:B------:R-:W-:Y:S02]  /*66c0*/  ISETP.GE.AND P6, PT, R46, UR7, PT ;  /* 0x000000072e007c0c */ /* 0x000fe4000bfc6270 */
[----:B------:R-:W-:-:S11]  /*66d0*/  LOP3.LUT R7, R7, 0xfffffffe, RZ, 0xc0, !PT ;  /* 0xfffffffe07077812 */ /* 0x000fd600078ec0ff */
[----:B------:R-:W-:Y:S01]  /*66e0*/  @P6 LOP3.LUT R7, R7, 0x1, RZ, 0xfc, !PT ;  /* 0x0000000107076812 */ /* 0x000fe200078efcff */
[----:B------:R-:W-:Y:S06]  /*66f0*/  @P6 BRA `(.L_x_79) ;  /* 0x0000001400506947 */ /* 0x000fec0003800000 */
[----:B------:R-:W-:-:S13]  /*6700*/  ISETP.GE.AND P6, PT, R46, R5, PT ;  /* 0x000000052e00720c */ /* 0x000fda0003fc6270 */
[----:B------:R0:W5:Y:S04]  /*6710*/  @P6 LDG.E R31, desc[UR10][R34.64+0x4000] ;  /* 0x0040000a221f6981 */ /* 0x000168000c1e1900 */
[----:B------:R0:W5:Y:S01]  /*6720*/  @!P6 LDG.E R31, desc[UR10][R32.64+0x4000] ;  /* 0x0040000a201fe981 */ /* 0x000162000c1e1900 */
[----:B------:R-:W-:Y:S05]  /*6730*/  BRA `(.L_x_79) ;  /* 0x0000001400407947 */ /* 0x000fea0003800000 */
.L_x_46:
[----:B------:R-:W-:Y:S01]  /*6740*/  IMAD.IADD R8, R5, 0x1, R4 ;  /* 0x0000000105087824 */ /* 0x000fe200078e0204 */
[----:B------:R-:W-:Y:S01]  /*6750*/  LOP3.LUT R7, R7, 0xfffffffb, RZ, 0xc0, !PT ;  /* 0xfffffffb07077812 */ /* 0x000fe200078ec0ff */
[----:B------:R-:W-:Y:S02]  /*6760*/  VIADD R40, R0, 0xe00 ;  /* 0x00000e0000287836 */ /* 0x000fe40000000000 */
[----:B------:R-:W-:Y:S01]  /*6770*/  IMAD.MOV.U32 R38, RZ, RZ, R6 ;  /* 0x000000ffff267224 */ /* 0x000fe200078e0006 */
[----:B------:R-:W-:Y:S01]  /*6780*/  R2UR UR7, R8 ;  /* 0x00000000080772ca */ /* 0x000fe200000e0000 */
[----:B------:R-:W-:Y:S02]  /*6790*/  VIADD R12, R0, 0xf00 ;  /* 0x00000f00000c7836 */ /* 0x000fe40000000000 */
[----:B------:R-:W-:-:S04]  /*67a0*/  IMAD.WIDE.U32 R38, R13, 0x1100, R38 ;  /* 0x000011000d267825 */ /* 0x000fc800078e0026 */
[----:B------:R-:W-:Y:S01]  /*67b0*/  IMAD.MOV.U32 R33, RZ, RZ, RZ ;  /* 0x000000ffff217224 */ /* 0x000fe200078e00ff */
[----:B------:R-:W-:-:S03]  /*67c0*/  IADD3 R32, P0, PT, R2, R38, RZ ;  /* 0x0000002602207210 */ /* 0x000fc60007f1e0ff */
[----:B------:R-:W-:Y:S02]  /*67d0*/  IMAD.IADD R16, R39, 0x1, R33 ;  /* 0x0000000127107824 */ /* 0x000fe400078e0221 */
[----:B------:R-:W-:Y:S02]  /*67e0*/  ISETP.GE.AND P4, PT, R40, UR7, PT ;  /* 0x0000000728007c0c */ /* 0x000fe4000bf86270 */
[----:B------:R-:W-:Y:S01]  /*67f0*/  ISETP.GE.AND P3, PT, R12, UR7, PT ;  /* 0x000000070c007c0c */ /* 0x000fe2000bf66270 */
[----:B------:R-:W-:Y:S01]  /*6800*/  IMAD.X R33, R3, 0x1, R16, P0 ;  /* 0x0000000103217824 */ /* 0x000fe200000e0610 */
[----:B------:R-:W-:-:S04]  /*6810*/  ISETP.GE.AND P5, PT, R0, UR7, PT ;  /* 0x0000000700007c0c */ /* 0x000fc8000bfa6270 */
[----:B------:R-:W-:-:S05]  /*6820*/  P2R R51, PR, RZ, 0x20 ;  /* 0x00000020ff337803 */ /* 0x000fca0000000000 */
[C-C-:B------:R-:W-:Y:S01]  /*6830*/  @!P4 IMAD.IADD R6, R40.reuse, 0x1, -R5.reuse ;  /* 0x000000012806c824 */ /* 0x140fe200078e0a05 */
[-C--:B------:R-:W-:Y:S01]  /*6840*/  @!P4 ISETP.GE.AND P2, PT, R40, R5.reuse, PT ;  /* 0x000000052800c20c */ /* 0x080fe20003f46270 */
[C-C-:B------:R-:W-:Y:S01]  /*6850*/  @!P3 IMAD.IADD R8, R12.reuse, 0x1, -R5.reuse ;  /* 0x000000010c08b824 */ /* 0x140fe200078e0a05 */
[----:B------:R-:W-:Y:S01]  /*6860*/  @!P3 ISETP.GE.AND P0, PT, R12, R5, PT ;  /* 0x000000050c00b20c */ /* 0x000fe20003f06270 */
[----:B------:R-:W-:Y:S01]  /*6870*/  @!P5 IMAD.IADD R47, R0, 0x1, -R5 ;  /* 0x00000001002fd824 */ /* 0x000fe200078e0a05 */
[----:B------:R-:W-:Y:S02]  /*6880*/  @!P4 SEL R40, R40, R6, !P2 ;  /* 0x000000062828c207 */ /* 0x000fe40005000000 */
[----:B------:R-:W-:Y:S02]  /*6890*/  @!P4 SEL R35, R36, R32, !P2 ;  /* 0x000000202423c207 */ /* 0x000fe40005000000 */
[----:B------:R-:W-:Y:S02]  /*68a0*/  @!P4 SHF.R.S32.HI R6, RZ, 0x1f, R6 ;  /* 0x0000001fff06c819 */ /* 0x000fe40000011406 */
[----:B------:R-:W-:-:S02]  /*68b0*/  @!P4 IADD3 R40, P1, PT, R40, R35, RZ ;  /* 0x000000232828c210 */ /* 0x000fc40007f3e0ff */
[----:B------:R-:W-:Y:S02]  /*68c0*/  @!P4 SEL R10, R37, R33, !P2 ;  /* 0x00000021250ac207 */ /* 0x000fe40005000000 */
[----:B------:R-:W-:Y:S01]  /*68d0*/  @!P4 SEL R41, R6, RZ, P2 ;  /* 0x000000ff0629c207 */ /* 0x000fe20001000000 */
[----:B------:R-:W-:Y:S01]  /*68e0*/  VIADD R6, R0, 0x100 ;  /* 0x0000010000067836 */ /* 0x000fe20000000000 */
[----:B------:R-:W-:Y:S02]  /*68f0*/  @P4 LOP3.LUT R7, R7, 0x4, RZ, 0xfc, !PT ;  /* 0x0000000407074812 */ /* 0x000fe400078efcff */
[----:B------:R-:W-:Y:S01]  /*6900*/  @!P3 SEL R43, R12, R8, !P0 ;  /* 0x000000080c2bb207 */ /* 0x000fe20004000000 */
[----:B------:R-:W-:Y:S01]  /*6910*/  @!P4 IMAD.X R41, R41, 0x1, R10, P1 ;  /* 0x000000012929c824 */ /* 0x000fe200008e060a */
[----:B------:R-:W-:Y:S02]  /*6920*/  ISETP.GE.AND P4, PT, R6, UR7, PT ;  /* 0x0000000706007c0c */ /* 0x000fe4000bf86270 */
[----:B------:R-:W-:-:S02]  /*6930*/  @!P3 SEL R10, R36, R32, !P0 ;  /* 0x00000020240ab207 */ /* 0x000fc40004000000 */
[----:B------:R-:W-:Y:S02]  /*6940*/  @!P3 SHF.R.S32.HI R8, RZ, 0x1f, R8 ;  /* 0x0000001fff08b819 */ /* 0x000fe40000011408 */
[----:B------:R-:W-:Y:S02]  /*6950*/  @!P3 IADD3 R43, P1, PT, R43, R10, RZ ;  /* 0x0000000a2b2bb210 */ /* 0x000fe40007f3e0ff */
[----:B------:R-:W-:Y:S02]  /*6960*/  @!P3 SEL R35, R37, R33, !P0 ;  /* 0x000000212523b207 */ /* 0x000fe40004000000 */
[----:B------:R-:W-:Y:S02]  /*6970*/  @!P3 SEL R8, R8, RZ, P0 ;  /* 0x000000ff0808b207 */ /* 0x000fe40000000000 */
[----:B------:R-:W-:Y:S02]  /*6980*/  @!P5 ISETP.GE.AND P2, PT, R0, R5, PT ;  /* 0x000000050000d20c */ /* 0x000fe40003f46270 */
[----:B------:R-:W-:Y:S01]  /*6990*/  LOP3.LUT R7, R7, 0xfffffffd, RZ, 0xc0, !PT ;  /* 0xfffffffd07077812 */ /* 0x000fe200078ec0ff */
[----:B------:R-:W-:Y:S01]  /*69a0*/  @!P3 IMAD.X R44, R8, 0x1, R35, P1 ;  /* 0x00000001082cb824 */ /* 0x000fe200008e0623 */
[C---:B------:R-:W-:Y:S01]  /*69b0*/  @!P5 SEL R45, R0.reuse, R47, !P2 ;  /* 0x0000002f002dd207 */ /* 0x040fe20005000000 */
[----:B------:R-:W-:Y:S01]  /*69c0*/  VIADD R8, R0, 0x200 ;  /* 0x0000020000087836 */ /* 0x000fe20000000000 */
[----:B------:R-:W-:Y:S01]  /*69d0*/  @!P5 SEL R10, R36, R32, !P2 ;  /* 0x00000020240ad207 */ /* 0x000fe20005000000 */
[----:B------:R-:W-:Y:S01]  /*69e0*/  @!P4 IMAD.IADD R35, R6, 0x1, -R5 ;  /* 0x000000010623c824 */ /* 0x000fe200078e0a05 */
[----:B------:R-:W-:-:S02]  /*69f0*/  @!P5 SHF.R.S32.HI R46, RZ, 0x1f, R47 ;  /* 0x0000001fff2ed819 */ /* 0x000fc4000001142f */
[----:B------:R-:W-:Y:S02]  /*6a00*/  @!P4 ISETP.GE.AND P1, PT, R6, R5, PT ;  /* 0x000000050600c20c */ /* 0x000fe40003f26270 */
[----:B------:R-:W-:Y:S02]  /*6a10*/  @P3 LOP3.LUT R7, R7, 0x2, RZ, 0xfc, !PT ;  /* 0x0000000207073812 */ /* 0x000fe400078efcff */
[----:B------:R-:W-:Y:S02]  /*6a20*/  ISETP.GE.AND P3, PT, R8, UR7, PT ;  /* 0x0000000708007c0c */ /* 0x000fe4000bf66270 */
[----:B------:R-:W-:Y:S02]  /*6a30*/  @!P5 IADD3 R45, P0, PT, R45, R10, RZ ;  /* 0x0000000a2d2dd210 */ /* 0x000fe40007f1e0ff */
[----:B------:R-:W-:Y:S02]  /*6a40*/  @!P5 SEL R49, R37, R33, !P2 ;  /* 0x000000212531d207 */ /* 0x000fe40005000000 */
[----:B------:R-:W-:-:S02]  /*6a50*/  @!P5 SEL R46, R46, RZ, P2 ;  /* 0x000000ff2e2ed207 */ /* 0x000fc40001000000 */
[----:B------:R-:W-:Y:S02]  /*6a60*/  @!P4 SEL R47, R6, R35, !P1 ;  /* 0x00000023062fc207 */ /* 0x000fe40004800000 */
[----:B------:R-:W-:Y:S01]  /*6a70*/  @!P4 SEL R10, R36, R32, !P1 ;  /* 0x00000020240ac207 */ /* 0x000fe20004800000 */
[----:B------:R-:W-:Y:S01]  /*6a80*/  @!P5 IMAD.X R46, R46, 0x1, R49, P0 ;  /* 0x000000012e2ed824 */ /* 0x000fe200000e0631 */
[----:B------:R-:W-:Y:S02]  /*6a90*/  @!P4 SHF.R.S32.HI R35, RZ, 0x1f, R35 ;  /* 0x0000001fff23c819 */ /* 0x000fe40000011423 */
[----:B------:R-:W-:Y:S01]  /*6aa0*/  @!P4 IADD3 R47, P0, PT, R47, R10, RZ ;  /* 0x0000000a2f2fc210 */ /* 0x000fe20007f1e0ff */
[----:B------:R-:W-:Y:S01]  /*6ab0*/  VIADD R10, R0, 0x300 ;  /* 0x00000300000a7836 */ /* 0x000fe20000000000 */
[----:B------:R-:W-:Y:S02]  /*6ac0*/  @!P4 SEL R48, R37, R33, !P1 ;  /* 0x000000212530c207 */ /* 0x000fe40004800000 */
[----:B------:R-:W-:-:S02]  /*6ad0*/  @!P4 SEL R35, R35, RZ, P1 ;  /* 0x000000ff2323c207 */ /* 0x000fc40000800000 */
[----:B------:R-:W-:Y:S02]  /*6ae0*/  ISETP.GE.AND P2, PT, R10, UR7, PT ;  /* 0x000000070a007c0c */ /* 0x000fe4000bf46270 */
[----:B------:R-:W-:Y:S01]  /*6af0*/  LOP3.LUT P5, RZ, R7, 0x2, RZ, 0xc0, !PT ;  /* 0x0000000207ff7812 */ /* 0x000fe200078ac0ff */
[----:B------:R-:W-:Y:S01]  /*6b00*/  @!P4 IMAD.X R48, R35, 0x1, R48, P0 ;  /* 0x000000012330c824 */ /* 0x000fe200000e0630 */
[C---:B------:R-:W-:Y:S01]  /*6b10*/  @!P3 ISETP.GE.AND P0, PT, R8.reuse, R5, PT ;  /* 0x000000050800b20c */ /* 0x040fe20003f06270 */
[----:B------:R-:W-:Y:S01]  /*6b20*/  @!P3 IMAD.IADD R35, R8, 0x1, -R5 ;  /* 0x000000010823b824 */ /* 0x000fe200078e0a05 */
[----:B------:R-:W-:Y:S02]  /*6b30*/  P2R R42, PR, RZ, 0x20 ;  /* 0x00000020ff2a7803 */ /* 0x000fe40000000000 */
[----:B------:R-:W-:Y:S02]  /*6b40*/  @!P3 SEL R14, R36, R32, !P0 ;  /* 0x00000020240eb207 */ /* 0x000fe40004000000 */
[----:B------:R-:W-:-:S02]  /*6b50*/  @!P3 SHF.R.S32.HI R12, RZ, 0x1f, R35 ;  /* 0x0000001fff0cb819 */ /* 0x000fc40000011423 */
[----:B------:R-:W-:Y:S02]  /*6b60*/  @!P3 SEL R53, R8, R35, !P0 ;  /* 0x000000230835b207 */ /* 0x000fe40004000000 */
[----:B------:R-:W-:Y:S02]  /*6b70*/  @!P3 SEL R35, R37, R33, !P0 ;  /* 0x000000212523b207 */ /* 0x000fe40004000000 */
[----:B------:R-:W-:Y:S02]  /*6b80*/  @!P3 SEL R12, R12, RZ, P0 ;  /* 0x000000ff0c0cb207 */ /* 0x000fe40000000000 */
[----:B------:R-:W-:Y:S02]  /*6b90*/  @!P3 IADD3 R53, P0, PT, R53, R14, RZ ;  /* 0x0000000e3535b210 */ /* 0x000fe40007f1e0ff */
[C---:B------:R-:W-:Y:S02]  /*6ba0*/  LOP3.LUT P5, RZ, R7.reuse, 0x4, RZ, 0xc0, !PT ;  /* 0x0000000407ff7812 */ /* 0x040fe400078ac0ff */
[----:B------:R-:W-:Y:S01]  /*6bb0*/  LOP3.LUT R7, R7, 0xffffffbf, RZ, 0xc0, !PT ;  /* 0xffffffbf07077812 */ /* 0x000fe200078ec0ff */
[----:B------:R-:W-:Y:S01]  /*6bc0*/  @!P3 IMAD.X R52, R12, 0x1, R35, P0 ;  /* 0x000000010c34b824 */ /* 0x000fe200000e0623 */
[C---:B------:R-:W-:Y:S01]  /*6bd0*/  @!P2 ISETP.GE.AND P0, PT, R10.reuse, R5, PT ;  /* 0x000000050a00a20c */ /* 0x040fe20003f06270 */
[----:B------:R-:W-:Y:S01]  /*6be0*/  @!P2 IMAD.IADD R35, R10, 0x1, -R5 ;  /* 0x000000010a23a824 */ /* 0x000fe200078e0a05 */
[----:B------:R-:W-:-:S02]  /*6bf0*/  P2R R58, PR, RZ, 0x20 ;  /* 0x00000020ff3a7803 */ /* 0x000fc40000000000 */
[----:B------:R-:W-:Y:S02]  /*6c00*/  @!P2 SEL R14, R36, R32, !P0 ;  /* 0x00000020240ea207 */ /* 0x000fe40004000000 */
[----:B------:R-:W-:Y:S02]  /*6c10*/  @!P2 SHF.R.S32.HI R12, RZ, 0x1f, R35 ;  /* 0x0000001fff0ca819 */ /* 0x000fe40000011423 */
[----:B------:R-:W-:Y:S02]  /*6c20*/  @!P2 SEL R55, R10, R35, !P0 ;  /* 0x000000230a37a207 */ /* 0x000fe40004000000 */
[----:B------:R-:W-:Y:S02]  /*6c30*/  @!P2 SEL R54, R12, RZ, P0 ;  /* 0x000000ff0c36a207 */ /* 0x000fe40000000000 */
[----:B------:R-:W-:Y:S02]  /*6c40*/  LOP3.LUT R12, R0, 0x400, RZ, 0xfc, !PT ;  /* 0x00000400000c7812 */ /* 0x000fe400078efcff */
[----:B------:R-:W-:-:S02]  /*6c50*/  @!P2 SEL R35, R37, R33, !P0 ;  /* 0x000000212523a207 */ /* 0x000fc40004000000 */
[----:B------:R-:W-:Y:S02]  /*6c60*/  ISETP.GE.AND P1, PT, R12, UR7, PT ;  /* 0x000000070c007c0c */ /* 0x000fe4000bf26270 */
[----:B------:R-:W-:Y:S02]  /*6c70*/  @!P2 IADD3 R55, P0, PT, R55, R14, RZ ;  /* 0x0000000e3737a210 */ /* 0x000fe40007f1e0ff */
[----:B------:R-:W-:Y:S02]  /*6c80*/  P2R R64, PR, RZ, 0x8 ;  /* 0x00000008ff407803 */ /* 0x000fe40000000000 */
[----:B------:R-:W-:Y:S01]  /*6c90*/  P2R R63, PR, RZ, 0x4 ;  /* 0x00000004ff3f7803 */ /* 0x000fe20000000000 */
[----:B------:R-:W-:-:S06]  /*6ca0*/  @!P2 IMAD.X R54, R54, 0x1, R35, P0 ;  /* 0x000000013636a824 */ /* 0x000fcc00000e0623 */
[C---:B------:R-:W-:Y:S01]  /*6cb0*/  @!P1 IMAD.IADD R35, R12.reuse, 0x1, -R5 ;  /* 0x000000010c239824 */ /* 0x040fe200078e0a05 */
[----:B------:R-:W-:-:S04]  /*6cc0*/  @!P1 ISETP.GE.AND P0, PT, R12, R5, PT ;  /* 0x000000050c00920c */ /* 0x000fc80003f06270 */
[----:B------:R-:W-:Y:S02]  /*6cd0*/  @!P1 SHF.R.S32.HI R14, RZ, 0x1f, R35 ;  /* 0x0000001fff0e9819 */ /* 0x000fe40000011423 */
[----:B------:R-:W-:Y:S02]  /*6ce0*/  @!P1 SEL R57, R12, R35, !P0 ;  /* 0x000000230c399207 */ /* 0x000fe40004000000 */
[----:B------:R-:W-:Y:S02]  /*6cf0*/  @!P1 SEL R18, R36, R32, !P0 ;  /* 0x0000002024129207 */ /* 0x000fe40004000000 */
[----:B------:R-:W-:Y:S02]  /*6d00*/  @!P1 SEL R35, R37, R33, !P0 ;  /* 0x0000002125239207 */ /* 0x000fe40004000000 */
[----:B------:R-:W-:Y:S02]  /*6d10*/  @!P1 SEL R14, R14, RZ, P0 ;  /* 0x000000ff0e0e9207 */ /* 0x000fe40000000000 */
[----:B------:R-:W-:-:S05]  /*6d20*/  @!P1 IADD3 R57, P0, PT, R57, R18, RZ ;  /* 0x0000001239399210 */ /* 0x000fca0007f1e0ff */
[----:B------:R-:W-:Y:S02]  /*6d30*/  @!P1 IMAD.X R56, R14, 0x1, R35, P0 ;  /* 0x000000010e389824 */ /* 0x000fe400000e0623 */
[----:B------:R-:W-:-:S05]  /*6d40*/  VIADD R14, R0, 0x500 ;  /* 0x00000500000e7836 */ /* 0x000fca0000000000 */
[----:B------:R-:W-:-:S13]  /*6d50*/  ISETP.GE.AND P0, PT, R14, UR7, PT ;  /* 0x000000070e007c0c */ /* 0x000fda000bf06270 */
        /* <DEDUP_REMOVED lines=12> */
[C---:B------:R-:W-:Y:S02]  /*6e20*/  @!P5 ISETP.GE.AND P6, PT, R18.reuse, R5, PT ;  /* 0x000000051200d20c */ /* 0x040fe40003fc6270 */
[----:B------:R-:W-:Y:S02]  /*6e30*/  @P5 LOP3.LUT R7, R7, 0x40, RZ, 0xfc, !PT ;  /* 0x0000004007075812 */ /* 0x000fe400078efcff */
[----:B------:R-:W-:Y:S02]  /*6e40*/  @!P5 SHF.R.S32.HI R20, RZ, 0x1f, R35 ;  /* 0x0000001fff14d819 */ /* 0x000fe40000011423 */
[----:B------:R-:W-:Y:S02]  /*6e50*/  @!P5 SEL R60, R18, R35, !P6 ;  /* 0x00000023123cd207 */ /* 0x000fe40007000000 */
[----:B------:R-:W-:Y:S02]  /*6e60*/  @!P5 SEL R35, R36, R32, !P6 ;  /* 0x000000202423d207 */ /* 0x000fe40007000000 */
[----:B------:R-:W-:-:S02]  /*6e70*/  @!P5 SEL R61, R37, R33, !P6 ;  /* 0x00000021253dd207 */ /* 0x000fc40007000000 */
[----:B------:R-:W-:Y:S02]  /*6e80*/  @!P5 SEL R20, R20, RZ, P6 ;  /* 0x000000ff1414d207 */ /* 0x000fe40003000000 */
[----:B------:R-:W-:Y:S02]  /*6e90*/  @!P5 IADD3 R60, P6, PT, R60, R35, RZ ;  /* 0x000000233c3cd210 */ /* 0x000fe40007fde0ff */
[----:B------:R-:W-:-:S03]  /*6ea0*/  LOP3.LUT R7, R7, 0xfffffbff, RZ, 0xc0, !PT ;  /* 0xfffffbff07077812 */ /* 0x000fc600078ec0ff */
        /* <DEDUP_REMOVED lines=11> */
[----:B------:R-:W-:-:S05]  /*6f60*/  @!P5 IADD3 R49, P6, PT, R49, R50, RZ ;  /* 0x000000323131d210 */ /* 0x000fca0007fde0ff */
[----:B------:R-:W-:Y:S01]  /*6f70*/  @!P5 IMAD.X R50, R34, 0x1, R35, P6 ;  /* 0x000000012232d824 */ /* 0x000fe200030e0623 */
[----:B------:R-:W-:Y:S02]  /*6f80*/  ISETP.NE.AND P5, PT, R58, RZ, PT ;  /* 0x000000ff3a00720c */ /* 0x000fe40003fa5270 */
[----:B------:R-:W-:-:S11]  /*6f90*/  P2R R58, PR, RZ, 0x10 ;  /* 0x00000010ff3a7803 */ /* 0x000fd60000000000 */
[----:B------:R-:W0:Y:S02]  /*6fa0*/  @!P5 LDC.64 R34, c[0x0][0x3a0] ;  /* 0x0000e800ff22db82 */ /* 0x000e240000000a00 */
[----:B0-----:R-:W-:-:S04]  /*6fb0*/  @!P5 LEA R34, P6, R40, R34, 0x2 ;  /* 0x000000222822d211 */ /* 0x001fc800078c10ff */
[----:B------:R-:W-:Y:S02]  /*6fc0*/  @!P5 LEA.HI.X R35, R40, R35, R41, 0x2, P6 ;  /* 0x000000232823d211 */ /* 0x000fe400030f1429 */
[----:B------:R-:W-:-:S13]  /*6fd0*/  ISETP.NE.AND P5, PT, R42, RZ, PT ;  /* 0x000000ff2a00720c */ /* 0x000fda0003fa5270 */
[----:B------:R-:W0:Y:S02]  /*6fe0*/  @!P5 LDC.64 R40, c[0x0][0x3a0] ;  /* 0x0000e800ff28db82 */ /* 0x000e240000000a00 */
[----:B0-----:R-:W-:-:S04]  /*6ff0*/  @!P5 LEA R42, P6, R43, R40, 0x2 ;  /* 0x000000282b2ad211 */ /* 0x001fc800078c10ff */
[----:B------:R-:W-:Y:S02]  /*7000*/  @!P5 LEA.HI.X R43, R43, R41, R44, 0x2, P6 ;  /* 0x000000292b2bd211 */ /* 0x000fe400030f142c */
[----:B------:R-:W-:-:S04]  /*7010*/  ISETP.NE.AND P5, PT, R51, RZ, PT ;  /* 0x000000ff3300720c */ /* 0x000fc80003fa5270 */
[----:B------:R-:W-:-:S09]  /*7020*/  P2R R51, PR, RZ, 0x20 ;  /* 0x00000020ff337803 */ /* 0x000fd20000000000 */
[----:B------:R-:W0:Y:S02]  /*7030*/  @!P5 LDC.64 R40, c[0x0][0x3a0] ;  /* 0x0000e800ff28db82 */ /* 0x000e240000000a00 */
[----:B0-----:R-:W-:-:S04]  /*7040*/  @!P5 LEA R44, P6, R45, R40, 0x2 ;  /* 0x000000282d2cd211 */ /* 0x001fc800078c10ff */
[----:B------:R-:W-:Y:S02]  /*7050*/  @!P5 LEA.HI.X R45, R45, R41, R46, 0x2, P6 ;  /* 0x000000292d2dd211 */ /* 0x000fe400030f142e */
[----:B------:R-:W0:Y:S01]  /*7060*/  @!P4 LDC.64 R40, c[0x0][0x3a0] ;  /* 0x0000e800ff28cb82 */ /* 0x000e220000000a00 */
[----:B------:R-:W-:Y:S02]  /*7070*/  LOP3.LUT P5, RZ, R7, 0x400, RZ, 0xc0, !PT ;  /* 0x0000040007ff7812 */ /* 0x000fe400078ac0ff */
[----:B0-----:R-:W-:-:S04]  /*7080*/  @!P4 LEA R46, P6, R47, R40, 0x2 ;  /* 0x000000282f2ec211 */ /* 0x001fc800078c10ff */
[----:B------:R-:W-:Y:S02]  /*7090*/  @!P4 LEA.HI.X R47, R47, R41, R48, 0x2, P6 ;  /* 0x000000292f2fc211 */ /* 0x000fe400030f1430 */
[----:B------:R-:W0:Y:S01]  /*70a0*/  @!P3 LDC.64 R40, c[0x0][0x3a0] ;  /* 0x0000e800ff28bb82 */ /* 0x000e220000000a00 */
[----:B------:R-:W-:Y:S02]  /*70b0*/  LOP3.LUT P4, RZ, R7, 0x40, RZ, 0xc0, !PT ;  /* 0x0000004007ff7812 */ /* 0x000fe4000788c0ff */
[----:B0-----:R-:W-:-:S04]  /*70c0*/  @!P3 LEA R48, P6, R53, R40, 0x2 ;  /* 0x000000283530b211 */ /* 0x001fc800078c10ff */
[----:B------:R-:W-:Y:S02]  /*70d0*/  @!P3 LEA.HI.X R53, R53, R41, R52, 0x2, P6 ;  /* 0x000000293535b211 */ /* 0x000fe400030f1434 */
[----:B------:R-:W0:Y:S02]  /*70e0*/  @!P2 LDC.64 R40, c[0x0][0x3a0] ;  /* 0x0000e800ff28ab82 */ /* 0x000e240000000a00 */
[----:B0-----:R-:W-:-:S04]  /*70f0*/  @!P2 LEA R52, P6, R55, R40, 0x2 ;  /* 0x000000283734a211 */ /* 0x001fc800078c10ff */
[----:B------:R-:W-:Y:S02]  /*7100*/  @!P2 LEA.HI.X R55, R55, R41, R54, 0x2, P6 ;  /* 0x000000293737a211 */ /* 0x000fe400030f1436 */
[----:B------:R-:W0:Y:S01]  /*7110*/  @!P1 LDC.64 R40, c[0x0][0x3a0] ;  /* 0x0000e800ff289b82 */ /* 0x000e220000000a00 */
[C---:B------:R-:W-:Y:S02]  /*7120*/  LOP3.LUT P2, RZ, R7.reuse, 0x4, RZ, 0xc0, !PT ;  /* 0x0000000407ff7812 */ /* 0x040fe4000784c0ff */
[----:B------:R-:W-:-:S11]  /*7130*/  LOP3.LUT R7, R7, 0xfffffdff, RZ, 0xc0, !PT ;  /* 0xfffffdff07077812 */ /* 0x000fd600078ec0ff */
[----:B------:R-:W5:Y:S01]  /*7140*/  @!P2 LDG.E R29, desc[UR10][R34.64] ;  /* 0x0000000a221da981 */ /* 0x000f62000c1e1900 */
[----:B0-----:R-:W-:-:S04]  /*7150*/  @!P1 LEA R54, P6, R57, R40, 0x2 ;  /* 0x0000002839369211 */ /* 0x001fc800078c10ff */
[----:B------:R-:W-:Y:S02]  /*7160*/  @!P1 LEA.HI.X R57, R57, R41, R56, 0x2, P6 ;  /* 0x0000002939399211 */ /* 0x000fe400030f1438 */
[----:B------:R-:W0:Y:S02]  /*7170*/  @!P0 LDC.64 R40, c[0x0][0x3a0] ;  /* 0x0000e800ff288b82 */ /* 0x000e240000000a00 */
        /* <DEDUP_REMOVED lines=8> */
[----:B------:R-:W-:-:S04]  /*7200*/  LOP3.LUT R50, R0, 0x800, RZ, 0xfc, !PT ;  /* 0x0000080000327812 */ /* 0x000fc800078efcff */
[----:B------:R-:W-:-:S13]  /*7210*/  ISETP.GE.AND P3, PT, R50, UR7, PT ;  /* 0x0000000732007c0c */ /* 0x000fda000bf66270 */
[C---:B------:R-:W-:Y:S01]  /*7220*/  @!P3 IMAD.IADD R41, R50.reuse, 0x1, -R5 ;  /* 0x000000013229b824 */ /* 0x040fe200078e0a05 */
[C---:B------:R-:W-:Y:S02]  /*7230*/  @!P3 ISETP.GE.AND P6, PT, R50.reuse, R5, PT ;  /* 0x000000053200b20c */ /* 0x040fe40003fc6270 */
[----:B------:R-:W-:Y:S02]  /*7240*/  @P3 LOP3.LUT R7, R7, 0x200, RZ, 0xfc, !PT ;  /* 0x0000020007073812 */ /* 0x000fe400078efcff */
[----:B------:R-:W-:Y:S02]  /*7250*/  @!P3 SHF.R.S32.HI R40, RZ, 0x1f, R41 ;  /* 0x0000001fff28b819 */ /* 0x000fe40000011429 */
[----:B------:R-:W-:Y:S02]  /*7260*/  @!P3 SEL R67, R50, R41, !P6 ;  /* 0x000000293243b207 */ /* 0x000fe40007000000 */
[----:B------:R-:W-:Y:S02]  /*7270*/  @!P3 SEL R66, R36, R32, !P6 ;  /* 0x000000202442b207 */ /* 0x000fe40007000000 */
[----:B------:R-:W-:-:S02]  /*7280*/  @!P3 SEL R40, R40, RZ, P6 ;  /* 0x000000ff2828b207 */ /* 0x000fc40003000000 */
[----:B------:R-:W-:Y:S02]  /*7290*/  @!P3 SEL R41, R37, R33, !P6 ;  /* 0x000000212529b207 */ /* 0x000fe40007000000 */
[----:B------:R-:W-:Y:S02]  /*72a0*/  @!P3 IADD3 R67, P6, PT, R67, R66, RZ ;  /* 0x000000424343b210 */ /* 0x000fe40007fde0ff */
[C---:B------:R-:W-:Y:S02]  /*72b0*/  LOP3.LUT P4, RZ, R7.reuse, 0x2, RZ, 0xc0, !PT ;  /* 0x0000000207ff7812 */ /* 0x040fe4000788c0ff */
[----:B------:R-:W-:Y:S01]  /*72c0*/  LOP3.LUT R7, R7, 0xfffffeff, RZ, 0xc0, !PT ;  /* 0xfffffeff07077812 */ /* 0x000fe200078ec0ff */
[----:B------:R-:W-:Y:S02]  /*72d0*/  @!P3 IMAD.X R68, R40, 0x1, R41, P6 ;  /* 0x000000012844b824 */ /* 0x000fe400030e0629 */
[----:B------:R-:W0:Y:S08]  /*72e0*/  @!P3 LDC.64 R40, c[0x0][0x3a0] ;  /* 0x0000e800ff28bb82 */ /* 0x000e300000000a00 */
[----:B------:R1:W5:Y:S01]  /*72f0*/  @!P4 LDG.E R30, desc[UR10][R42.64] ;  /* 0x0000000a2a1ec981 */ /* 0x000362000c1e1900 */
[----:B0-----:R-:W-:-:S04]  /*7300*/  @!P3 LEA R66, P6, R67, R40, 0x2 ;  /* 0x000000284342b211 */ /* 0x001fc800078c10ff */
[----:B------:R-:W-:Y:S01]  /*7310*/  @!P3 LEA.HI.X R67, R67, R41, R68, 0x2, P6 ;  /* 0x000000294343b211 */ /* 0x000fe200030f1444 */
        /* <DEDUP_REMOVED lines=10> */
[----:B------:R-:W-:Y:S01]  /*73c0*/  @!P3 IADD3 R71, P6, PT, R71, R70, RZ ;  /* 0x000000464747b210 */ /* 0x000fe20007fde0ff */
[----:B-1----:R-:W-:Y:S01]  /*73d0*/  VIADD R42, R0, 0xb00 ;  /* 0x00000b00002a7836 */ /* 0x002fe20000000000 */
[----:B------:R-:W-:-:S03]  /*73e0*/  LOP3.LUT R7, R7, 0xffffff7f, RZ, 0xc0, !PT ;  /* 0xffffff7f07077812 */ /* 0x000fc600078ec0ff */
[----:B------:R-:W-:Y:S02]  /*73f0*/  @!P3 IMAD.X R72, R40, 0x1, R41, P6 ;  /* 0x000000012848b824 */ /* 0x000fe400030e0629 */
[----:B------:R-:W0:Y:S02]  /*7400*/  @!P3 LDC.64 R40, c[0x0][0x3a0] ;  /* 0x0000e800ff28bb82 */ /* 0x000e240000000a00 */
[----:B0-----:R-:W-:-:S04]  /*7410*/  @!P3 LEA R70, P6, R71, R40, 0x2 ;  /* 0x000000284746b211 */ /* 0x001fc800078c10ff */
[----:B------:R-:W-:Y:S01]  /*7420*/  @!P3 LEA.HI.X R71, R71, R41, R72, 0x2, P6 ;  /* 0x000000294747b211 */ /* 0x000fe200030f1448 */
[----:B------:R-:W-:-:S05]  /*7430*/  VIADD R72, R0, 0xa00 ;  /* 0x00000a0000487836 */ /* 0x000fca0000000000 */
[----:B------:R-:W-:-:S13]  /*7440*/  ISETP.GE.AND P5, PT, R72, UR7, PT ;  /* 0x0000000748007c0c */ /* 0x000fda000bfa6270 */
[C---:B------:R-:W-:Y:S01]  /*7450*/  @!P5 IMAD.IADD R41, R72.reuse, 0x1, -R5 ;  /* 0x000000014829d824 */ /* 0x040fe200078e0a05 */
[----:B------:R-:W-:Y:S02]  /*7460*/  @!P5 ISETP.GE.AND P6, PT, R72, R5, PT ;  /* 0x000000054800d20c */ /* 0x000fe40003fc6270 */
[----:B------:R-:W-:Y:S02]  /*7470*/  ISETP.GE.AND P2, PT, R42, UR7, PT ;  /* 0x000000072a007c0c */ /* 0x000fe4000bf46270 */
[----:B------:R-:W-:Y:S02]  /*7480*/  @!P5 SHF.R.S32.HI R40, RZ, 0x1f, R41 ;  /* 0x0000001fff28d819 */ /* 0x000fe40000011429 */
[----:B------:R-:W-:Y:S02]  /*7490*/  @!P5 SEL R65, R72, R41, !P6 ;  /* 0x000000294841d207 */ /* 0x000fe40007000000 */
[----:B------:R-:W-:Y:S02]  /*74a0*/  @!P5 SEL R74, R36, R32, !P6 ;  /* 0x00000020244ad207 */ /* 0x000fe40007000000 */
[----:B------:R-:W-:-:S02]  /*74b0*/  @!P5 SEL R40, R40, RZ, P6 ;  /* 0x000000ff2828d207 */ /* 0x000fc40003000000 */
[----:B------:R-:W-:Y:S02]  /*74c0*/  @!P5 IADD3 R65, P3, PT, R65, R74, RZ ;  /* 0x0000004a4141d210 */ /* 0x000fe40007f7e0ff */
[----:B------:R-:W-:Y:S02]  /*74d0*/  @!P5 SEL R41, R37, R33, !P6 ;  /* 0x000000212529d207 */ /* 0x000fe40007000000 */
[----:B------:R-:W-:-:S03]  /*74e0*/  @P5 LOP3.LUT R7, R7, 0x80, RZ, 0xfc, !PT ;  /* 0x0000008007075812 */ /* 0x000fc600078efcff */
[----:B------:R-:W-:Y:S01]  /*74f0*/  @!P5 IMAD.X R74, R40, 0x1, R41, P3 ;  /* 0x00000001284ad824 */ /* 0x000fe200018e0629 */
[----:B------:R-:W-:Y:S01]  /*7500*/  ISETP.NE.AND P3, PT, R64, RZ, PT ;  /* 0x000000ff4000720c */ /* 0x000fe20003f65270 */
[----:B------:R-:W0:Y:S02]  /*7510*/  @!P5 LDC.64 R40, c[0x0][0x3a0] ;  /* 0x0000e800ff28db82 */ /* 0x000e240000000a00 */
[----:B0-----:R-:W-:-:S04]  /*7520*/  @!P5 LEA R40, P6, R65, R40, 0x2 ;  /* 0x000000284128d211 */ /* 0x001fc800078c10ff */
[----:B------:R-:W-:Y:S02]  /*7530*/  @!P5 LEA.HI.X R41, R65, R41, R74, 0x2, P6 ;  /* 0x000000294129d211 */ /* 0x000fe400030f144a */
[----:B------:R-:W-:Y:S01]  /*7540*/  ISETP.NE.AND P5, PT, R51, RZ, PT ;  /* 0x000000ff3300720c */ /* 0x000fe20003fa5270 */
[C---:B------:R-:W-:Y:S01]  /*7550*/  @!P2 IMAD.IADD R51, R42.reuse, 0x1, -R5 ;  /* 0x000000012a33a824 */ /* 0x040fe200078e0a05 */
[----:B------:R-:W-:-:S04]  /*7560*/  @!P2 ISETP.GE.AND P6, PT, R42, R5, PT ;  /* 0x000000052a00a20c */ /* 0x000fc80003fc6270 */
[----:B------:R-:W-:Y:S02]  /*7570*/  @!P2 SHF.R.S32.HI R64, RZ, 0x1f, R51 ;  /* 0x0000001fff40a819 */ /* 0x000fe40000011433 */
[----:B------:R-:W-:Y:S02]  /*7580*/  @!P2 SEL R51, R42, R51, !P6 ;  /* 0x000000332a33a207 */ /* 0x000fe40007000000 */
[----:B------:R-:W-:Y:S02]  /*7590*/  @!P2 SEL R74, R36, R32, !P6 ;  /* 0x00000020244aa207 */ /* 0x000fe40007000000 */
[----:B------:R-:W-:Y:S01]  /*75a0*/  @!P2 SEL R64, R64, RZ, P6 ;  /* 0x000000ff4040a207 */ /* 0x000fe20003000000 */
[----:B------:R0:W5:Y:S01]  /*75b0*/  @!P5 LDG.E R9, desc[UR10][R44.64] ;  /* 0x0000000a2c09d981 */ /* 0x000162000c1e1900 */
[----:B------:R-:W-:Y:S02]  /*75c0*/  @!P2 IADD3 R51, P4, PT, R51, R74, RZ ;  /* 0x0000004a3333a210 */ /* 0x000fe40007f9e0ff */
[----:B------:R-:W-:-:S05]  /*75d0*/  @!P2 SEL R35, R37, R33, !P6 ;  /* 0x000000212523a207 */ /* 0x000fca0007000000 */
[----:B------:R-:W-:Y:S02]  /*75e0*/  @!P2 IMAD.X R64, R64, 0x1, R35, P4 ;  /* 0x000000014040a824 */ /* 0x000fe400020e0623 */
[----:B------:R-:W1:Y:S01]  /*75f0*/  @!P2 LDC.64 R34, c[0x0][0x3a0] ;  /* 0x0000e800ff22ab82 */ /* 0x000e620000000a00 */
[----:B0-----:R-:W-:Y:S02]  /*7600*/  LOP3.LUT R44, R0, 0xc00, RZ, 0xfc, !PT ;  /* 0x00000c00002c7812 */ /* 0x001fe400078efcff */
[----:B------:R-:W-:Y:S02]  /*7610*/  P2R R45, PR, RZ, 0x20 ;  /* 0x00000020ff2d7803 */ /* 0x000fe40000000000 */
[----:B------:R-:W-:Y:S02]  /*7620*/  ISETP.GE.AND P5, PT, R44, UR7, PT ;  /* 0x000000072c007c0c */ /* 0x000fe4000bfa6270 */
[----:B------:R-:W-:Y:S02]  /*7630*/  ISETP.NE.AND P4, PT, R58, RZ, PT ;  /* 0x000000ff3a00720c */ /* 0x000fe40003f85270 */
[----:B------:R-:W-:-:S02]  /*7640*/  LOP3.LUT R7, R7, 0xffffffdf, RZ, 0xc0, !PT ;  /* 0xffffffdf07077812 */ /* 0x000fc400078ec0ff */
[----:B-1----:R-:W-:-:S09]  /*7650*/  @!P2 LEA R58, P6, R51, R34, 0x2 ;  /* 0x00000022333aa211 */ /* 0x002fd200078c10ff */
[----:B------:R0:W5:Y:S01]  /*7660*/  @!P4 LDG.E R11, desc[UR10][R46.64] ;  /* 0x0000000a2e0bc981 */ /* 0x000162000c1e1900 */
[----:B------:R-:W-:Y:S01]  /*7670*/  @!P2 LEA.HI.X R43, R51, R35, R64, 0x2, P6 ;  /* 0x00000023332ba211 */ /* 0x000fe200030f1440 */
[C---:B------:R-:W-:Y:S01]  /*7680*/  @!P5 IMAD.IADD R35, R44.reuse, 0x1, -R5 ;  /* 0x000000012c23d824 */ /* 0x040fe200078e0a05 */
[----:B------:R-:W-:-:S04]  /*7690*/  @!P5 ISETP.GE.AND P6, PT, R44, R5, PT ;  /* 0x000000052c00d20c */ /* 0x000fc80003fc6270 */
[----:B------:R-:W-:Y:S02]  /*76a0*/  @!P5 SHF.R.S32.HI R34, RZ, 0x1f, R35 ;  /* 0x0000001fff22d819 */ /* 0x000fe40000011423 */
[----:B------:R-:W-:Y:S02]  /*76b0*/  @!P5 SEL R65, R44, R35, !P6 ;  /* 0x000000232c41d207 */ /* 0x000fe40007000000 */
[----:B------:R-:W-:Y:S02]  /*76c0*/  @!P5 SEL R64, R36, R32, !P6 ;  /* 0x000000202440d207 */ /* 0x000fe40007000000 */
[----:B------:R-:W-:Y:S02]  /*76d0*/  @P2 LOP3.LUT R7, R7, 0x20, RZ, 0xfc, !PT ;  /* 0x0000002007072812 */ /* 0x000fe400078efcff */
[----:B------:R-:W-:Y:S02]  /*76e0*/  @!P5 IADD3 R65, P2, PT, R65, R64, RZ ;  /* 0x000000404141d210 */ /* 0x000fe40007f5e0ff */
[----:B------:R-:W-:-:S02]  /*76f0*/  @!P5 SEL R34, R34, RZ, P6 ;  /* 0x000000ff2222d207 */ /* 0x000fc40003000000 */
[----:B------:R-:W-:-:S05]  /*7700*/  @!P5 SEL R35, R37, R33, !P6 ;  /* 0x000000212523d207 */ /* 0x000fca0007000000 */
[----:B------:R-:W-:Y:S02]  /*7710*/  @!P5 IMAD.X R74, R34, 0x1, R35, P2 ;  /* 0x00000001224ad824 */ /* 0x000fe400010e0623 */
[----:B------:R-:W1:Y:S01]  /*7720*/  @!P5 LDC.64 R34, c[0x0][0x3a0] ;  /* 0x0000e800ff22db82 */ /* 0x000e620000000a00 */
[----:B0-----:R-:W-:Y:S02]  /*7730*/  P2R R46, PR, RZ, 0x10 ;  /* 0x00000010ff2e7803 */ /* 0x001fe40000000000 */
[----:B-1----:R-:W-:Y:S01]  /*7740*/  @!P5 LEA R64, P6, R65, R34, 0x2 ;  /* 0x000000224140d211 */ /* 0x002fe200078c10ff */
[----:B------:R-:W-:Y:S02]  /*7750*/  @!P3 IMAD.MOV.U32 R34, RZ, RZ, R48 ;  /* 0x000000ffff22b224 */ /* 0x000fe400078e0030 */
[----:B------:R-:W-:-:S05]  /*7760*/  VIADD R48, R0, 0xd00 ;  /* 0x00000d0000307836 */ /* 0x000fca0000000000 */
[----:B------:R-:W-:Y:S02]  /*7770*/  ISETP.GE.AND P4, PT, R48, UR7, PT ;  /* 0x0000000730007c0c */ /* 0x000fe4000bf86270 */
[----:B------:R-:W-:Y:S01]  /*7780*/  @!P5 LEA.HI.X R65, R65, R35, R74, 0x2, P6 ;  /* 0x000000234141d211 */ /* 0x000fe200030f144a */
[----:B------:R-:W-:-:S05]  /*7790*/  @!P3 IMAD.MOV.U32 R35, RZ, RZ, R53 ;  /* 0x000000ffff23b224 */ /* 0x000fca00078e0035 */
[----:B------:R0:W5:Y:S05]  /*77a0*/  @!P3 LDG.E R13, desc[UR10][R34.64] ;  /* 0x0000000a220db981 */ /* 0x00016a000c1e1900 */
[----:B0-----:R-:W0:Y:S01]  /*77b0*/  @!P4 LDC.64 R34, c[0x0][0x3a0] ;  /* 0x0000e800ff22cb82 */ /* 0x001e220000000a00 */
[C---:B------:R-:W-:Y:S01]  /*77c0*/  @!P4 IMAD.IADD R51, R48.reuse, 0x1, -R5 ;  /* 0x000000013033c824 */ /* 0x040fe200078e0a05 */
[----:B------:R-:W-:Y:S02]  /*77d0*/  @!P4 ISETP.GE.AND P6, PT, R48, R5, PT ;  /* 0x000000053000c20c */ /* 0x000fe40003fc6270 */
[----:B------:R-:W-:Y:S02]  /*77e0*/  LOP3.LUT R7, R7, 0xffffffef, RZ, 0xc0, !PT ;  /* 0xffffffef07077812 */ /* 0x000fe400078ec0ff */
[----:B------:R-:W-:-:S02]  /*77f0*/  @!P4 SHF.R.S32.HI R53, RZ, 0x1f, R51 ;  /* 0x0000001fff35c819 */ /* 0x000fc40000011433 */
[----:B------:R-:W-:Y:S02]  /*7800*/  @!P4 SEL R51, R48, R51, !P6 ;  /* 0x000000333033c207 */ /* 0x000fe40007000000 */
[----:B------:R-:W-:Y:S02]  /*7810*/  @!P4 SEL R74, R36, R32, !P6 ;  /* 0x00000020244ac207 */ /* 0x000fe40007000000 */
[----:B------:R-:W-:Y:S02]  /*7820*/  @P5 LOP3.LUT R7, R7, 0x10, RZ, 0xfc, !PT ;  /* 0x0000001007075812 */ /* 0x000fe400078efcff */
[----:B------:R-:W-:Y:S02]  /*7830*/  @!P4 SEL R76, R53, RZ, P6 ;  /* 0x000000ff354cc207 */ /* 0x000fe40003000000 */
[----:B------:R-:W-:Y:S02]  /*7840*/  @!P4 IADD3 R53, P5, PT, R51, R74, RZ ;  /* 0x0000004a3335c210 */ /* 0x000fe40007fbe0ff */
[----:B------:R-:W-:-:S05]  /*7850*/  @!P4 SEL R51, R37, R33, !P6 ;  /* 0x000000212533c207 */ /* 0x000fca0007000000 */
[----:B------:R-:W-:Y:S01]  /*7860*/  @!P4 IMAD.X R76, R76, 0x1, R51, P5 ;  /* 0x000000014c4cc824 */ /* 0x000fe200028e0633 */
[----:B0-----:R-:W-:-:S04]  /*7870*/  @!P4 LEA R34, P6, R53, R34, 0x2 ;  /* 0x000000223522c211 */ /* 0x001fc800078c10ff */
[----:B------:R-:W-:Y:S02]  /*7880*/  @!P4 LEA.HI.X R35, R53, R35, R76, 0x2, P6 ;  /* 0x000000233523c211 */ /* 0x000fe400030f144c */
[----:B------:R-:W-:Y:S02]  /*7890*/  LOP3.LUT R76, R0, 0x1000, RZ, 0xfc, !PT ;  /* 0x00001000004c7812 */ /* 0x000fe400078efcff */
[----:B------:R-:W-:Y:S01]  /*78a0*/  LOP3.LUT R7, R7, 0xfffffff7, RZ, 0xc0, !PT ;  /* 0xfffffff707077812 */ /* 0x000fe200078ec0ff */
[----:B------:R-:W5:Y:S01]  /*78b0*/  @!P4 LDG.E R28, desc[UR10][R34.64] ;  /* 0x0000000a221cc981 */ /* 0x000f62000c1e1900 */
[----:B------:R-:W-:Y:S02]  /*78c0*/  ISETP.GE.AND P5, PT, R76, UR7, PT ;  /* 0x000000074c007c0c */ /* 0x000fe4000bfa6270 */
[----:B------:R-:W-:Y:S02]  /*78d0*/  @P4 LOP3.LUT R7, R7, 0x8, RZ, 0xfc, !PT ;  /* 0x0000000807074812 */ /* 0x000fe400078efcff */
[----:B------:R-:W-:-:S02]  /*78e0*/  P2R R47, PR, RZ, 0x8 ;  /* 0x00000008ff2f7803 */ /* 0x000fc40000000000 */
[----:B------:R-:W-:-:S07]  /*78f0*/  LOP3.LUT P3, RZ, R7, 0x20, RZ, 0xc0, !PT ;  /* 0x0000002007ff7812 */ /* 0x000fce000786c0ff */
[C---:B------:R-:W-:Y:S01]  /*7900*/  @!P5 IMAD.IADD R75, R76.reuse, 0x1, -R5 ;  /* 0x000000014c4bd824 */ /* 0x040fe200078e0a05 */
[----:B------:R-:W-:-:S04]  /*7910*/  @!P5 ISETP.GE.AND P6, PT, R76, R5, PT ;  /* 0x000000054c00d20c */ /* 0x000fc80003fc6270 */
[----:B------:R-:W-:Y:S02]  /*7920*/  @!P5 SEL R53, R76, R75, !P6 ;  /* 0x0000004b4c35d207 */ /* 0x000fe40007000000 */
[----:B------:R-:W-:Y:S02]  /*7930*/  @!P5 SHF.R.S32.HI R75, RZ, 0x1f, R75 ;  /* 0x0000001fff4bd819 */ /* 0x000fe4000001144b */
[----:B------:R-:W-:Y:S02]  /*7940*/  @!P5 SEL R32, R36, R32, !P6 ;  /* 0x000000202420d207 */ /* 0x000fe40007000000 */
[----:B------:R-:W-:Y:S02]  /*7950*/  @!P5 SEL R76, R37, R33, !P6 ;  /* 0x00000021254cd207 */ /* 0x000fe40007000000 */
[----:B------:R-:W-:Y:S02]  /*7960*/  @!P5 SEL R75, R75, RZ, P6 ;  /* 0x000000ff4b4bd207 */ /* 0x000fe40003000000 */
[----:B------:R-:W-:-:S02]  /*7970*/  P2R R51, PR, RZ, 0x8 ;  /* 0x00000008ff337803 */ /* 0x000fc40000000000 */
[----:B------:R-:W-:Y:S02]  /*7980*/  @!P5 IADD3 R53, P6, PT, R53, R32, RZ ;  /* 0x000000203535d210 */ /* 0x000fe40007fde0ff */
[----:B------:R-:W-:Y:S01]  /*7990*/  LOP3.LUT P3, RZ, R7, 0x80, RZ, 0xc0, !PT ;  /* 0x0000008007ff7812 */ /* 0x000fe2000786c0ff */
[----:B------:R-:W0:Y:S01]  /*79a0*/  @!P5 LDC.64 R32, c[0x0][0x3a0] ;  /* 0x0000e800ff20db82 */ /* 0x000e220000000a00 */
[----:B------:R-:W-:Y:S02]  /*79b0*/  ISETP.NE.AND P2, PT, R63, RZ, PT ;  /* 0x000000ff3f00720c */ /* 0x000fe40003f45270 */
[----:B------:R-:W-:Y:S02]  /*79c0*/  P2R R63, PR, RZ, 0x8 ;  /* 0x00000008ff3f7803 */ /* 0x000fe40000000000 */
[----:B------:R-:W-:-:S04]  /*79d0*/  LOP3.LUT P3, RZ, R7, 0x100, RZ, 0xc0, !PT ;  /* 0x0000010007ff7812 */ /* 0x000fc8000786c0ff */
[----:B------:R-:W-:Y:S02]  /*79e0*/  P2R R69, PR, RZ, 0x8 ;  /* 0x00000008ff457803 */ /* 0x000fe40000000000 */
[----:B------:R-:W-:-:S04]  /*79f0*/  LOP3.LUT P3, RZ, R7, 0x200, RZ, 0xc0, !PT ;  /* 0x0000020007ff7812 */ /* 0x000fc8000786c0ff */
[----:B------:R-:W-:Y:S02]  /*7a00*/  P2R R73, PR, RZ, 0x8 ;  /* 0x00000008ff497803 */ /* 0x000fe40000000000 */
[----:B------:R-:W-:-:S04]  /*7a10*/  LOP3.LUT P3, RZ, R7, 0x400, RZ, 0xc0, !PT ;  /* 0x0000040007ff7812 */ /* 0x000fc8000786c0ff */
[----:B------:R-:W-:Y:S02]  /*7a20*/  P2R R74, PR, RZ, 0x8 ;  /* 0x00000008ff4a7803 */ /* 0x000fe40000000000 */
[C---:B------:R-:W-:Y:S02]  /*7a30*/  LOP3.LUT P3, RZ, R7.reuse, 0x40, RZ, 0xc0, !PT ;  /* 0x0000004007ff7812 */ /* 0x040fe4000786c0ff */
[----:B------:R-:W-:Y:S01]  /*7a40*/  LOP3.LUT R7, R7, 0xfffffffe, RZ, 0xc0, !PT ;  /* 0xfffffffe07077812 */ /* 0x000fe200078ec0ff */
[----:B------:R-:W-:Y:S01]  /*7a50*/  @!P5 IMAD.X R76, R75, 0x1, R76, P6 ;  /* 0x000000014b4cd824 */ /* 0x000fe200030e064c */
[----:B0-----:R-:W-:Y:S02]  /*7a60*/  @!P5 LEA R32, P6, R53, R32, 0x2 ;  /* 0x000000203520d211 */ /* 0x001fe400078c10ff */
[----:B------:R-:W-:Y:S02]  /*7a70*/  @P5 LOP3.LUT R7, R7, 0x1, RZ, 0xfc, !PT ;  /* 0x0000000107075812 */ /* 0x000fe400078efcff */
[----:B------:R-:W-:-:S02]  /*7a80*/  @!P5 LEA.HI.X R33, R53, R33, R76, 0x2, P6 ;  /* 0x000000213521d211 */ /* 0x000fc400030f144c */
[----:B------:R-:W-:Y:S01]  /*7a90*/  LOP3.LUT P6, RZ, R7, 0x10, RZ, 0xc0, !PT ;  /* 0x0000001007ff7812 */ /* 0x000fe200078cc0ff */
[----:B------:R-:W-:Y:S02]  /*7aa0*/  @!P2 IMAD.MOV.U32 R53, RZ, RZ, R55 ;  /* 0x000000ffff35a224 */ /* 0x000fe400078e0037 */
[----:B------:R-:W-:Y:S01]  /*7ab0*/  @!P1 IMAD.MOV.U32 R55, RZ, RZ, R57 ;  /* 0x000000ffff379224 */ /* 0x000fe200078e0039 */
[----:B------:R-:W5:Y:S01]  /*7ac0*/  @!P5 LDG.E R31, desc[UR10][R32.64] ;  /* 0x0000000a201fd981 */ /* 0x000f62000c1e1900 */
[----:B------:R-:W-:-:S03]  /*7ad0*/  @!P0 IMAD.MOV.U32 R57, RZ, RZ, R59 ;  /* 0x000000ffff398224 */ /* 0x000fc600078e003b */
[----:B------:R-:W5:Y:S04]  /*7ae0*/  @!P1 LDG.E R17, desc[UR10][R54.64] ;  /* 0x0000000a36119981 */ /* 0x000f68000c1e1900 */
[----:B------:R-:W5:Y:S04]  /*7af0*/  @!P0 LDG.E R19, desc[UR10][R56.64] ;  /* 0x0000000a38138981 */ /* 0x000f68000c1e1900 */
[----:B------:R-:W5:Y:S04]  /*7b00*/  @!P6 LDG.E R27, desc[UR10][R64.64] ;  /* 0x0000000a401be981 */ /* 0x000f68000c1e1900 */
[----:B------:R0:W5:Y:S02]  /*7b10*/  @!P2 LDG.E R15, desc[UR10][R52.64] ;  /* 0x0000000a340fa981 */ /* 0x000164000c1e1900 */
[----:B0-----:R-:W-:-:S02]  /*7b20*/  @!P3 IMAD.MOV.U32 R52, RZ, RZ, R62 ;  /* 0x000000ffff34b224 */ /* 0x001fc400078e003e */
[----:B------:R-:W-:-:S05]  /*7b30*/  @!P3 IMAD.MOV.U32 R53, RZ, RZ, R61 ;  /* 0x000000ffff35b224 */ /* 0x000fca00078e003d */
[----:B------:R0:W5:Y:S01]  /*7b40*/  @!P3 LDG.E R21, desc[UR10][R52.64] ;  /* 0x0000000a3415b981 */ /* 0x000162000c1e1900 */
[----:B------:R-:W-:-:S13]  /*7b50*/  ISETP.NE.AND P3, PT, R74, RZ, PT ;  /* 0x000000ff4a00720c */ /* 0x000fda0003f65270 */
[----:B------:R-:W-:-:S05]  /*7b60*/  @!P3 IMAD.MOV.U32 R61, RZ, RZ, R49 ;  /* 0x000000ffff3db224 */ /* 0x000fca00078e0031 */
[----:B------:R0:W5:Y:S01]  /*7b70*/  @!P3 LDG.E R22, desc[UR10][R60.64] ;  /* 0x0000000a3c16b981 */ /* 0x000162000c1e1900 */
[----:B------:R-:W-:-:S13]  /*7b80*/  ISETP.NE.AND P3, PT, R73, RZ, PT ;  /* 0x000000ff4900720c */ /* 0x000fda0003f65270 */
[----:B------:R0:W5:Y:S01]  /*7b90*/  @!P3 LDG.E R23, desc[UR10][R66.64] ;  /* 0x0000000a4217b981 */ /* 0x000162000c1e1900 */
[----:B------:R-:W-:-:S13]  /*7ba0*/  ISETP.NE.AND P3, PT, R69, RZ, PT ;  /* 0x000000ff4500720c */ /* 0x000fda0003f65270 */
[----:B------:R0:W5:Y:S01]  /*7bb0*/  @!P3 LDG.E R24, desc[UR10][R70.64] ;  /* 0x0000000a4618b981 */ /* 0x000162000c1e1900 */
[----:B------:R-:W-:-:S13]  /*7bc0*/  ISETP.NE.AND P3, PT, R63, RZ, PT ;  /* 0x000000ff3f00720c */ /* 0x000fda0003f65270 */
[----:B------:R0:W5:Y:S01]  /*7bd0*/  @!P3 LDG.E R25, desc[UR10][R40.64] ;  /* 0x0000000a2819b981 */ /* 0x000162000c1e1900 */
[----:B------:R-:W-:Y:S02]  /*7be0*/  ISETP.NE.AND P3, PT, R51, RZ, PT ;  /* 0x000000ff3300720c */ /* 0x000fe40003f65270 */
[----:B------:R-:W-:Y:S02]  /*7bf0*/  ISETP.NE.AND P4, PT, R46, RZ, PT ;  /* 0x000000ff2e00720c */ /* 0x000fe40003f85270 */
[----:B------:R-:W-:-:S09]  /*7c00*/  ISETP.NE.AND P5, PT, R45, RZ, PT ;  /* 0x000000ff2d00720c */ /* 0x000fd20003fa5270 */
[----:B------:R-:W-:-:S05]  /*7c10*/  @!P3 IMAD.MOV.U32 R59, RZ, RZ, R43 ;  /* 0x000000ffff3bb224 */ /* 0x000fca00078e002b */
[----:B------:R0:W5:Y:S01]  /*7c20*/  @!P3 LDG.E R26, desc[UR10][R58.64] ;  /* 0x0000000a3a1ab981 */ /* 0x000162000c1e1900 */
[----:B------:R-:W-:-:S13]  /*7c30*/  ISETP.NE.AND P3, PT, R47, RZ, PT ;  /* 0x000000ff2f00720c */ /* 0x000fda0003f65270 */
.L_x_79:
[----:B------:R-:W-:Y:S05]  /*7c40*/  BSYNC.RECONVERGENT B0 ;  /* 0x0000000000007941 */ /* 0x000fea0003800200 */
.L_x_45:
[----:B------:R-:W1:Y:S01]  /*7c50*/  S2UR UR6, SR_CgaCtaId ;  /* 0x00000000000679c3 */ /* 0x000e620000008800 */
[----:B------:R-:W-:Y:S01]  /*7c60*/  UMOV UR4, 0x400 ;  /* 0x0000040000047882 */ /* 0x000fe20000000000 */
[----:B------:R-:W-:Y:S01]  /*7c70*/  BSSY.RECONVERGENT B0, `(.L_x_80) ;  /* 0x00001a8000007945 */ /* 0x000fe20003800200 */
[C---:B0-----:R-:W-:Y:S02]  /*7c80*/  VIADD R52, R0.reuse, 0xe00 ;  /* 0x00000e0000347836 */ /* 0x041fe40000000000 */
[----:B-1234-:R-:W-:Y:S01]  /*7c90*/  VIADD R34, R0, 0xf00 ;  /* 0x00000f0000227836 */ /* 0x01efe20000000000 */
[----:B------:R-:W-:-:S06]  /*7ca0*/  ULEA UR4, UR6, UR4, 0x18 ;  /* 0x0000000406047291 */ /* 0x000fcc000f8ec0ff */
[----:B------:R-:W-:-:S05]  /*7cb0*/  LEA R32, R0, UR4, 0x2 ;  /* 0x0000000400207c11 */ /* 0x000fca000f8e10ff */
[----:B-----5:R-:W-:Y:S04]  /*7cc0*/  STS [R32], R9 ;  /* 0x0000000920007388 */ /* 0x020fe80000000800 */
[----:B------:R-:W-:Y:S04]  /*7cd0*/  STS [R32+0x400], R11 ;  /* 0x0004000b20007388 */ /* 0x000fe80000000800 */
        /* <DEDUP_REMOVED lines=14> */
[----:B------:R0:W-:Y:S02]  /*7dc0*/  STS [R32+0x1c00], R22 ;  /* 0x001c001620007388 */ /* 0x0001e40000000800 */
[----:B0-----:R-:W-:Y:S01]  /*7dd0*/  LOP3.LUT R22, R0, 0x1000, RZ, 0xfc, !PT ;  /* 0x0000100000167812 */ /* 0x001fe200078efcff */
[----:B------:R-:W-:Y:S06]  /*7de0*/  BRA.U !UP0, `(.L_x_81) ;  /* 0x0000000508f47547 */ /* 0x000fec000b800000 */
[----:B------:R-:W0:Y:S01]  /*7df0*/  LDCU.64 UR8, c[0x0][0x390] ;  /* 0x00007200ff0877ac */ /* 0x000e220008000a00 */
[----:B------:R-:W-:Y:S01]  /*7e00*/  IMAD.IADD R9, R0, 0x1, -R5 ;  /* 0x0000000100097824 */ /* 0x000fe200078e0a05 */
[----:B------:R-:W-:Y:S01]  /*7e10*/  P2R R13, PR, RZ, 0x1 ;  /* 0x00000001ff0d7803 */ /* 0x000fe20000000000 */
[----:B------:R-:W-:Y:S03]  /*7e20*/  BSSY.RECONVERGENT B1, `(.L_x_82) ;  /* 0x000000f000017945 */ /* 0x000fe60003800200 */
[----:B------:R-:W-:Y:S02]  /*7e30*/  SHF.R.S32.HI R11, RZ, 0x1f, R9 ;  /* 0x0000001fff0b7819 */ /* 0x000fe40000011409 */
[----:B------:R-:W-:-:S04]  /*7e40*/  IADD3 R9, P0, P6, R9, R38, R2 ;  /* 0x0000002609097210 */ /* 0x000fc80007e1e002 */
[----:B------:R-:W-:Y:S02]  /*7e50*/  IADD3.X R16, PT, PT, R11, R16, R3, P0, P6 ;  /* 0x000000100b107210 */ /* 0x000fe400007ec403 */
[----:B------:R-:W-:Y:S02]  /*7e60*/  IADD3 R2, P6, PT, R36, R0, RZ ;  /* 0x0000000024027210 */ /* 0x000fe40007fde0ff */
[----:B------:R-:W-:-:S03]  /*7e70*/  ISETP.NE.AND P0, PT, R13, RZ, PT ;  /* 0x000000ff0d00720c */ /* 0x000fc60003f05270 */
[----:B------:R-:W-:Y:S01]  /*7e80*/  IMAD.X R37, RZ, RZ, R37, P6 ;  /* 0x000000ffff257224 */ /* 0x000fe200030e0625 */
[----:B0-----:R-:W-:-:S04]  /*7e90*/  LEA R40, P6, R2, UR8, 0x2 ;  /* 0x0000000802287c11 */ /* 0x001fc8000f8c10ff */
[----:B------:R-:W-:Y:S02]  /*7ea0*/  LEA.HI.X R41, R2, UR9, R37, 0x2, P6 ;  /* 0x0000000902297c11 */ /* 0x000fe4000b0f1425 */
[----:B------:R-:W-:-:S04]  /*7eb0*/  LEA R46, P6, R9, UR8, 0x2 ;  /* 0x00000008092e7c11 */ /* 0x000fc8000f8c10ff */
[----:B------:R-:W-:Y:S01]  /*7ec0*/  LEA.HI.X R47, R9, UR9, R16, 0x2, P6 ;  /* 0x00000009092f7c11 */ /* 0x000fe2000b0f1410 */
[----:B------:R-:W-:Y:S08]  /*7ed0*/  @P5 BRA `(.L_x_83) ;  /* 0x00000000000c5947 */ /* 0x000ff00003800000 */
[----:B------:R-:W-:-:S13]  /*7ee0*/  ISETP.GE.AND P5, PT, R0, R5, PT ;  /* 0x000000050000720c */ /* 0x000fda0003fa6270 */
[----:B------:R0:W5:Y:S04]  /*7ef0*/  @!P5 LDG.E R3, desc[UR10][R40.64] ;  /* 0x0000000a2803d981 */ /* 0x000168000c1e1900 */
[----:B------:R0:W5:Y:S02]  /*7f00*/  @P5 LDG.E R3, desc[UR10][R46.64] ;  /* 0x0000000a2e035981 */ /* 0x000164000c1e1900 */
.L_x_83:
[----:B------:R-:W-:Y:S05]  /*7f10*/  BSYNC.RECONVERGENT B1 ;  /* 0x0000000000017941 */ /* 0x000fea0003800200 */
.L_x_82:
[----:B------:R-:W-:Y:S04]  /*7f20*/  BSSY.RECONVERGENT B1, `(.L_x_84) ;  /* 0x0000005000017945 */ /* 0x000fe80003800200 */
[----:B------:R-:W-:Y:S05]  /*7f30*/  @P4 BRA `(.L_x_85) ;  /* 0x00000000000c4947 */ /* 0x000fea0003800000 */
[----:B------:R-:W-:-:S13]  /*7f40*/  ISETP.GE.AND P4, PT, R6, R5, PT ;  /* 0x000000050600720c */ /* 0x000fda0003f86270 */
[----:B------:R1:W5:Y:S04]  /*7f50*/  @P4 LDG.E R9, desc[UR10][R46.64+0x400] ;  /* 0x0004000a2e094981 */ /* 0x000368000c1e1900 */
[----:B------:R1:W5:Y:S02]  /*7f60*/  @!P4 LDG.E R9, desc[UR10][R40.64+0x400] ;  /* 0x0004000a2809c981 */ /* 0x000364000c1e1900 */
.L_x_85:
[----:B------:R-:W-:Y:S05]  /*7f70*/  BSYNC.RECONVERGENT B1 ;  /* 0x0000000000017941 */ /* 0x000fea0003800200 */
.L_x_84:
[----:B------:R-:W-:Y:S04]  /*7f80*/  BSSY.RECONVERGENT B1, `(.L_x_86) ;  /* 0x0000005000017945 */ /* 0x000fe80003800200 */
[----:B------:R-:W-:Y:S05]  /*7f90*/  @P3 BRA `(.L_x_87) ;  /* 0x00000000000c3947 */ /* 0x000fea0003800000 */
[----:B------:R-:W-:-:S13]  /*7fa0*/  ISETP.GE.AND P3, PT, R8, R5, PT ;  /* 0x000000050800720c */ /* 0x000fda0003f66270 */
[----:B------:R2:W5:Y:S04]  /*7fb0*/  @P3 LDG.E R11, desc[UR10][R46.64+0x800] ;  /* 0x0008000a2e0b3981 */ /* 0x000568000c1e1900 */
[----:B------:R2:W5:Y:S02]  /*7fc0*/  @!P3 LDG.E R11, desc[UR10][R40.64+0x800] ;  /* 0x0008000a280bb981 */ /* 0x000564000c1e1900 */
.L_x_87:
[----:B------:R-:W-:Y:S05]  /*7fd0*/  BSYNC.RECONVERGENT B1 ;  /* 0x0000000000017941 */ /* 0x000fea0003800200 */
.L_x_86:
[----:B------:R-:W-:Y:S04]  /*7fe0*/  BSSY.RECONVERGENT B1, `(.L_x_88) ;  /* 0x0000005000017945 */ /* 0x000fe80003800200 */
[----:B------:R-:W-:Y:S05]  /*7ff0*/  @P2 BRA `(.L_x_89) ;  /* 0x00000000000c2947 */ /* 0x000fea0003800000 */
[----:B------:R-:W-:-:S13]  /*8000*/  ISETP.GE.AND P2, PT, R10, R5, PT ;  /* 0x000000050a00720c */ /* 0x000fda0003f46270 */
[----:B------:R3:W5:Y:S04]  /*8010*/  @P2 LDG.E R13, desc[UR10][R46.64+0xc00] ;  /* 0x000c000a2e0d2981 */ /* 0x000768000c1e1900 */
[----:B------:R3:W5:Y:S02]  /*8020*/  @!P2 LDG.E R13, desc[UR10][R40.64+0xc00] ;  /* 0x000c000a280da981 */ /* 0x000764000c1e1900 */
.L_x_89:
[----:B------:R-:W-:Y:S05]  /*8030*/  BSYNC.RECONVERGENT B1 ;  /* 0x0000000000017941 */ /* 0x000fea0003800200 */
.L_x_88:
[----:B------:R-:W-:Y:S04]  /*8040*/  BSSY.RECONVERGENT B1, `(.L_x_90) ;  /* 0x0000005000017945 */ /* 0x000fe80003800200 */
[----:B------:R-:W-:Y:S05]  /*8050*/  @P1 BRA `(.L_x_91) ;  /* 0x00000000000c1947 */ /* 0x000fea0003800000 */
[----:B------:R-:W-:-:S13]  /*8060*/  ISETP.GE.AND P1, PT, R12, R5, PT ;  /* 0x000000050c00720c */ /* 0x000fda0003f26270 */
[----:B------:R4:W5:Y:S04]  /*8070*/  @P1 LDG.E R15, desc[UR10][R46.64+0x1000] ;  /* 0x0010000a2e0f1981 */ /* 0x000968000c1e1900 */
[----:B------:R4:W5:Y:S02]  /*8080*/  @!P1 LDG.E R15, desc[UR10][R40.64+0x1000] ;  /* 0x0010000a280f9981 */ /* 0x000964000c1e1900 */
.L_x_91:
[----:B------:R-:W-:Y:S05]  /*8090*/  BSYNC.RECONVERGENT B1 ;  /* 0x0000000000017941 */ /* 0x000fea0003800200 */
.L_x_90:
[----:B------:R-:W-:Y:S04]  /*80a0*/  BSSY.RECONVERGENT B1, `(.L_x_92) ;  /* 0x0000005000017945 */ /* 0x000fe80003800200 */
[----:B------:R-:W-:Y:S05]  /*80b0*/  @P0 BRA `(.L_x_93) ;  /* 0x00000000000c0947 */ /* 0x000fea0003800000 */
[----:B------:R-:W-:-:S13]  /*80c0*/  ISETP.GE.AND P0, PT, R14, R5, PT ;  /* 0x000000050e00720c */ /* 0x000fda0003f06270 */
[----:B------:R0:W5:Y:S04]  /*80d0*/  @P0 LDG.E R17, desc[UR10][R46.64+0x1400] ;  /* 0x0014000a2e110981 */ /* 0x000168000c1e1900 */
[----:B------:R0:W5:Y:S02]  /*80e0*/  @!P0 LDG.E R17, desc[UR10][R40.64+0x1400] ;  /* 0x0014000a28118981 */ /* 0x000164000c1e1900 */
.L_x_93:
[----:B------:R-:W-:Y:S05]  /*80f0*/  BSYNC.RECONVERGENT B1 ;  /* 0x0000000000017941 */ /* 0x000fea0003800200 */
.L_x_92:
[----:B------:R-:W-:Y:S01]  /*8100*/  LOP3.LUT P0, RZ, R7, 0x40, RZ, 0xc0, !PT ;  /* 0x0000004007ff7812 */ /* 0x000fe2000780c0ff */
[----:B------:R-:W-:-:S12]  /*8110*/  BSSY.RECONVERGENT B1, `(.L_x_94) ;  /* 0x0000005000017945 */ /* 0x000fd80003800200 */
[----:B------:R-:W-:Y:S05]  /*8120*/  @P0 BRA `(.L_x_95) ;  /* 0x00000000000c0947 */ /* 0x000fea0003800000 */
[----:B------:R-:W-:-:S13]  /*8130*/  ISETP.GE.AND P0, PT, R18, R5, PT ;  /* 0x000000051200720c */ /* 0x000fda0003f06270 */
[----:B------:R0:W5:Y:S04]  /*8140*/  @P0 LDG.E R19, desc[UR10][R46.64+0x1800] ;  /* 0x0018000a2e130981 */ /* 0x000168000c1e1900 */
[----:B------:R0:W5:Y:S02]  /*8150*/  @!P0 LDG.E R19, desc[UR10][R40.64+0x1800] ;  /* 0x0018000a28138981 */ /* 0x000164000c1e1900 */
.L_x_95:
[----:B------:R-:W-:Y:S05]  /*8160*/  BSYNC.RECONVERGENT B1 ;  /* 0x0000000000017941 */ /* 0x000fea0003800200 */
.L_x_94:
[----:B------:R-:W-:Y:S01]  /*8170*/  LOP3.LUT P0, RZ, R7, 0x400, RZ, 0xc0, !PT ;  /* 0x0000040007ff7812 */ /* 0x000fe2000780c0ff */
[----:B------:R-:W-:-:S12]  /*8180*/  BSSY.RECONVERGENT B1, `(.L_x_96) ;  /* 0x0000005000017945 */ /* 0x000fd80003800200 */
[----:B------:R-:W-:Y:S05]  /*8190*/  @P0 BRA `(.L_x_97) ;  /* 0x00000000000c0947 */ /* 0x000fea0003800000 */
[----:B------:R-:W-:-:S13]  /*81a0*/  ISETP.GE.AND P0, PT, R20, R5, PT ;  /* 0x000000051400720c */ /* 0x000fda0003f06270 */
[----:B------:R0:W5:Y:S04]  /*81b0*/  @P0 LDG.E R21, desc[UR10][R46.64+0x1c00] ;  /* 0x001c000a2e150981 */ /* 0x000168000c1e1900 */
[----:B------:R0:W5:Y:S02]  /*81c0*/  @!P0 LDG.E R21, desc[UR10][R40.64+0x1c00] ;  /* 0x001c000a28158981 */ /* 0x000164000c1e1900 */
.L_x_97:
[----:B------:R-:W-:Y:S05]  /*81d0*/  BSYNC.RECONVERGENT B1 ;  /* 0x0000000000017941 */ /* 0x000fea0003800200 */
.L_x_96:
[----:B------:R-:W-:Y:S01]  /*81e0*/  LOP3.LUT P0, RZ, R7, 0x200, RZ, 0xc0, !PT ;  /* 0x0000020007ff7812 */ /* 0x000fe2000780c0ff */
[----:B------:R-:W-:-:S12]  /*81f0*/  BSSY.RECONVERGENT B1, `(.L_x_98) ;  /* 0x0000005000017945 */ /* 0x000fd80003800200 */
[----:B------:R-:W-:Y:S05]  /*8200*/  @P0 BRA `(.L_x_99) ;  /* 0x00000000000c0947 */ /* 0x000fea0003800000 */
[----:B------:R-:W-:-:S13]  /*8210*/  ISETP.GE.AND P0, PT, R50, R5, PT ;  /* 0x000000053200720c */ /* 0x000fda0003f06270 */
[----:B------:R0:W5:Y:S04]  /*8220*/  @P0 LDG.E R23, desc[UR10][R46.64+0x2000] ;  /* 0x0020000a2e170981 */ /* 0x000168000c1e1900 */
[----:B------:R0:W5:Y:S02]  /*8230*/  @!P0 LDG.E R23, desc[UR10][R40.64+0x2000] ;  /* 0x0020000a28178981 */ /* 0x000164000c1e1900 */
.L_x_99:
[----:B------:R-:W-:Y:S05]  /*8240*/  BSYNC.RECONVERGENT B1 ;  /* 0x0000000000017941 */ /* 0x000fea0003800200 */
.L_x_98:
[----:B------:R-:W-:Y:S01]  /*8250*/  LOP3.LUT P0, RZ, R7, 0x100, RZ, 0xc0, !PT ;  /* 0x0000010007ff7812 */ /* 0x000fe2000780c0ff */
[----:B------:R-:W-:-:S12]  /*8260*/  BSSY.RECONVERGENT B1, `(.L_x_100) ;  /* 0x0000005000017945 */ /* 0x000fd80003800200 */
[----:B------:R-:W-:Y:S05]  /*8270*/  @P0 BRA `(.L_x_101) ;  /* 0x00000000000c0947 */ /* 0x000fea0003800000 */
[----:B------:R-:W-:-:S13]  /*8280*/  ISETP.GE.AND P0, PT, R68, R5, PT ;  /* 0x000000054400720c */ /* 0x000fda0003f06270 */
[----:B------:R0:W5:Y:S04]  /*8290*/  @P0 LDG.E R25, desc[UR10][R46.64+0x2400] ;  /* 0x0024000a2e190981 */ /* 0x000168000c1e1900 */
[----:B------:R0:W5:Y:S02]  /*82a0*/  @!P0 LDG.E R25, desc[UR10][R40.64+0x2400] ;  /* 0x0024000a28198981 */ /* 0x000164000c1e1900 */
.L_x_101:
[----:B------:R-:W-:Y:S05]  /*82b0*/  BSYNC.RECONVERGENT B1 ;  /* 0x0000000000017941 */ /* 0x000fea0003800200 */
.L_x_100:
[----:B------:R-:W-:Y:S01]  /*82c0*/  LOP3.LUT P0, RZ, R7, 0x80, RZ, 0xc0, !PT ;  /* 0x0000008007ff7812 */ /* 0x000fe2000780c0ff */
[----:B------:R-:W-:-:S12]  /*82d0*/  BSSY.RECONVERGENT B1, `(.L_x_102) ;  /* 0x0000005000017945 */ /* 0x000fd80003800200 */
[----:B------:R-:W-:Y:S05]  /*82e0*/  @P0 BRA `(.L_x_103) ;  /* 0x00000000000c0947 */ /* 0x000fea0003800000 */
[----:B------:R-:W-:-:S13]  /*82f0*/  ISETP.GE.AND P0, PT, R72, R5, PT ;  /* 0x000000054800720c */ /* 0x000fda0003f06270 */
[----:B------:R0:W5:Y:S04]  /*8300*/  @P0 LDG.E R27, desc[UR10][R46.64+0x2800] ;  /* 0x0028000a2e1b0981 */ /* 0x000168000c1e1900 */
[----:B------:R0:W5:Y:S02]  /*8310*/  @!P0 LDG.E R27, desc[UR10][R40.64+0x2800] ;  /* 0x0028000a281b8981 */ /* 0x000164000c1e1900 */
.L_x_103:
[----:B------:R-:W-:Y:S05]  /*8320*/  BSYNC.RECONVERGENT B1 ;  /* 0x0000000000017941 */ /* 0x000fea0003800200 */
.L_x_102:
[----:B------:R-:W-:Y:S01]  /*8330*/  LOP3.LUT P0, RZ, R7, 0x20, RZ, 0xc0, !PT ;  /* 0x0000002007ff7812 */ /* 0x000fe2000780c0ff */
[----:B------:R-:W-:-:S12]  /*8340*/  BSSY.RECONVERGENT B1, `(.L_x_104) ;  /* 0x0000005000017945 */ /* 0x000fd80003800200 */
[----:B------:R-:W-:Y:S05]  /*8350*/  @P0 BRA `(.L_x_105) ;  /* 0x00000000000c0947 */ /* 0x000fea0003800000 */
[----:B------:R-:W-:-:S13]  /*8360*/  ISETP.GE.AND P0, PT, R42, R5, PT ;  /* 0x000000052a00720c */ /* 0x000fda0003f06270 */
[----:B------:R0:W5:Y:S04]  /*8370*/  @P0 LDG.E R29, desc[UR10][R46.64+0x2c00] ;  /* 0x002c000a2e1d0981 */ /* 0x000168000c1e1900 */
[----:B------:R0:W5:Y:S02]  /*8380*/  @!P0 LDG.E R29, desc[UR10][R40.64+0x2c00] ;  /* 0x002c000a281d8981 */ /* 0x000164000c1e1900 */
.L_x_105:
[----:B------:R-:W-:Y:S05]  /*8390*/  BSYNC.RECONVERGENT B1 ;  /* 0x0000000000017941 */ /* 0x000fea0003800200 */
.L_x_104:
[----:B------:R-:W-:Y:S01]  /*83a0*/  LOP3.LUT P0, RZ, R7, 0x10, RZ, 0xc0, !PT ;  /* 0x0000001007ff7812 */ /* 0x000fe2000780c0ff */
[----:B------:R-:W-:-:S12]  /*83b0*/  BSSY.RECONVERGENT B1, `(.L_x_106) ;  /* 0x0000005000017945 */ /* 0x000fd80003800200 */
[----:B------:R-:W-:Y:S05]  /*83c0*/  @P0 BRA `(.L_x_107) ;  /* 0x00000000000c0947 */ /* 0x000fea0003800000 */
[----:B------:R-:W-:-:S13]  /*83d0*/  ISETP.GE.AND P0, PT, R44, R5, PT ;  /* 0x000000052c00720c */ /* 0x000fda0003f06270 */
[----:B------:R0:W5:Y:S04]  /*83e0*/  @P0 LDG.E R31, desc[UR10][R46.64+0x3000] ;  /* 0x0030000a2e1f0981 */ /* 0x000168000c1e1900 */
[----:B------:R0:W5:Y:S02]  /*83f0*/  @!P0 LDG.E R31, desc[UR10][R40.64+0x3000] ;  /* 0x0030000a281f8981 */ /* 0x000164000c1e1900 */
.L_x_107:
[----:B------:R-:W-:Y:S05]  /*8400*/  BSYNC.RECONVERGENT B1 ;  /* 0x0000000000017941 */ /* 0x000fea0003800200 */
.L_x_106:
[----:B------:R-:W-:Y:S01]  /*8410*/  LOP3.LUT P0, RZ, R7, 0x8, RZ, 0xc0, !PT ;  /* 0x0000000807ff7812 */ /* 0x000fe2000780c0ff */
[----:B------:R-:W-:-:S12]  /*8420*/  BSSY.RECONVERGENT B1, `(.L_x_108) ;  /* 0x0000005000017945 */ /* 0x000fd80003800200 */
[----:B------:R-:W-:Y:S05]  /*8430*/  @P0 BRA `(.L_x_109) ;  /* 0x00000000000c0947 */ /* 0x000fea0003800000 */
[----:B------:R-:W-:-:S13]  /*8440*/  ISETP.GE.AND P0, PT, R48, R5, PT ;  /* 0x000000053000720c */ /* 0x000fda0003f06270 */
[----:B------:R0:W5:Y:S04]  /*8450*/  @P0 LDG.E R35, desc[UR10][R46.64+0x3400] ;  /* 0x0034000a2e230981 */ /* 0x000168000c1e1900 */
[----:B------:R0:W5:Y:S02]  /*8460*/  @!P0 LDG.E R35, desc[UR10][R40.64+0x3400] ;  /* 0x0034000a28238981 */ /* 0x000164000c1e1900 */
.L_x_109:
[----:B------:R-:W-:Y:S05]  /*8470*/  BSYNC.RECONVERGENT B1 ;  /* 0x0000000000017941 */ /* 0x000fea0003800200 */
.L_x_108:
[----:B------:R-:W-:Y:S01]  /*8480*/  LOP3.LUT P0, RZ, R7, 0x4, RZ, 0xc0, !PT ;  /* 0x0000000407ff7812 */ /* 0x000fe2000780c0ff */
[----:B------:R-:W-:-:S12]  /*8490*/  BSSY.RECONVERGENT B1, `(.L_x_110) ;  /* 0x0000005000017945 */ /* 0x000fd80003800200 */
[----:B------:R-:W-:Y:S05]  /*84a0*/  @P0 BRA `(.L_x_111) ;  /* 0x00000000000c0947 */ /* 0x000fea0003800000 */
[----:B------:R-:W-:-:S13]  /*84b0*/  ISETP.GE.AND P0, PT, R52, R5, PT ;  /* 0x000000053400720c */ /* 0x000fda0003f06270 */
[----:B------:R0:W5:Y:S04]  /*84c0*/  @P0 LDG.E R33, desc[UR10][R46.64+0x3800] ;  /* 0x0038000a2e210981 */ /* 0x000168000c1e1900 */
[----:B------:R0:W5:Y:S02]  /*84d0*/  @!P0 LDG.E R33, desc[UR10][R40.64+0x3800] ;  /* 0x0038000a28218981 */ /* 0x000164000c1e1900 */
.L_x_111:
[----:B------:R-:W-:Y:S05]  /*84e0*/  BSYNC.RECONVERGENT B1 ;  /* 0x0000000000017941 */ /* 0x000fea0003800200 */
.L_x_110:
[----:B------:R-:W-:Y:S01]  /*84f0*/  LOP3.LUT P0, RZ, R7, 0x2, RZ, 0xc0, !PT ;  /* 0x0000000207ff7812 */ /* 0x000fe2000780c0ff */
[----:B------:R-:W-:-:S12]  /*8500*/  BSSY.RECONVERGENT B1, `(.L_x_112) ;  /* 0x0000005000017945 */ /* 0x000fd80003800200 */
[----:B------:R-:W-:Y:S05]  /*8510*/  @P0 BRA `(.L_x_113) ;  /* 0x00000000000c0947 */ /* 0x000fea0003800000 */
[----:B------:R-:W-:-:S13]  /*8520*/  ISETP.GE.AND P0, PT, R34, R5, PT ;  /* 0x000000052200720c */ /* 0x000fda0003f06270 */
[----:B------:R0:W5:Y:S04]  /*8530*/  @P0 LDG.E R37, desc[UR10][R46.64+0x3c00] ;  /* 0x003c000a2e250981 */ /* 0x000168000c1e1900 */
[----:B------:R0:W5:Y:S02]  /*8540*/  @!P0 LDG.E R37, desc[UR10][R40.64+0x3c00] ;  /* 0x003c000a28258981 */ /* 0x000164000c1e1900 */
.L_x_113:
[----:B------:R-:W-:Y:S05]  /*8550*/  BSYNC.RECONVERGENT B1 ;  /* 0x0000000000017941 */ /* 0x000fea0003800200 */
.L_x_112:
[----:B------:R-:W-:-:S13]  /*8560*/  LOP3.LUT P0, RZ, R7, 0x1, RZ, 0xc0, !PT ;  /* 0x0000000107ff7812 */ /* 0x000fda000780c0ff */
[----:B------:R-:W-:Y:S05]  /*8570*/  @P0 BRA `(.L_x_114) ;  /* 0x00000010005c0947 */ /* 0x000fea0003800000 */
[----:B------:R-:W-:-:S13]  /*8580*/  ISETP.GE.AND P0, PT, R22, R5, PT ;  /* 0x000000051600720c */ /* 0x000fda0003f06270 */
[----:B------:R0:W5:Y:S04]  /*8590*/  @P0 LDG.E R39, desc[UR10][R46.64+0x4000] ;  /* 0x0040000a2e270981 */ /* 0x000168000c1e1900 */
[----:B------:R0:W5:Y:S01]  /*85a0*/  @!P0 LDG.E R39, desc[UR10][R40.64+0x4000] ;  /* 0x0040000a28278981 */ /* 0x000162000c1e1900 */
[----:B------:R-:W-:Y:S05]  /*85b0*/  BRA `(.L_x_114) ;  /* 0x00000010004c7947 */ /* 0x000fea0003800000 */
.L_x_81:
[----:B------:R-:W-:Y:S01]  /*85c0*/  IADD3 R41, P6, PT, R2, R38, RZ ;  /* 0x0000002602297210 */ /* 0x000fe20007fde0ff */
[C---:B------:R-:W-:Y:S01]  /*85d0*/  @!P4 IMAD.IADD R45, R6.reuse, 0x1, -R5 ;  /* 0x00000001062dc824 */ /* 0x040fe200078e0a05 */
[----:B------:R-:W-:Y:S02]  /*85e0*/  P2R R56, PR, RZ, 0x20 ;  /* 0x00000020ff387803 */ /* 0x000fe40000000000 */
[----:B------:R-:W-:Y:S01]  /*85f0*/  P2R R46, PR, RZ, 0x10 ;  /* 0x00000010ff2e7803 */ /* 0x000fe20000000000 */
[----:B------:R-:W-:Y:S01]  /*8600*/  IMAD.X R43, R3, 0x1, R16, P6 ;  /* 0x00000001032b7824 */ /* 0x000fe200030e0610 */
[C---:B------:R-:W-:Y:S02]  /*8610*/  @!P4 ISETP.GE.AND P6, PT, R6.reuse, R5, PT ;  /* 0x000000050600c20c */ /* 0x040fe40003fc6270 */
[----:B------:R-:W-:Y:S02]  /*8620*/  @!P4 SHF.R.S32.HI R2, RZ, 0x1f, R45 ;  /* 0x0000001fff02c819 */ /* 0x000fe4000001142d */
[----:B------:R-:W-:-:S02]  /*8630*/  @!P4 SEL R45, R6, R45, !P6 ;  /* 0x0000002d062dc207 */ /* 0x000fc40007000000 */
[----:B------:R-:W-:Y:S02]  /*8640*/  @!P4 SEL R16, R36, R41, !P6 ;  /* 0x000000292410c207 */ /* 0x000fe40007000000 */
[----:B------:R-:W-:Y:S02]  /*8650*/  @!P4 SEL R2, R2, RZ, P6 ;  /* 0x000000ff0202c207 */ /* 0x000fe40003000000 */
[----:B------:R-:W-:Y:S02]  /*8660*/  @!P4 SEL R51, R37, R43, !P6 ;  /* 0x0000002b2533c207 */ /* 0x000fe40007000000 */
[----:B------:R-:W-:Y:S01]  /*8670*/  @!P4 IADD3 R16, P6, PT, R45, R16, RZ ;  /* 0x000000102d10c210 */ /* 0x000fe20007fde0ff */
[----:B------:R-:W-:-:S04]  /*8680*/  @!P5 IMAD.IADD R45, R0, 0x1, -R5 ;  /* 0x00000001002dd824 */ /* 0x000fc800078e0a05 */
[----:B------:R-:W-:Y:S01]  /*8690*/  @!P4 IMAD.X R51, R2, 0x1, R51, P6 ;  /* 0x000000010233c824 */ /* 0x000fe200030e0633 */
[C---:B------:R-:W-:Y:S02]  /*86a0*/  @!P5 ISETP.GE.AND P6, PT, R0.reuse, R5, PT ;  /* 0x000000050000d20c */ /* 0x040fe40003fc6270 */
[----:B------:R-:W-:Y:S02]  /*86b0*/  @!P5 SHF.R.S32.HI R2, RZ, 0x1f, R45 ;  /* 0x0000001fff02d819 */ /* 0x000fe4000001142d */
[----:B------:R-:W-:Y:S02]  /*86c0*/  @!P5 SEL R45, R0, R45, !P6 ;  /* 0x0000002d002dd207 */ /* 0x000fe40007000000 */
[----:B------:R-:W-:Y:S02]  /*86d0*/  @!P5 SEL R52, R36, R41, !P6 ;  /* 0x000000292434d207 */ /* 0x000fe40007000000 */
[----:B------:R-:W-:Y:S02]  /*86e0*/  @!P5 SEL R2, R2, RZ, P6 ;  /* 0x000000ff0202d207 */ /* 0x000fe40003000000 */
[----:B------:R-:W-:-:S02]  /*86f0*/  @!P5 SEL R53, R37, R43, !P6 ;  /* 0x0000002b2535d207 */ /* 0x000fc40007000000 */
[----:B------:R-:W-:Y:S01]  /*8700*/  @!P5 IADD3 R52, P6, PT, R45, R52, RZ ;  /* 0x000000342d34d210 */ /* 0x000fe20007fde0ff */
[----:B------:R-:W-:Y:S01]  /*8710*/  @!P3 IMAD.IADD R45, R8, 0x1, -R5 ;  /* 0x00000001082db824 */ /* 0x000fe200078e0a05 */
[----:B------:R-:W-:-:S03]  /*8720*/  LOP3.LUT P4, RZ, R7, 0x100, RZ, 0xc0, !PT ;  /* 0x0000010007ff7812 */ /* 0x000fc6000788c0ff */
        /* <DEDUP_REMOVED lines=9> */
[----:B------:R-:W-:Y:S02]  /*87c0*/  LOP3.LUT P5, RZ, R7, 0x40, RZ, 0xc0, !PT ;  /* 0x0000004007ff7812 */ /* 0x000fe400078ac0ff */
[----:B------:R-:W-:Y:S01]  /*87d0*/  P2R R47, PR, RZ, 0x10 ;  /* 0x00000010ff2f7803 */ /* 0x000fe20000000000 */
[----:B------:R-:W-:Y:S01]  /*87e0*/  @!P3 IMAD.X R55, R2, 0x1, R55, P6 ;  /* 0x000000010237b824 */ /* 0x000fe200030e0637 */
[C---:B------:R-:W-:Y:S02]  /*87f0*/  @!P2 ISETP.GE.AND P6, PT, R10.reuse, R5, PT ;  /* 0x000000050a00a20c */ /* 0x040fe40003fc6270 */
[----:B------:R-:W-:Y:S02]  /*8800*/  @!P2 SHF.R.S32.HI R2, RZ, 0x1f, R45 ;  /* 0x0000001fff02a819 */ /* 0x000fe4000001142d */
[----:B------:R-:W-:-:S02]  /*8810*/  @!P2 SEL R10, R10, R45, !P6 ;  /* 0x0000002d0a0aa207 */ /* 0x000fc40007000000 */
[----:B------:R-:W-:Y:S02]  /*8820*/  @!P2 SEL R49, R36, R41, !P6 ;  /* 0x000000292431a207 */ /* 0x000fe40007000000 */
[----:B------:R-:W-:Y:S02]  /*8830*/  @!P2 SEL R45, R2, RZ, P6 ;  /* 0x000000ff022da207 */ /* 0x000fe40003000000 */
[----:B------:R-:W-:Y:S02]  /*8840*/  @!P2 SEL R40, R37, R43, !P6 ;  /* 0x0000002b2528a207 */ /* 0x000fe40007000000 */
[----:B------:R-:W-:Y:S02]  /*8850*/  @!P2 IADD3 R49, P6, PT, R10, R49, RZ ;  /* 0x000000310a31a210 */ /* 0x000fe40007fde0ff */
[----:B------:R-:W-:-:S03]  /*8860*/  LOP3.LUT P4, RZ, R7, 0x200, RZ, 0xc0, !PT ;  /* 0x0000020007ff7812 */ /* 0x000fc6000788c0ff */
[----:B------:R-:W-:Y:S01]  /*8870*/  @!P2 IMAD.X R40, R45, 0x1, R40, P6 ;  /* 0x000000012d28a824 */ /* 0x000fe200030e0628 */
[C---:B------:R-:W-:Y:S01]  /*8880*/  @!P1 ISETP.GE.AND P6, PT, R12.reuse, R5, PT ;  /* 0x000000050c00920c */ /* 0x040fe20003fc6270 */
[----:B------:R-:W-:Y:S01]  /*8890*/  @!P1 IMAD.IADD R45, R12, 0x1, -R5 ;  /* 0x000000010c2d9824 */ /* 0x000fe200078e0a05 */
[----:B------:R-:W-:Y:S02]  /*88a0*/  P2R R6, PR, RZ, 0x10 ;  /* 0x00000010ff067803 */ /* 0x000fe40000000000 */
[----:B------:R-:W-:Y:S02]  /*88b0*/  @!P1 SEL R30, R36, R41, !P6 ;  /* 0x00000029241e9207 */ /* 0x000fe40007000000 */
[----:B------:R-:W-:Y:S02]  /*88c0*/  @!P1 SHF.R.S32.HI R2, RZ, 0x1f, R45 ;  /* 0x0000001fff029819 */ /* 0x000fe4000001142d */
[----:B------:R-:W-:Y:S02]  /*88d0*/  @!P1 SEL R45, R12, R45, !P6 ;  /* 0x0000002d0c2d9207 */ /* 0x000fe40007000000 */
[----:B------:R-:W-:-:S02]  /*88e0*/  @!P1 SEL R57, R2, RZ, P6 ;  /* 0x000000ff02399207 */ /* 0x000fc40003000000 */
[----:B------:R-:W-:Y:S02]  /*88f0*/  @!P1 SEL R38, R37, R43, !P6 ;  /* 0x0000002b25269207 */ /* 0x000fe40007000000 */
        /* <DEDUP_REMOVED lines=28> */
[----:B------:R-:W-:Y:S02]  /*8ac0*/  @!P4 IADD3 R10, P6, PT, R45, R10, RZ ;  /* 0x0000000a2d0ac210 */ /* 0x000fe40007fde0ff */
[----:B------:R-:W-:-:S03]  /*8ad0*/  LOP3.LUT P5, RZ, R7, 0x80, RZ, 0xc0, !PT ;  /* 0x0000008007ff7812 */ /* 0x000fc600078ac0ff */
[----:B------:R-:W-:Y:S01]  /*8ae0*/  @!P4 IMAD.X R12, R57, 0x1, R12, P6 ;  /* 0x00000001390cc824 */ /* 0x000fe200030e060c */
[----:B------:R-:W-:-:S13]  /*8af0*/  ISETP.NE.AND P4, PT, R6, RZ, PT ;  /* 0x000000ff0600720c */ /* 0x000fda0003f85270 */
[C---:B------:R-:W-:Y:S01]  /*8b00*/  @!P4 IMAD.IADD R45, R50.reuse, 0x1, -R5 ;  /* 0x00000001322dc824 */ /* 0x040fe200078e0a05 */
[----:B------:R-:W-:-:S04]  /*8b10*/  @!P4 ISETP.GE.AND P6, PT, R50, R5, PT ;  /* 0x000000053200c20c */ /* 0x000fc80003fc6270 */
[----:B------:R-:W-:Y:S02]  /*8b20*/  @!P4 SHF.R.S32.HI R2, RZ, 0x1f, R45 ;  /* 0x0000001fff02c819 */ /* 0x000fe4000001142d */
[----:B------:R-:W-:Y:S02]  /*8b30*/  @!P4 SEL R45, R50, R45, !P6 ;  /* 0x0000002d322dc207 */ /* 0x000fe40007000000 */
[----:B------:R-:W-:Y:S02]  /*8b40*/  @!P4 SEL R6, R36, R41, !P6 ;  /* 0x000000292406c207 */ /* 0x000fe40007000000 */
[----:B------:R-:W-:Y:S02]  /*8b50*/  @!P4 SEL R57, R2, RZ, P6 ;  /* 0x000000ff0239c207 */ /* 0x000fe40003000000 */
[----:B------:R-:W-:Y:S02]  /*8b60*/  @!P4 SEL R8, R37, R43, !P6 ;  /* 0x0000002b2508c207 */ /* 0x000fe40007000000 */
[----:B------:R-:W-:-:S05]  /*8b70*/  @!P4 IADD3 R6, P6, PT, R45, R6, RZ ;  /* 0x000000062d06c210 */ /* 0x000fca0007fde0ff */
        /* <DEDUP_REMOVED lines=12> */
[----:B------:R-:W0:Y:S02]  /*8c40*/  @!P4 LDC.64 R46, c[0x0][0x3a8] ;  /* 0x0000ea00ff2ecb82 */ /* 0x000e240000000a00 */
[----:B0-----:R-:W-:-:S04]  /*8c50*/  @!P4 LEA R46, P6, R16, R46, 0x2 ;  /* 0x0000002e102ec211 */ /* 0x001fc800078c10ff */
[----:B------:R-:W-:Y:S01]  /*8c60*/  @!P4 LEA.HI.X R47, R16, R47, R51, 0x2, P6 ;  /* 0x0000002f102fc211 */ /* 0x000fe200030f1433 */
[C---:B------:R-:W-:Y:S01]  /*8c70*/  @!P5 IMAD.IADD R51, R72.reuse, 0x1, -R5 ;  /* 0x000000014833d824 */ /* 0x040fe200078e0a05 */
[----:B------:R-:W-:-:S03]  /*8c80*/  @!P5 ISETP.GE.AND P6, PT, R72, R5, PT ;  /* 0x000000054800d20c */ /* 0x000fc60003fc6270 */
[----:B------:R0:W5:Y:S01]  /*8c90*/  @!P4 LDG.E R9, desc[UR10][R46.64] ;  /* 0x0000000a2e09c981 */ /* 0x000162000c1e1900 */
[----:B------:R-:W-:Y:S02]  /*8ca0*/  @!P5 SHF.R.S32.HI R14, RZ, 0x1f, R51 ;  /* 0x0000001fff0ed819 */ /* 0x000fe40000011433 */
[----:B------:R-:W-:Y:S02]  /*8cb0*/  @!P5 SEL R51, R72, R51, !P6 ;  /* 0x000000334833d207 */ /* 0x000fe40007000000 */
[----:B------:R-:W-:Y:S02]  /*8cc0*/  @!P5 SEL R16, R36, R41, !P6 ;  /* 0x000000292410d207 */ /* 0x000fe40007000000 */
[----:B------:R-:W-:Y:S02]  /*8cd0*/  @!P5 SEL R57, R14, RZ, P6 ;  /* 0x000000ff0e39d207 */ /* 0x000fe40003000000 */
[----:B------:R-:W-:Y:S02]  /*8ce0*/  @!P5 SEL R20, R37, R43, !P6 ;  /* 0x0000002b2514d207 */ /* 0x000fe40007000000 */
[----:B------:R-:W-:-:S05]  /*8cf0*/  @!P5 IADD3 R14, P6, PT, R51, R16, RZ ;  /* 0x00000010330ed210 */ /* 0x000fca0007fde0ff */
[----:B------:R-:W-:Y:S01]  /*8d00*/  @!P5 IMAD.X R16, R57, 0x1, R20, P6 ;  /* 0x000000013910d824 */ /* 0x000fe200030e0614 */
[----:B------:R-:W-:Y:S02]  /*8d10*/  ISETP.NE.AND P5, PT, R56, RZ, PT ;  /* 0x000000ff3800720c */ /* 0x000fe40003fa5270 */
[----:B------:R-:W-:-:S04]  /*8d20*/  LOP3.LUT P6, RZ, R7, 0x80, RZ, 0xc0, !PT ;  /* 0x0000008007ff7812 */ /* 0x000fc800078cc0ff */
[----:B------:R-:W-:Y:S02]  /*8d30*/  P2R R56, PR, RZ, 0x40 ;  /* 0x00000040ff387803 */ /* 0x000fe40000000000 */
[----:B------:R-:W-:-:S05]  /*8d40*/  LOP3.LUT P6, RZ, R7, 0x40, RZ, 0xc0, !PT ;  /* 0x0000004007ff7812 */ /* 0x000fca00078cc0ff */
[----:B------:R-:W0:Y:S02]  /*8d50*/  @!P5 LDC.64 R50, c[0x0][0x3a8] ;  /* 0x0000ea00ff32db82 */ /* 0x000e240000000a00 */
[----:B0-----:R-:W-:-:S04]  /*8d60*/  @!P5 LEA R46, P4, R52, R50, 0x2 ;  /* 0x00000032342ed211 */ /* 0x001fc800078810ff */
[----:B------:R-:W-:Y:S02]  /*8d70*/  @!P5 LEA.HI.X R47, R52, R51, R53, 0x2, P4 ;  /* 0x00000033342fd211 */ /* 0x000fe400020f1435 */
[----:B------:R-:W0:Y:S03]  /*8d80*/  @!P3 LDC.64 R50, c[0x0][0x3a8] ;  /* 0x0000ea00ff32bb82 */ /* 0x000e260000000a00 */
[----:B------:R1:W5:Y:S01]  /*8d90*/  @!P5 LDG.E R3, desc[UR10][R46.64] ;  /* 0x0000000a2e03d981 */ /* 0x000362000c1e1900 */
[----:B0-----:R-:W-:-:S04]  /*8da0*/  @!P3 LEA R20, P4, R54, R50, 0x2 ;  /* 0x000000323614b211 */ /* 0x001fc800078810ff */
[----:B------:R-:W-:Y:S02]  /*8db0*/  @!P3 LEA.HI.X R55, R54, R51, R55, 0x2, P4 ;  /* 0x000000333637b211 */ /* 0x000fe400020f1437 */
[----:B------:R-:W0:Y:S01]  /*8dc0*/  @!P2 LDC.64 R50, c[0x0][0x3a8] ;  /* 0x0000ea00ff32ab82 */ /* 0x000e220000000a00 */
[----:B-1----:R-:W-:Y:S02]  /*8dd0*/  @!P3 IMAD.MOV.U32 R46, RZ, RZ, R20 ;  /* 0x000000ffff2eb224 */ /* 0x002fe400078e0014 */
[----:B------:R-:W-:-:S05]  /*8de0*/  @!P3 IMAD.MOV.U32 R47, RZ, RZ, R55 ;  /* 0x000000ffff2fb224 */ /* 0x000fca00078e0037 */
[----:B------:R1:W5:Y:S01]  /*8df0*/  @!P3 LDG.E R11, desc[UR10][R46.64] ;  /* 0x0000000a2e0bb981 */ /* 0x000362000c1e1900 */
[----:B0-----:R-:W-:-:S04]  /*8e00*/  @!P2 LEA R50, P4, R49, R50, 0x2 ;  /* 0x000000323132a211 */ /* 0x001fc800078810ff */
[----:B------:R-:W-:Y:S01]  /*8e10*/  @!P2 LEA.HI.X R51, R49, R51, R40, 0x2, P4 ;  /* 0x000000333133a211 */ /* 0x000fe200020f1428 */
[----:B-1----:R-:W-:-:S04]  /*8e20*/  @!P2 IMAD.MOV.U32 R46, RZ, RZ, R50 ;  /* 0x000000ffff2ea224 */ /* 0x002fc800078e0032 */
[----:B------:R-:W-:Y:S02]  /*8e30*/  @!P2 IMAD.MOV.U32 R47, RZ, RZ, R51 ;  /* 0x000000ffff2fa224 */ /* 0x000fe400078e0033 */
[----:B------:R-:W0:Y:S03]  /*8e40*/  @!P1 LDC.64 R50, c[0x0][0x3a8] ;  /* 0x0000ea00ff329b82 */ /* 0x000e260000000a00 */
[----:B------:R1:W5:Y:S01]  /*8e50*/  @!P2 LDG.E R13, desc[UR10][R46.64] ;  /* 0x0000000a2e0da981 */ /* 0x000362000c1e1900 */
[----:B0-----:R-:W-:-:S04]  /*8e60*/  @!P1 LEA R40, P2, R30, R50, 0x2 ;  /* 0x000000321e289211 */ /* 0x001fc800078410ff */
[----:B------:R-:W-:Y:S02]  /*8e70*/  @!P1 LEA.HI.X R53, R30, R51, R38, 0x2, P2 ;  /* 0x000000331e359211 */ /* 0x000fe400010f1426 */
[----:B------:R-:W0:Y:S02]  /*8e80*/  @!P0 LDC.64 R50, c[0x0][0x3a8] ;  /* 0x0000ea00ff328b82 */ /* 0x000e240000000a00 */
[----:B0-----:R-:W-:-:S04]  /*8e90*/  @!P0 LEA R20, P2, R26, R50, 0x2 ;  /* 0x000000321a148211 */ /* 0x001fc800078410ff */
[----:B------:R-:W-:Y:S02]  /*8ea0*/  @!P0 LEA.HI.X R49, R26, R51, R28, 0x2, P2 ;  /* 0x000000331a318211 */ /* 0x000fe400010f141c */
[----:B------:R-:W0:Y:S01]  /*8eb0*/  @!P6 LDC.64 R50, c[0x0][0x3a8] ;  /* 0x0000ea00ff32eb82 */ /* 0x000e220000000a00 */
[----:B------:R-:W-:Y:S01]  /*8ec0*/  LOP3.LUT P3, RZ, R7, 0x400, RZ, 0xc0, !PT ;  /* 0x0000040007ff7812 */ /* 0x000fe2000786c0ff */
[----:B-1----:R-:W-:Y:S02]  /*8ed0*/  @!P1 IMAD.MOV.U32 R46, RZ, RZ, R40 ;  /* 0x000000ffff2e9224 */ /* 0x002fe400078e0028 */
[----:B------:R-:W-:-:S05]  /*8ee0*/  @!P1 IMAD.MOV.U32 R47, RZ, RZ, R53 ;  /* 0x000000ffff2f9224 */ /* 0x000fca00078e0035 */
[----:B------:R1:W5:Y:S01]  /*8ef0*/  @!P1 LDG.E R15, desc[UR10][R46.64] ;  /* 0x0000000a2e0f9981 */ /* 0x000362000c1e1900 */
[----:B0-----:R-:W-:-:S04]  /*8f00*/  @!P6 LEA R50, P2, R18, R50, 0x2 ;  /* 0x000000321232e211 */ /* 0x001fc800078410ff */
[----:B------:R-:W-:Y:S02]  /*8f10*/  @!P6 LEA.HI.X R51, R18, R51, R24, 0x2, P2 ;  /* 0x000000331233e211 */ /* 0x000fe400010f1418 */
[----:B------:R-:W-:Y:S01]  /*8f20*/  LOP3.LUT P2, RZ, R7, 0x40, RZ, 0xc0, !PT ;  /* 0x0000004007ff7812 */ /* 0x000fe2000784c0ff */
[----:B-1----:R-:W-:Y:S02]  /*8f30*/  @!P0 IMAD.MOV.U32 R46, RZ, RZ, R20 ;  /* 0x000000ffff2e8224 */ /* 0x002fe400078e0014 */
[----:B------:R-:W-:-:S05]  /*8f40*/  @!P0 IMAD.MOV.U32 R47, RZ, RZ, R49 ;  /* 0x000000ffff2f8224 */ /* 0x000fca00078e0031 */
[----:B------:R0:W5:Y:S05]  /*8f50*/  @!P0 LDG.E R17, desc[UR10][R46.64] ;  /* 0x0000000a2e118981 */ /* 0x00016a000c1e1900 */
[----:B0-----:R-:W-:Y:S02]  /*8f60*/  @!P2 IMAD.MOV.U32 R46, RZ, RZ, R50 ;  /* 0x000000ffff2ea224 */ /* 0x001fe400078e0032 */
[----:B------:R-:W-:Y:S02]  /*8f70*/  @!P2 IMAD.MOV.U32 R47, RZ, RZ, R51 ;  /* 0x000000ffff2fa224 */ /* 0x000fe400078e0033 */
[----:B------:R-:W0:Y:S01]  /*8f80*/  @!P3 LDC.64 R50, c[0x0][0x3a8] ;  /* 0x0000ea00ff32bb82 */ /* 0x000e220000000a00 */
[----:B------:R-:W-:-:S02]  /*8f90*/  LOP3.LUT P5, RZ, R7, 0x200, RZ, 0xc0, !PT ;  /* 0x0000020007ff7812 */ /* 0x000fc400078ac0ff */
[----:B------:R-:W-:Y:S01]  /*8fa0*/  LOP3.LUT P4, RZ, R7, 0x100, RZ, 0xc0, !PT ;  /* 0x0000010007ff7812 */ /* 0x000fe2000788c0ff */
[----:B------:R1:W5:Y:S01]  /*8fb0*/  @!P2 LDG.E R19, desc[UR10][R46.64] ;  /* 0x0000000a2e13a981 */ /* 0x000362000c1e1900 */
[----:B0-----:R-:W-:-:S04]  /*8fc0*/  @!P3 LEA R18, P0, R10, R50, 0x2 ;  /* 0x000000320a12b211 */ /* 0x001fc800078010ff */
[----:B------:R-:W-:-:S05]  /*8fd0*/  @!P3 LEA.HI.X R53, R10, R51, R12, 0x2, P0 ;  /* 0x000000330a35b211 */ /* 0x000fca00000f140c */
[----:B------:R-:W0:Y:S01]  /*8fe0*/  @!P5 LDC.64 R50, c[0x0][0x3a8] ;  /* 0x0000ea00ff32db82 */ /* 0x000e220000000a00 */
[----:B------:R-:W-:Y:S02]  /*8ff0*/  ISETP.NE.AND P6, PT, R56, RZ, PT ;  /* 0x000000ff3800720c */ /* 0x000fe40003fc5270 */
[----:B0-----:R-:W-:-:S04]  /*9000*/  @!P5 LEA R10, P0, R6, R50, 0x2 ;  /* 0x00000032060ad211 */ /* 0x001fc800078010ff */
[----:B------:R-:W-:Y:S02]  /*9010*/  @!P5 LEA.HI.X R49, R6, R51, R8, 0x2, P0 ;  /* 0x000000330631d211 */ /* 0x000fe400000f1408 */
[----:B------:R-:W0:Y:S01]  /*9020*/  @!P4 LDC.64 R50, c[0x0][0x3a8] ;  /* 0x0000ea00ff32cb82 */ /* 0x000e220000000a00 */
[C---:B------:R-:W-:Y:S02]  /*9030*/  LOP3.LUT P1, RZ, R7.reuse, 0x20, RZ, 0xc0, !PT ;  /* 0x0000002007ff7812 */ /* 0x040fe4000782c0ff */
[----:B------:R-:W-:-:S11]  /*9040*/  LOP3.LUT P2, RZ, R7, 0x10, RZ, 0xc0, !PT ;  /* 0x0000001007ff7812 */ /* 0x000fd6000784c0ff */
[----:B-1----:R-:W1:Y:S01]  /*9050*/  @!P1 LDC.64 R46, c[0x0][0x3a8] ;  /* 0x0000ea00ff2e9b82 */ /* 0x002e620000000a00 */
[----:B0-----:R-:W-:-:S04]  /*9060*/  @!P4 LEA R6, P0, R45, R50, 0x2 ;  /* 0x000000322d06c211 */ /* 0x001fc800078010ff */
[----:B------:R-:W-:Y:S01]  /*9070*/  @!P4 LEA.HI.X R45, R45, R51, R2, 0x2, P0 ;  /* 0x000000332d2dc211 */ /* 0x000fe200000f1402 */
[----:B------:R-:W-:Y:S02]  /*9080*/  @!P3 IMAD.MOV.U32 R51, RZ, RZ, R53 ;  /* 0x000000ffff33b224 */ /* 0x000fe400078e0035 */
[----:B------:R-:W0:Y:S01]  /*9090*/  @!P6 LDC.64 R52, c[0x0][0x3a8] ;  /* 0x0000ea00ff34eb82 */ /* 0x000e220000000a00 */
[----:B------:R-:W-:-:S05]  /*90a0*/  @!P3 IMAD.MOV.U32 R50, RZ, RZ, R18 ;  /* 0x000000ffff32b224 */ /* 0x000fca00078e0012 */
[----:B------:R2:W5:Y:S02]  /*90b0*/  @!P3 LDG.E R21, desc[UR10][R50.64] ;  /* 0x0000000a3215b981 */ /* 0x000564000c1e1900 */
[----:B--2---:R-:W-:Y:S02]  /*90c0*/  @!P5 IMAD.MOV.U32 R50, RZ, RZ, R10 ;  /* 0x000000ffff32d224 */ /* 0x004fe400078e000a */
[----:B------:R-:W-:-:S05]  /*90d0*/  @!P5 IMAD.MOV.U32 R51, RZ, RZ, R49 ;  /* 0x000000ffff33d224 */ /* 0x000fca00078e0031 */
[----:B------:R2:W5:Y:S01]  /*90e0*/  @!P5 LDG.E R23, desc[UR10][R50.64] ;  /* 0x0000000a3217d981 */ /* 0x000562000c1e1900 */
[----:B0-----:R-:W-:-:S04]  /*90f0*/  @!P6 LEA R52, P0, R14, R52, 0x2 ;  /* 0x000000340e34e211 */ /* 0x001fc800078010ff */
[----:B------:R-:W-:Y:S02]  /*9100*/  @!P6 LEA.HI.X R53, R14, R53, R16, 0x2, P0 ;  /* 0x000000350e35e211 */ /* 0x000fe400000f1410 */
[C---:B------:R-:W-:Y:S01]  /*9110*/  @!P1 ISETP.GE.AND P0, PT, R42.reuse, R5, PT ;  /* 0x000000052a00920c */ /* 0x040fe20003f06270 */
[----:B--2---:R-:W-:Y:S01]  /*9120*/  @!P4 IMAD.MOV.U32 R51, RZ, RZ, R45 ;  /* 0x000000ffff33c224 */ /* 0x004fe200078e002d */
[----:B------:R-:W-:Y:S01]  /*9130*/  LOP3.LUT P3, RZ, R7, 0x8, RZ, 0xc0, !PT ;  /* 0x0000000807ff7812 */ /* 0x000fe2000786c0ff */
[----:B------:R-:W-:Y:S01]  /*9140*/  @!P1 IMAD.IADD R45, R42, 0x1, -R5 ;  /* 0x000000012a2d9824 */ /* 0x000fe200078e0a05 */
[----:B------:R-:W-:Y:S01]  /*9150*/  @!P1 SEL R2, R36, R41, !P0 ;  /* 0x0000002924029207 */ /* 0x000fe20004000000 */
[----:B------:R-:W-:Y:S01]  /*9160*/  @!P4 IMAD.MOV.U32 R50, RZ, RZ, R6 ;  /* 0x000000ffff32c224 */ /* 0x000fe200078e0006 */
[----:B------:R-:W5:Y:S02]  /*9170*/  @!P6 LDG.E R27, desc[UR10][R52.64] ;  /* 0x0000000a341be981 */ /* 0x000f64000c1e1900 */
[----:B------:R-:W-:-:S02]  /*9180*/  @!P1 SEL R49, R42, R45, !P0 ;  /* 0x0000002d2a319207 */ /* 0x000fc40004000000 */
[----:B------:R-:W-:Y:S01]  /*9190*/  @!P1 SHF.R.S32.HI R45, RZ, 0x1f, R45 ;  /* 0x0000001fff2d9819 */ /* 0x000fe2000001142d */
[----:B------:R0:W5:Y:S01]  /*91a0*/  @!P4 LDG.E R25, desc[UR10][R50.64] ;  /* 0x0000000a3219c981 */ /* 0x000162000c1e1900 */
[----:B------:R-:W-:Y:S02]  /*91b0*/  @!P1 SEL R6, R37, R43, !P0 ;  /* 0x0000002b25069207 */ /* 0x000fe40004000000 */
[----:B------:R-:W-:Y:S02]  /*91c0*/  @!P1 SEL R45, R45, RZ, P0 ;  /* 0x000000ff2d2d9207 */ /* 0x000fe40000000000 */
[----:B------:R-:W-:Y:S01]  /*91d0*/  @!P1 IADD3 R2, P0, PT, R49, R2, RZ ;  /* 0x0000000231029210 */ /* 0x000fe20007f1e0ff */
[----:B0-----:R-:W0:Y:S04]  /*91e0*/  @!P2 LDC.64 R50, c[0x0][0x3a8] ;  /* 0x0000ea00ff32ab82 */ /* 0x001e280000000a00 */
[----:B------:R-:W-:Y:S01]  /*91f0*/  @!P1 IMAD.X R45, R45, 0x1, R6, P0 ;  /* 0x000000012d2d9824 */ /* 0x000fe200000e0606 */
[----:B-1----:R-:W-:-:S04]  /*9200*/  @!P1 LEA R46, P0, R2, R46, 0x2 ;  /* 0x0000002e022e9211 */ /* 0x002fc800078010ff */
[----:B------:R-:W-:Y:S01]  /*9210*/  @!P1 LEA.HI.X R45, R2, R47, R45, 0x2, P0 ;  /* 0x0000002f022d9211 */ /* 0x000fe200000f142d */
[C---:B------:R-:W-:Y:S01]  /*9220*/  @!P2 IMAD.IADD R47, R44.reuse, 0x1, -R5 ;  /* 0x000000012c2fa824 */ /* 0x040fe200078e0a05 */
[----:B------:R-:W-:-:S04]  /*9230*/  @!P2 ISETP.GE.AND P0, PT, R44, R5, PT ;  /* 0x000000052c00a20c */ /* 0x000fc80003f06270 */
[----:B------:R-:W-:Y:S02]  /*9240*/  @!P2 SEL R49, R44, R47, !P0 ;  /* 0x0000002f2c31a207 */ /* 0x000fe40004000000 */
[----:B------:R-:W-:Y:S02]  /*9250*/  @!P2 SHF.R.S32.HI R47, RZ, 0x1f, R47 ;  /* 0x0000001fff2fa819 */ /* 0x000fe4000001142f */
[----:B------:R-:W-:Y:S01]  /*9260*/  @!P2 SEL R2, R36, R41, !P0 ;  /* 0x000000292402a207 */ /* 0x000fe20004000000 */
[----:B------:R-:W-:Y:S01]  /*9270*/  @!P1 IMAD.MOV.U32 R44, RZ, RZ, R46 ;  /* 0x000000ffff2c9224 */ /* 0x000fe200078e002e */
[----:B------:R-:W-:Y:S02]  /*9280*/  @!P2 SEL R6, R37, R43, !P0 ;  /* 0x0000002b2506a207 */ /* 0x000fe40004000000 */
[----:B------:R-:W-:Y:S02]  /*9290*/  @!P2 SEL R47, R47, RZ, P0 ;  /* 0x000000ff2f2fa207 */ /* 0x000fe40000000000 */
[----:B------:R-:W-:Y:S01]  /*92a0*/  @!P2 IADD3 R2, P0, PT, R49, R2, RZ ;  /* 0x000000023102a210 */ /* 0x000fe20007f1e0ff */
[----:B------:R1:W5:Y:S01]  /*92b0*/  @!P1 LDG.E R29, desc[UR10][R44.64] ;  /* 0x0000000a2c1d9981 */ /* 0x000362000c1e1900 */
[----:B------:R-:W-:Y:S01]  /*92c0*/  LOP3.LUT P5, RZ, R7, 0x4, RZ, 0xc0, !PT ;  /* 0x0000000407ff7812 */ /* 0x000fe200078ac0ff */
[----:B------:R-:W-:Y:S01]  /*92d0*/  @!P3 IMAD.IADD R49, R48, 0x1, -R5 ;  /* 0x000000013031b824 */ /* 0x000fe200078e0a05 */
[----:B0-----:R-:W-:Y:S01]  /*92e0*/  @!P2 LEA R52, P1, R2, R50, 0x2 ;  /* 0x000000320234a211 */ /* 0x001fe200078210ff */
[----:B------:R-:W-:Y:S01]  /*92f0*/  @!P2 IMAD.X R6, R47, 0x1, R6, P0 ;  /* 0x000000012f06a824 */ /* 0x000fe200000e0606 */
[----:B------:R-:W-:Y:S01]  /*9300*/  @!P3 ISETP.GE.AND P0, PT, R48, R5, PT ;  /* 0x000000053000b20c */ /* 0x000fe20003f06270 */
[----:B------:R-:W0:Y:S01]  /*9310*/  @!P3 LDC.64 R46, c[0x0][0x3a8] ;  /* 0x0000ea00ff2ebb82 */ /* 0x000e220000000a00 */
[----:B------:R-:W-:-:S02]  /*9320*/  LOP3.LUT P4, RZ, R7, 0x2, RZ, 0xc0, !PT ;  /* 0x0000000207ff7812 */ /* 0x000fc4000788c0ff */
[----:B------:R-:W-:Y:S02]  /*9330*/  @!P2 LEA.HI.X R53, R2, R51, R6, 0x2, P1 ;  /* 0x000000330235a211 */ /* 0x000fe400008f1406 */
[----:B------:R-:W-:Y:S02]  /*9340*/  @!P3 SEL R51, R48, R49, !P0 ;  /* 0x000000313033b207 */ /* 0x000fe40004000000 */
[----:B------:R-:W-:Y:S01]  /*9350*/  @!P3 SHF.R.S32.HI R49, RZ, 0x1f, R49 ;  /* 0x0000001fff31b819 */ /* 0x000fe20000011431 */
[----:B------:R-:W-:Y:S01]  /*9360*/  VIADD R10, R0, 0xe00 ;  /* 0x00000e00000a7836 */ /* 0x000fe20000000000 */
[----:B------:R-:W-:Y:S01]  /*9370*/  @!P3 SEL R2, R36, R41, !P0 ;  /* 0x000000292402b207 */ /* 0x000fe20004000000 */
[----:B------:R2:W5:Y:S01]  /*9380*/  @!P2 LDG.E R31, desc[UR10][R52.64] ;  /* 0x0000000a341fa981 */ /* 0x000562000c1e1900 */
[----:B------:R-:W-:Y:S02]  /*9390*/  @!P3 SEL R6, R37, R43, !P0 ;  /* 0x0000002b2506b207 */ /* 0x000fe40004000000 */
[----:B------:R-:W-:Y:S01]  /*93a0*/  @!P3 SEL R49, R49, RZ, P0 ;  /* 0x000000ff3131b207 */ /* 0x000fe20000000000 */
[----:B------:R-:W-:Y:S01]  /*93b0*/  @!P5 IMAD.IADD R8, R10, 0x1, -R5 ;  /* 0x000000010a08d824 */ /* 0x000fe200078e0a05 */
[----:B------:R-:W-:-:S02]  /*93c0*/  LOP3.LUT P6, RZ, R7, 0x1, RZ, 0xc0, !PT ;  /* 0x0000000107ff7812 */ /* 0x000fc400078cc0ff */
[----:B------:R-:W-:Y:S02]  /*93d0*/  @!P3 IADD3 R2, P0, PT, R51, R2, RZ ;  /* 0x000000023302b210 */ /* 0x000fe40007f1e0ff */
[----:B------:R-:W3:Y:S01]  /*93e0*/  @!P5 LDC.64 R50, c[0x0][0x3a8] ;  /* 0x0000ea00ff32db82 */ /* 0x000ee20000000a00 */
[C---:B------:R-:W-:Y:S02]  /*93f0*/  @!P5 ISETP.GE.AND P1, PT, R10.reuse, R5, PT ;  /* 0x000000050a00d20c */ /* 0x040fe40003f26270 */
[----:B------:R-:W-:Y:S02]  /*9400*/  @!P3 IMAD.X R6, R49, 0x1, R6, P0 ;  /* 0x000000013106b824 */ /* 0x000fe400000e0606 */
[----:B-1----:R-:W-:Y:S02]  /*9410*/  @!P5 SEL R45, R10, R8, !P1 ;  /* 0x000000080a2dd207 */ /* 0x002fe40004800000 */
[----:B------:R-:W-:Y:S01]  /*9420*/  @!P5 SEL R10, R36, R41, !P1 ;  /* 0x00000029240ad207 */ /* 0x000fe20004800000 */
[----:B------:R-:W1:Y:S01]  /*9430*/  @!P4 LDC.64 R48, c[0x0][0x3a8] ;  /* 0x0000ea00ff30cb82 */ /* 0x000e620000000a00 */
[----:B------:R-:W-:Y:S01]  /*9440*/  @!P5 SHF.R.S32.HI R8, RZ, 0x1f, R8 ;  /* 0x0000001fff08d819 */ /* 0x000fe20000011408 */
[C---:B------:R-:W-:Y:S01]  /*9450*/  @!P4 IMAD.IADD R57, R34.reuse, 0x1, -R5 ;  /* 0x000000012239c824 */ /* 0x040fe200078e0a05 */
[----:B------:R-:W-:-:S02]  /*9460*/  @!P4 ISETP.GE.AND P0, PT, R34, R5, PT ;  /* 0x000000052200c20c */ /* 0x000fc40003f06270 */
[----:B------:R-:W-:Y:S02]  /*9470*/  @!P5 IADD3 R12, P2, PT, R45, R10, RZ ;  /* 0x0000000a2d0cd210 */ /* 0x000fe40007f5e0ff */
[----:B------:R-:W-:Y:S01]  /*9480*/  @!P5 SEL R10, R37, R43, !P1 ;  /* 0x0000002b250ad207 */ /* 0x000fe20004800000 */
[----:B------:R-:W4:Y:S01]  /*9490*/  @!P6 LDC.64 R44, c[0x0][0x3a8] ;  /* 0x0000ea00ff2ceb82 */ /* 0x000f220000000a00 */
[----:B------:R-:W-:Y:S02]  /*94a0*/  @!P5 SEL R55, R8, RZ, P1 ;  /* 0x000000ff0837d207 */ /* 0x000fe40000800000 */
[----:B0-----:R-:W-:Y:S02]  /*94b0*/  @!P3 LEA R40, P1, R2, R46, 0x2 ;  /* 0x0000002e0228b211 */ /* 0x001fe400078210ff */
[----:B--2---:R-:W-:Y:S02]  /*94c0*/  @!P4 SEL R53, R34, R57, !P0 ;  /* 0x000000392235c207 */ /* 0x004fe40004000000 */
[----:B------:R-:W-:-:S02]  /*94d0*/  @!P4 SEL R8, R36, R41, !P0 ;  /* 0x000000292408c207 */ /* 0x000fc40004000000 */
[----:B------:R-:W-:Y:S01]  /*94e0*/  @!P4 SHF.R.S32.HI R57, RZ, 0x1f, R57 ;  /* 0x0000001fff39c819 */ /* 0x000fe20000011439 */
[----:B------:R-:W-:Y:S01]  /*94f0*/  @!P5 IMAD.X R10, R55, 0x1, R10, P2 ;  /* 0x00000001370ad824 */ /* 0x000fe200010e060a */
[----:B------:R-:W-:Y:S01]  /*9500*/  @!P3 LEA.HI.X R47, R2, R47, R6, 0x2, P1 ;  /* 0x0000002f022fb211 */ /* 0x000fe200008f1406 */
[C---:B------:R-:W-:Y:S01]  /*9510*/  @!P6 IMAD.IADD R55, R22.reuse, 0x1, -R5 ;  /* 0x000000011637e824 */ /* 0x040fe200078e0a05 */
[----:B------:R-:W-:Y:S02]  /*9520*/  @!P6 ISETP.GE.AND P1, PT, R22, R5, PT ;  /* 0x000000051600e20c */ /* 0x000fe40003f26270 */
[----:B------:R-:W-:Y:S02]  /*9530*/  @!P4 IADD3 R8, P2, PT, R53, R8, RZ ;  /* 0x000000083508c210 */ /* 0x000fe40007f5e0ff */
[----:B------:R-:W-:Y:S02]  /*9540*/  @!P4 SEL R2, R37, R43, !P0 ;  /* 0x0000002b2502c207 */ /* 0x000fe40004000000 */
[----:B------:R-:W-:-:S02]  /*9550*/  @!P4 SEL R57, R57, RZ, P0 ;  /* 0x000000ff3939c207 */ /* 0x000fc40000000000 */
[----:B------:R-:W-:Y:S02]  /*9560*/  @!P6 SEL R41, R36, R41, !P1 ;  /* 0x000000292429e207 */ /* 0x000fe40004800000 */
[----:B------:R-:W-:Y:S01]  /*9570*/  @!P6 SEL R22, R22, R55, !P1 ;  /* 0x000000371616e207 */ /* 0x000fe20004800000 */
[----:B------:R-:W-:Y:S01]  /*9580*/  @!P4 IMAD.X R2, R57, 0x1, R2, P2 ;  /* 0x000000013902c824 */ /* 0x000fe200010e0602 */
[----:B---3--:R-:W-:Y:S02]  /*9590*/  @!P5 LEA R50, P2, R12, R50, 0x2 ;  /* 0x000000320c32d211 */ /* 0x008fe400078410ff */
[----:B------:R-:W-:Y:S02]  /*95a0*/  @!P6 SHF.R.S32.HI R55, RZ, 0x1f, R55 ;  /* 0x0000001fff37e819 */ /* 0x000fe40000011437 */
[----:B------:R-:W-:Y:S01]  /*95b0*/  @!P6 IADD3 R22, P0, PT, R22, R41, RZ ;  /* 0x000000291616e210 */ /* 0x000fe20007f1e0ff */
[----:B------:R-:W-:Y:S01]  /*95c0*/  @!P3 IMAD.MOV.U32 R41, RZ, RZ, R47 ;  /* 0x000000ffff29b224 */ /* 0x000fe200078e002f */
[----:B------:R-:W-:-:S02]  /*95d0*/  @!P5 LEA.HI.X R51, R12, R51, R10, 0x2, P2 ;  /* 0x000000330c33d211 */ /* 0x000fc400010f140a */
[----:B------:R-:W-:Y:S02]  /*95e0*/  @!P6 SEL R36, R37, R43, !P1 ;  /* 0x0000002b2524e207 */ /* 0x000fe40004800000 */
[----:B------:R-:W-:Y:S01]  /*95f0*/  @!P6 SEL R55, R55, RZ, P1 ;  /* 0x000000ff3737e207 */ /* 0x000fe20000800000 */
[----:B------:R0:W5:Y:S01]  /*9600*/  @!P3 LDG.E R35, desc[UR10][R40.64] ;  /* 0x0000000a2823b981 */ /* 0x000162000c1e1900 */
[----:B-1----:R-:W-:-:S03]  /*9610*/  @!P4 LEA R48, P1, R8, R48, 0x2 ;  /* 0x000000300830c211 */ /* 0x002fc600078210ff */
[----:B------:R-:W-:Y:S01]  /*9620*/  @!P6 IMAD.X R36, R55, 0x1, R36, P0 ;  /* 0x000000013724e824 */ /* 0x000fe200000e0624 */
[----:B------:R-:W-:Y:S02]  /*9630*/  @!P4 LEA.HI.X R49, R8, R49, R2, 0x2, P1 ;  /* 0x000000310831c211 */ /* 0x000fe400008f1402 */
[C---:B----4-:R-:W-:Y:S01]  /*9640*/  @!P6 LEA R44, P0, R22.reuse, R44, 0x2 ;  /* 0x0000002c162ce211 */ /* 0x050fe200078010ff */
[----:B0-----:R-:W-:Y:S02]  /*9650*/  @!P5 IMAD.MOV.U32 R40, RZ, RZ, R50 ;  /* 0x000000ffff28d224 */ /* 0x001fe400078e0032 */
[----:B------:R-:W-:Y:S01]  /*9660*/  @!P5 IMAD.MOV.U32 R41, RZ, RZ, R51 ;  /* 0x000000ffff29d224 */ /* 0x000fe200078e0033 */
[----:B------:R-:W-:-:S04]  /*9670*/  @!P6 LEA.HI.X R45, R22, R45, R36, 0x2, P0 ;  /* 0x0000002d162de211 */ /* 0x000fc800000f1424 */
[----:B------:R0:W5:Y:S02]  /*9680*/  @!P5 LDG.E R33, desc[UR10][R40.64] ;  /* 0x0000000a2821d981 */ /* 0x000164000c1e1900 */
[----:B0-----:R-:W-:Y:S02]  /*9690*/  @!P4 IMAD.MOV.U32 R40, RZ, RZ, R48 ;  /* 0x000000ffff28c224 */ /* 0x001fe400078e0030 */
[----:B------:R-:W-:-:S05]  /*96a0*/  @!P4 IMAD.MOV.U32 R41, RZ, RZ, R49 ;  /* 0x000000ffff29c224 */ /* 0x000fca00078e0031 */
[----:B------:R0:W5:Y:S02]  /*96b0*/  @!P4 LDG.E R37, desc[UR10][R40.64] ;  /* 0x0000000a2825c981 */ /* 0x000164000c1e1900 */
[----:B0-----:R-:W-:Y:S02]  /*96c0*/  @!P6 IMAD.MOV.U32 R40, RZ, RZ, R44 ;  /* 0x000000ffff28e224 */ /* 0x001fe400078e002c */
[----:B------:R-:W-:-:S05]  /*96d0*/  @!P6 IMAD.MOV.U32 R41, RZ, RZ, R45 ;  /* 0x000000ffff29e224 */ /* 0x000fca00078e002d */
[----:B------:R0:W5:Y:S02]  /*96e0*/  @!P6 LDG.E R39, desc[UR10][R40.64] ;  /* 0x0000000a2827e981 */ /* 0x000164000c1e1900 */
.L_x_114:
[----:B------:R-:W-:Y:S05]  /*96f0*/  BSYNC.RECONVERGENT B0 ;  /* 0x0000000000007941 */ /* 0x000fea0003800200 */
.L_x_80:
[----:B------:R-:W-:Y:S01]  /*9700*/  BAR.SYNC.DEFER_BLOCKING 0x0 ;  /* 0x0000000000007b1d */ /* 0x000fe20000010000 */
[----:B01234-:R-:W-:-:S07]  /*9710*/  IMAD R41, R0, 0x11, RZ ;  /* 0x0000001100297824 */ /* 0x01ffce00078e02ff */
[----:B------:R-:W-:Y:S01]  /*9720*/  PREEXIT ;  /* 0x000000000000782d */ /* 0x000fe20000000000 */
[----:B------:R-:W-:Y:S01]  /*9730*/  BSSY.RECONVERGENT B0, `(.L_x_115) ;  /* 0x0000017000007945 */ /* 0x000fe20003800200 */
[----:B------:R-:W-:Y:S02]  /*9740*/  LEA R2, R5, UR4, 0x2 ;  /* 0x0000000405027c11 */ /* 0x000fe4000f8e10ff */
[----:B------:R-:W-:-:S04]  /*9750*/  VIMNMX R41, PT, PT, R41, UR7, PT ;  /* 0x0000000729297c48 */ /* 0x000fc8000bfe0100 */
[C---:B------:R-:W-:Y:S01]  /*9760*/  ISETP.GE.AND P0, PT, R41.reuse, R4, PT ;  /* 0x000000042900720c */ /* 0x040fe20003f06270 */
[----:B------:R-:W-:Y:S01]  /*9770*/  IMAD.IADD R4, R41, 0x1, -R4 ;  /* 0x0000000129047824 */ /* 0x000fe200078e0a04 */
[----:B------:R-:W-:-:S04]  /*9780*/  VIMNMX R6, PT, PT, R5, R41, PT ;  /* 0x0000002905067248 */ /* 0x000fc80003fe0100 */
[----:B------:R-:W-:-:S04]  /*9790*/  SEL R8, R4, RZ, P0 ;  /* 0x000000ff04087207 */ /* 0x000fc80000000000 */
[----:B------:R-:W-:-:S13]  /*97a0*/  ISETP.GE.AND P0, PT, R8, R6, PT ;  /* 0x000000060800720c */ /* 0x000fda0003f06270 */
[----:B------:R-:W-:Y:S05]  /*97b0*/  @P0 BRA `(.L_x_116) ;  /* 0x0000000000380947 */ /* 0x000fea0003800000 */
.L_x_117:
[----:B------:R-:W-:-:S05]  /*97c0*/  IMAD.IADD R4, R6, 0x1, -R8 ;  /* 0x0000000106047824 */ /* 0x000fca00078e0a08 */
[----:B------:R-:W-:-:S04]  /*97d0*/  LEA.HI R43, R4, R4, RZ, 0x1 ;  /* 0x00000004042b7211 */ /* 0x000fc800078f08ff */
[----:B------:R-:W-:-:S04]  /*97e0*/  LEA.HI.SX32 R43, R43, R8, 0x1f ;  /* 0x000000082b2b7211 */ /* 0x000fc800078ffaff */
[----:B------:R-:W-:-:S05]  /*97f0*/  LOP3.LUT R4, RZ, R43, RZ, 0x33, !PT ;  /* 0x0000002bff047212 */ /* 0x000fca00078e33ff */
[----:B------:R-:W-:Y:S01]  /*9800*/  IMAD.IADD R45, R41, 0x1, R4 ;  /* 0x00000001292d7824 */ /* 0x000fe200078e0204 */
[----:B------:R-:W-:-:S03]  /*9810*/  LEA R4, R43, UR4, 0x2 ;  /* 0x000000042b047c11 */ /* 0x000fc6000f8e10ff */
[----:B------:R-:W-:-:S03]  /*9820*/  IMAD R45, R45, 0x4, R2 ;  /* 0x000000042d2d7824 */ /* 0x000fc600078e0202 */
[----:B------:R-:W-:Y:S04]  /*9830*/  LDS R4, [R4] ;  /* 0x0000000004047984 */ /* 0x000fe80000000800 */
[----:B------:R-:W0:Y:S02]  /*9840*/  LDS R45, [R45] ;  /* 0x000000002d2d7984 */ /* 0x000e240000000800 */
[----:B0-----:R-:W-:-:S04]  /*9850*/  FSETP.GT.AND P0, PT, |R45|, |R4|, PT ;  /* 0x400000042d00720b */ /* 0x001fc80003f04200 */
[----:B------:R-:W-:-:S09]  /*9860*/  SEL R6, R6, R43, !P0 ;  /* 0x0000002b06067207 */ /* 0x000fd20004000000 */
[----:B------:R-:W-:-:S05]  /*9870*/  @!P0 VIADD R8, R43, 0x1 ;  /* 0x000000012b088836 */ /* 0x000fca0000000000 */
[----:B------:R-:W-:-:S13]  /*9880*/  ISETP.GE.AND P0, PT, R8, R6, PT ;  /* 0x000000060800720c */ /* 0x000fda0003f06270 */
[----:B------:R-:W-:Y:S05]  /*9890*/  @!P0 BRA `(.L_x_117) ;  /* 0xfffffffc00c88947 */ /* 0x000fea000383ffff */
.L_x_116:
[----:B------:R-:W-:Y:S05]  /*98a0*/  BSYNC.RECONVERGENT B0 ;  /* 0x0000000000007941 */ /* 0x000fea0003800200 */
.L_x_115:
[----:B------:R-:W-:Y:S01]  /*98b0*/  IMAD.IADD R4, R41, 0x1, -R8 ;  /* 0x0000000129047824 */ /* 0x000fe200078e0a08 */
[----:B------:R-:W-:Y:S01]  /*98c0*/  LEA R6, R8, UR4, 0x2 ;  /* 0x0000000408067c11 */ /* 0x000fe2000f8e10ff */
[----:B------:R-:W-:Y:S01]  /*98d0*/  BSSY.RECONVERGENT B0, `(.L_x_118) ;  /* 0x000000a000007945 */ /* 0x000fe20003800200 */
[----:B------:R-:W-:Y:S01]  /*98e0*/  PLOP3.LUT P4, PT, PT, PT, PT, 0x8, 0x80 ;  /* 0x000000000080781c */ /* 0x000fe20003f8e170 */
[----:B------:R-:W-:Y:S02]  /*98f0*/  IMAD R2, R4, 0x4, R2 ;  /* 0x0000000404027824 */ /* 0x000fe400078e0202 */
[----:B------:R0:W1:Y:S01]  /*9900*/  LDS R48, [R6] ;  /* 0x0000000006307984 */ /* 0x0000620000000800 */
[----:B------:R-:W-:-:S03]  /*9910*/  IMAD.IADD R49, R5, 0x1, R4 ;  /* 0x0000000105317824 */ /* 0x000fc600078e0204 */
[----:B------:R0:W2:Y:S02]  /*9920*/  LDS R41, [R2] ;  /* 0x0000000002297984 */ /* 0x0000a40000000800 */
[----:B------:R-:W-:-:S13]  /*9930*/  ISETP.GE.AND P0, PT, R49, UR7, PT ;  /* 0x0000000731007c0c */ /* 0x000fda000bf06270 */
[----:B0-----:R-:W-:Y:S05]  /*9940*/  @P0 BRA `(.L_x_119) ;  /* 0x0000000000080947 */ /* 0x001fea0003800000 */
[----:B------:R-:W-:-:S04]  /*9950*/  ISETP.GE.AND P4, PT, R8, R5, PT ;  /* 0x000000050800720c */ /* 0x000fc80003f86270 */
[----:B-12---:R-:W-:-:S13]  /*9960*/  FSETP.GT.OR P4, PT, |R41|, |R48|, P4 ;  /* 0x400000302900720b */ /* 0x006fda0002784600 */
.L_x_119:
[----:B------:R-:W-:Y:S05]  /*9970*/  BSYNC.RECONVERGENT B0 ;  /* 0x0000000000007941 */ /* 0x000fea0003800200 */
.L_x_118:
        /* <DEDUP_REMOVED lines=8> */
[C---:B------:R-:W-:Y:S01]  /*9a00*/  ISETP.GE.AND P0, PT, R10.reuse, UR7, PT ;  /* 0x000000070a007c0c */ /* 0x040fe2000bf06270 */
[----:B------:R-:W-:Y:S01]  /*9a10*/  VIADD R38, R10, 0x1 ;  /* 0x000000010a267836 */ /* 0x000fe20000000000 */
[----:B------:R-:W-:Y:S01]  /*9a20*/  PLOP3.LUT P5, PT, PT, PT, PT, 0x8, 0x80 ;  /* 0x000000000080781c */ /* 0x000fe20003fae170 */
[----:B------:R-:W-:-:S10]  /*9a30*/  VIADD R43, R12, 0x1 ;  /* 0x000000010c2b7836 */ /* 0x000fd40000000000 */
[----:B0-----:R-:W-:Y:S05]  /*9a40*/  @P0 BRA `(.L_x_121) ;  /* 0x0000000000080947 */ /* 0x001fea0003800000 */
[----:B------:R-:W-:-:S04]  /*9a50*/  ISETP.GE.AND P5, PT, R12, R5, PT ;  /* 0x000000050c00720c */ /* 0x000fc80003fa6270 */
[----:B-12---:R-:W-:-:S13]  /*9a60*/  FSETP.GT.OR P5, PT, |R41|, |R48|, P5 ;  /* 0x400000302900720b */ /* 0x006fda0002fa4600 */
.L_x_121:
[----:B------:R-:W-:Y:S05]  /*9a70*/  BSYNC.RECONVERGENT B0 ;  /* 0x0000000000007941 */ /* 0x000fea0003800200 */
.L_x_120:
        /* <DEDUP_REMOVED lines=8> */
[----:B------:R-:W-:Y:S01]  /*9b00*/  ISETP.GE.AND P0, PT, R38, UR7, PT ;  /* 0x0000000726007c0c */ /* 0x000fe2000bf06270 */
[----:B------:R0:W1:Y:S01]  /*9b10*/  @!P5 LDS R48, [R2] ;  /* 0x000000000230d984 */ /* 0x0000620000000800 */
[----:B------:R-:W-:-:S03]  /*9b20*/  PLOP3.LUT P3, PT, PT, PT, PT, 0x8, 0x80 ;  /* 0x000000000080781c */ /* 0x000fc60003f6e170 */
[----:B------:R0:W2:Y:S08]  /*9b30*/  @P5 LDS R41, [R4] ;  /* 0x0000000004295984 */ /* 0x0000b00000000800 */
[----:B0-----:R-:W-:Y:S05]  /*9b40*/  @P0 BRA `(.L_x_123) ;  /* 0x0000000000080947 */ /* 0x001fea0003800000 */
[----:B------:R-:W-:-:S04]  /*9b50*/  ISETP.GE.AND P3, PT, R43, R5, PT ;  /* 0x000000052b00720c */ /* 0x000fc80003f66270 */
[----:B-12---:R-:W-:-:S13]  /*9b60*/  FSETP.GT.OR P3, PT, |R41|, |R48|, P3 ;  /* 0x400000302900720b */ /* 0x006fda0001f64600 */
.L_x_123:
[----:B------:R-:W-:Y:S05]  /*9b70*/  BSYNC.RECONVERGENT B0 ;  /* 0x0000000000007941 */ /* 0x000fea0003800200 */
.L_x_122:
        /* <DEDUP_REMOVED lines=15> */
.L_x_125:
[----:B------:R-:W-:Y:S05]  /*9c70*/  BSYNC.RECONVERGENT B0 ;  /* 0x0000000000007941 */ /* 0x000fea0003800200 */
.L_x_124:
        /* <DEDUP_REMOVED lines=15> */
.L_x_127:
[----:B------:R-:W-:Y:S05]  /*9d70*/  BSYNC.RECONVERGENT B0 ;  /* 0x0000000000007941 */ /* 0x000fea0003800200 */
.L_x_126:
        /* <DEDUP_REMOVED lines=15> */
.L_x_129:
[----:B------:R-:W-:Y:S05]  /*9e70*/  BSYNC.RECONVERGENT B0 ;  /* 0x0000000000007941 */ /* 0x000fea0003800200 */
.L_x_128:
[----:B------:R-:W-:Y:S01]  /*9e80*/  @P2 IMAD.MOV R34, RZ, RZ, R36 ;  /* 0x000000ffff222224 */ /* 0x000fe200078e0224 */
[----:B-12---:R-:W-:Y:S01]  /*9e90*/  FSEL R46, R41, R48, P2 ;  /* 0x00000030292e7208 */ /* 0x006fe20001000000 */
[----:B------:R-:W-:Y:S01]  /*9ea0*/  @!P2 IMAD.MOV R18, RZ, RZ, R16 ;  /* 0x000000ffff12a224 */ /* 0x000fe200078e0210 */
[----:B------:R-:W-:Y:S01]  /*9eb0*/  P2R R24, PR, RZ, 0x1 ;  /* 0x00000001ff187803 */ /* 0x000fe20000000000 */
[----:B------:R-:W-:Y:S01]  /*9ec0*/  BSSY.RECONVERGENT B0, `(.L_x_130) ;  /* 0x0000011000007945 */ /* 0x000fe20003800200 */
[----:B------:R-:W-:Y:S01]  /*9ed0*/  @!P2 LEA R2, R34, UR4, 0x2 ;  /* 0x000000042202ac11 */ /* 0x000fe2000f8e10ff */
[C---:B------:R-:W-:Y:S01]  /*9ee0*/  VIADD R20, R18.reuse, 0x1 ;  /* 0x0000000112147836 */ /* 0x040fe20000000000 */
[----:B------:R-:W-:Y:S01]  /*9ef0*/  @P2 LEA R22, R18, UR4, 0x2 ;  /* 0x0000000412162c11 */ /* 0x000fe2000f8e10ff */
[----:B------:R-:W-:Y:S01]  /*9f00*/  VIADD R26, R34, 0x1 ;  /* 0x00000001221a7836 */ /* 0x000fe20000000000 */
[----:B------:R-:W-:Y:S01]  /*9f10*/  ISETP.GE.AND P6, PT, R18, UR7, PT ;  /* 0x0000000712007c0c */ /* 0x000fe2000bfc6270 */
[----:B------:R0:W1:Y:S01]  /*9f20*/  @!P2 LDS R48, [R2] ;  /* 0x000000000230a984 */ /* 0x0000620000000800 */
[----:B------:R-:W-:-:S02]  /*9f30*/  PLOP3.LUT P0, PT, PT, PT, PT, 0x8, 0x80 ;  /* 0x000000000080781c */ /* 0x000fc40003f0e170 */
[----:B------:R-:W-:Y:S01]  /*9f40*/  LOP3.LUT R7, R7, 0xfffffffd, RZ, 0xc0, !PT ;  /* 0xfffffffd07077812 */ /* 0x000fe200078ec0ff */
[----:B------:R0:W2:Y:S10]  /*9f50*/  @P2 LDS R41, [R22] ;  /* 0x0000000016292984 */ /* 0x0000b40000000800 */
[----:B------:R-:W-:-:S02]  /*9f60*/  @P0 LOP3.LUT R7, R7, 0x2, RZ, 0xfc, !PT ;  /* 0x0000000207070812 */ /* 0x000fc400078efcff */
[----:B------:R-:W-:Y:S01]  /*9f70*/  ISETP.NE.AND P0, PT, R24, RZ, PT ;  /* 0x000000ff1800720c */ /* 0x000fe20003f05270 */
[----:B0-----:R-:W-:-:S12]  /*9f80*/  @P6 BRA `(.L_x_131) ;  /* 0x0000000000106947 */ /* 0x001fd80003800000 */
[----:B------:R-:W-:Y:S02]  /*9f90*/  ISETP.GE.AND P6, PT, R34, R5, PT ;  /* 0x000000052200720c */ /* 0x000fe40003fc6270 */
[----:B------:R-:W-:Y:S02]  /*9fa0*/  LOP3.LUT R7, R7, 0xfffffffd, RZ, 0xc0, !PT ;  /* 0xfffffffd07077812 */ /* 0x000fe400078ec0ff */
[----:B-12---:R-:W-:-:S13]  /*9fb0*/  FSETP.GT.OR P6, PT, |R41|, |R48|, P6 ;  /* 0x400000302900720b */ /* 0x006fda00037c4600 */
[----:B------:R-:W-:-:S07]  /*9fc0*/  @P6 LOP3.LUT R7, R7, 0x2, RZ, 0xfc, !PT ;  /* 0x0000000207076812 */ /* 0x000fce00078efcff */
.L_x_131:
[----:B------:R-:W-:Y:S05]  /*9fd0*/  BSYNC.RECONVERGENT B0 ;  /* 0x0000000000007941 */ /* 0x000fea0003800200 */
.L_x_130:
        /* <DEDUP_REMOVED lines=13> */
[----:B------:R-:W-:-:S13]  /*a0b0*/  ISETP.GE.AND P6, PT, R20, UR7, PT ;  /* 0x0000000714007c0c */ /* 0x000fda000bfc6270 */
[----:B0-----:R-:W-:Y:S05]  /*a0c0*/  @P6 BRA `(.L_x_133) ;  /* 0x0000000000086947 */ /* 0x001fea0003800000 */
[----:B------:R-:W-:-:S04]  /*a0d0*/  ISETP.GE.AND P4, PT, R26, R5, PT ;  /* 0x000000051a00720c */ /* 0x000fc80003f86270 */
[----:B-12---:R-:W-:-:S13]  /*a0e0*/  FSETP.GT.OR P4, PT, |R41|, |R48|, P4 ;  /* 0x400000302900720b */ /* 0x006fda0002784600 */
.L_x_133:
[----:B------:R-:W-:Y:S05]  /*a0f0*/  BSYNC.RECONVERGENT B0 ;  /* 0x0000000000007941 */ /* 0x000fea0003800200 */
.L_x_132:
        /* <DEDUP_REMOVED lines=16> */
.L_x_135:
[----:B------:R-:W-:Y:S05]  /*a200*/  BSYNC.RECONVERGENT B0 ;  /* 0x0000000000007941 */ /* 0x000fea0003800200 */
.L_x_134:
[----:B------:R-:W-:Y:S01]  /*a210*/  @P5 IMAD.MOV R30, RZ, RZ, R24 ;  /* 0x000000ffff1e5224 */ /* 0x000fe200078e0218 */
[----:B-12---:R-:W-:Y:S01]  /*a220*/  FSEL R54, R41, R48, P5 ;  /* 0x0000003029367208 */ /* 0x006fe20002800000 */
[----:B------:R-:W-:Y:S01]  /*a230*/  @!P5 IMAD.MOV R28, RZ, RZ, R22 ;  /* 0x000000ffff1cd224 */ /* 0x000fe200078e0216 */
[----:B------:R-:W-:Y:S01]  /*a240*/  SEL R10, R38, R43, P3 ;  /* 0x0000002b260a7207 */ /* 0x000fe20001800000 */
        /* <DEDUP_REMOVED lines=10> */
[----:B------:R-:W-:Y:S01]  /*a2f0*/  @P6 LOP3.LUT R7, R7, 0x1, RZ, 0xfc, !PT ;  /* 0x0000000107076812 */ /* 0x000fe200078efcff */
[----:B0-----:R-:W-:Y:S06]  /*a300*/  @P3 BRA `(.L_x_137) ;  /* 0x0000000000103947 */ /* 0x001fec0003800000 */
[----:B------:R-:W-:Y:S02]  /*a310*/  ISETP.GE.AND P3, PT, R30, R5, PT ;  /* 0x000000051e00720c */ /* 0x000fe40003f66270 */
[----:B------:R-:W-:Y:S02]  /*a320*/  LOP3.LUT R7, R7, 0xfffffffe, RZ, 0xc0, !PT ;  /* 0xfffffffe07077812 */ /* 0x000fe400078ec0ff */
[----:B-12---:R-:W-:-:S13]  /*a330*/  FSETP.GT.OR P3, PT, |R41|, |R48|, P3 ;  /* 0x400000302900720b */ /* 0x006fda0001f64600 */
[----:B------:R-:W-:-:S07]  /*a340*/  @P3 LOP3.LUT R7, R7, 0x1, RZ, 0xfc, !PT ;  /* 0x0000000107073812 */ /* 0x000fce00078efcff */
.L_x_137:
[----:B------:R-:W-:Y:S05]  /*a350*/  BSYNC.RECONVERGENT B0 ;  /* 0x0000000000007941 */ /* 0x000fea0003800200 */
.L_x_136:
        /* <DEDUP_REMOVED lines=17> */
.L_x_139:
[----:B------:R-:W-:Y:S05]  /*a470*/  BSYNC.RECONVERGENT B0 ;  /* 0x0000000000007941 */ /* 0x000fea0003800200 */
.L_x_138:
        /* <DEDUP_REMOVED lines=16> */
.L_x_141:
[----:B------:R-:W-:Y:S05]  /*a580*/  BSYNC.RECONVERGENT B0 ;  /* 0x0000000000007941 */ /* 0x000fea0003800200 */
.L_x_140:
        /* <DEDUP_REMOVED lines=16> */
.L_x_143:
[----:B------:R-:W-:Y:S05]  /*a690*/  BSYNC.RECONVERGENT B0 ;  /* 0x0000000000007941 */ /* 0x000fea0003800200 */
.L_x_142:
        /* <DEDUP_REMOVED lines=9> */
[----:B------:R-:W-:Y:S01]  /*a730*/  ISETP.GE.AND P6, PT, R36, UR7, PT ;  /* 0x0000000724007c0c */ /* 0x000fe2000bfc6270 */
[----:B------:R0:W1:Y:S01]  /*a740*/  @!P2 LDS R48, [R53] ;  /* 0x000000003530a984 */ /* 0x0000620000000800 */
[----:B------:R-:W-:-:S02]  /*a750*/  SEL R18, R18, R34, P3 ;  /* 0x0000002212127207 */ /* 0x000fc40001800000 */
[----:B------:R-:W-:Y:S01]  /*a760*/  PLOP3.LUT P3, PT, PT, PT, PT, 0x8, 0x80 ;  /* 0x000000000080781c */ /* 0x000fe20003f6e170 */
[----:B------:R0:W2:Y:S08]  /*a770*/  @P2 LDS R41, [R55] ;  /* 0x0000000037292984 */ /* 0x0000b00000000800 */
[----:B0-----:R-:W-:Y:S05]  /*a780*/  @P6 BRA `(.L_x_145) ;  /* 0x0000000000086947 */ /* 0x001fea0003800000 */
[----:B------:R-:W-:-:S04]  /*a790*/  ISETP.GE.AND P3, PT, R49, R5, PT ;  /* 0x000000053100720c */ /* 0x000fc80003f66270 */
[----:B-12---:R-:W-:-:S13]  /*a7a0*/  FSETP.GT.OR P3, PT, |R41|, |R48|, P3 ;  /* 0x400000302900720b */ /* 0x006fda0001f64600 */
.L_x_145:
[----:B------:R-:W-:Y:S05]  /*a7b0*/  BSYNC.RECONVERGENT B0 ;  /* 0x0000000000007941 */ /* 0x000fea0003800200 */
.L_x_144:
        /* <DEDUP_REMOVED lines=16> */
.L_x_147:
[----:B------:R-:W-:Y:S05]  /*a8c0*/  BSYNC.RECONVERGENT B0 ;  /* 0x0000000000007941 */ /* 0x000fea0003800200 */
.L_x_146:
        /* <DEDUP_REMOVED lines=16> */
.L_x_149:
[----:B------:R-:W-:Y:S05]  /*a9d0*/  BSYNC.RECONVERGENT B0 ;  /* 0x0000000000007941 */ /* 0x000fea0003800200 */
.L_x_148:
[----:B------:R-:W-:Y:S01]  /*a9e0*/  @!P5 IMAD.MOV R55, RZ, RZ, R53 ;  /* 0x000000ffff37d224 */ /* 0x000fe200078e0235 */
[----:B-12---:R-:W-:Y:S01]  /*a9f0*/  FSEL R74, R41, R48, P5 ;  /* 0x00000030294a7208 */ /* 0x006fe20002800000 */
[----:B------:R-:W-:Y:S01]  /*aa00*/  @P5 IMAD.MOV R57, RZ, RZ, R76 ;  /* 0x000000ffff395224 */ /* 0x000fe200078e024c */
[----:B------:R-:W-:Y:S01]  /*aa10*/  LOP3.LUT P6, RZ, R7, 0x1, RZ, 0xc0, !PT ;  /* 0x0000000107ff7812 */ /* 0x000fe200078cc0ff */
[----:B------:R-:W-:Y:S01]  /*aa20*/  BSSY.RECONVERGENT B0, `(.L_x_150) ;  /* 0x000000f000007945 */ /* 0x000fe20003800200 */
[C---:B------:R-:W-:Y:S02]  /*aa30*/  @P5 LEA R26, R55.reuse, UR4, 0x2 ;  /* 0x00000004371a5c11 */ /* 0x040fe4000f8e10ff */
[----:B------:R-:W-:Y:S02]  /*aa40*/  SEL R24, R28, R30, P6 ;  /* 0x0000001e1c187207 */ /* 0x000fe40003000000 */
[----:B------:R-:W-:Y:S01]  /*aa50*/  ISETP.GE.AND P6, PT, R55, UR7, PT ;  /* 0x0000000737007c0c */ /* 0x000fe2000bfc6270 */
[----:B------:R-:W0:Y:S01]  /*aa60*/  @P5 LDS R41, [R26] ;  /* 0x000000001a295984 */ /* 0x000e220000000800 */
[----:B------:R-:W-:-:S02]  /*aa70*/  @!P5 LEA R7, R57, UR4, 0x2 ;  /* 0x000000043907dc11 */ /* 0x000fc4000f8e10ff */
[----:B------:R-:W-:Y:S02]  /*aa80*/  P2R R34, PR, RZ, 0x1 ;  /* 0x00000001ff227803 */ /* 0x000fe40000000000 */
[----:B------:R-:W-:Y:S01]  /*aa90*/  PLOP3.LUT P0, PT, PT, PT, PT, 0x8, 0x80 ;  /* 0x000000000080781c */ /* 0x000fe20003f0e170 */
[----:B------:R1:W2:Y:S03]  /*aaa0*/  @!P5 LDS R48, [R7] ;  /* 0x000000000730d984 */ /* 0x0002a60000000800 */
[----:B-1----:R-:W-:Y:S02]  /*aab0*/  P2R R7, PR, RZ, 0x1 ;  /* 0x00000001ff077803 */ /* 0x002fe40000000000 */
[----:B------:R-:W-:Y:S01]  /*aac0*/  ISETP.NE.AND P0, PT, R34, RZ, PT ;  /* 0x000000ff2200720c */ /* 0x000fe20003f05270 */
[----:B------:R-:W-:-:S12]  /*aad0*/  @P6 BRA `(.L_x_151) ;  /* 0x00000000000c6947 */ /* 0x000fd80003800000 */
[----:B------:R-:W-:-:S04]  /*aae0*/  ISETP.GE.AND P6, PT, R57, R5, PT ;  /* 0x000000053900720c */ /* 0x000fc80003fc6270 */
[----:B0-2---:R-:W-:-:S04]  /*aaf0*/  FSETP.GT.OR P6, PT, |R41|, |R48|, P6 ;  /* 0x400000302900720b */ /* 0x005fc800037c4600 */
[----:B------:R-:W-:-:S09]  /*ab00*/  P2R R7, PR, RZ, 0x40 ;  /* 0x00000040ff077803 */ /* 0x000fd20000000000 */
.L_x_151:
[----:B------:R-:W-:Y:S05]  /*ab10*/  BSYNC.RECONVERGENT B0 ;  /* 0x0000000000007941 */ /* 0x000fea0003800200 */
.L_x_150:
[----:B------:R-:W-:Y:S01]  /*ab20*/  BAR.SYNC.DEFER_BLOCKING 0x0 ;  /* 0x0000000000007b1d */ /* 0x000fe20000010000 */
[----:B------:R-:W-:Y:S02]  /*ab30*/  ISETP.NE.AND P6, PT, R7, RZ, PT ;  /* 0x000000ff0700720c */ /* 0x000fe40003fc5270 */
[----:B------:R-:W-:Y:S02]  /*ab40*/  SEL R30, R47, R66, P2 ;  /* 0x000000422f1e7207 */ /* 0x000fe40001000000 */
[----:B------:R-:W-:Y:S01]  /*ab50*/  SEL R26, R38, R43, P0 ;  /* 0x0000002b261a7207 */ /* 0x000fe20000000000 */
[----:B------:R-:W-:Y:S01]  /*ab60*/  BSSY.RECONVERGENT B0, `(.L_x_152) ;  /* 0x00000e9000007945 */ /* 0x000fe20003800200 */
[----:B------:R-:W-:Y:S02]  /*ab70*/  SEL R34, R36, R49, P3 ;  /* 0x0000003124227207 */ /* 0x000fe40001800000 */
[----:B0-2---:R-:W-:Y:S02]  /*ab80*/  FSEL R66, R41, R48, P6 ;  /* 0x0000003029427208 */ /* 0x005fe40003000000 */
[----:B------:R-:W-:-:S02]  /*ab90*/  SEL R28, R45, R62, P1 ;  /* 0x0000003e2d1c7207 */ /* 0x000fc40000800000 */
[----:B------:R-:W-:Y:S02]  /*aba0*/  SEL R38, R51, R70, P4 ;  /* 0x0000004633267207 */ /* 0x000fe40002000000 */
[----:B------:R-:W-:Y:S02]  /*abb0*/  SEL R36, R53, R76, P5 ;  /* 0x0000004c35247207 */ /* 0x000fe40002800000 */
[----:B------:R-:W-:Y:S01]  /*abc0*/  SEL R48, R55, R57, P6 ;  /* 0x0000003937307207 */ /* 0x000fe20003000000 */
[----:B------:R-:W-:Y:S06]  /*abd0*/  BRA.U !UP0, `(.L_x_153) ;  /* 0x0000000508d47547 */ /* 0x000fec000b800000 */
[----:B------:R-:W0:Y:S01]  /*abe0*/  S2R R5, SR_LANEID ;  /* 0x0000000000057919 */ /* 0x000e220000000000 */
[----:B------:R-:W-:Y:S01]  /*abf0*/  SHF.R.U32.HI R62, RZ, 0x5, R0 ;  /* 0x00000005ff3e7819 */ /* 0x000fe20000011600 */
[----:B------:R-:W-:Y:S01]  /*ac00*/  IMAD.U32 R41, RZ, RZ, UR12 ;  /* 0x0000000cff297e24 */ /* 0x000fe2000f8e00ff */
[C---:B------:R-:W-:Y:S01]  /*ac10*/  ISETP.NE.AND P0, PT, R0.reuse, RZ, PT ;  /* 0x000000ff0000720c */ /* 0x040fe20003f05270 */
[----:B------:R-:W-:Y:S01]  /*ac20*/  IMAD.MOV.U32 R7, RZ, RZ, RZ ;  /* 0x000000ffff077224 */ /* 0x000fe200078e00ff */
[----:B------:R-:W-:Y:S01]  /*ac30*/  LOP3.LUT R53, R0, 0x1f, RZ, 0xc0, !PT ;  /* 0x0000001f00357812 */ /* 0x000fe200078ec0ff */
[----:B0-----:R-:W-:-:S04]  /*ac40*/  IMAD R62, R62, 0x20, R5 ;  /* 0x000000203e3e7824 */ /* 0x001fc800078e0205 */
[----:B------:R-:W-:-:S04]  /*ac50*/  IMAD R62, R62, 0x11, RZ ;  /* 0x000000113e3e7824 */ /* 0x000fc800078e02ff */
[----:B------:R-:W-:Y:S01]  /*ac60*/  IMAD R5, R5, -0x10, R62 ;  /* 0xfffffff005057824 */ /* 0x000fe200078e023e */
[----:B------:R-:W-:-:S04]  /*ac70*/  LEA R49, R62, UR4, 0x2 ;  /* 0x000000043e317c11 */ /* 0x000fc8000f8e10ff */
[----:B------:R-:W-:Y:S01]  /*ac80*/  LEA R51, R5, UR4, 0x2 ;  /* 0x0000000405337c11 */ /* 0x000fe2000f8e10ff */
[----:B------:R0:W-:Y:S04]  /*ac90*/  STS [R49+0x8], R4 ;  /* 0x0000080431007388 */ /* 0x0001e80000000800 */
[----:B------:R-:W-:Y:S04]  /*aca0*/  STS [R49], R40 ;  /* 0x0000002831007388 */ /* 0x000fe80000000800 */
[----:B------:R-:W-:Y:S01]  /*acb0*/  STS [R49+0x4], R6 ;  /* 0x0000040631007388 */ /* 0x000fe20000000800 */
[----:B0-----:R-:W-:Y:S01]  /*acc0*/  IMAD.U32 R4, RZ, RZ, UR7 ;  /* 0x00000007ff047e24 */ /* 0x001fe2000f8e00ff */
[----:B------:R-:W0:Y:S02]  /*acd0*/  LDCU.64 UR6, c[0x0][0x3a0] ;  /* 0x00007400ff0677ac */ /* 0x000e240008000a00 */
[----:B------:R-:W-:Y:S04]  /*ace0*/  STS [R49+0xc], R42 ;  /* 0x00000c2a31007388 */ /* 0x000fe80000000800 */
[----:B------:R-:W-:Y:S04]  /*acf0*/  STS [R49+0x10], R44 ;  /* 0x0000102c31007388 */ /* 0x000fe80000000800 */
[----:B------:R-:W-:Y:S04]  /*ad00*/  STS [R49+0x14], R46 ;  /* 0x0000142e31007388 */ /* 0x000fe80000000800 */
[----:B------:R1:W-:Y:S04]  /*ad10*/  STS [R49+0x18], R50 ;  /* 0x0000183231007388 */ /* 0x0003e80000000800 */
[----:B------:R-:W-:Y:S04]  /*ad20*/  STS [R49+0x1c], R52 ;  /* 0x00001c3431007388 */ /* 0x000fe80000000800 */
[----:B------:R-:W-:Y:S01]  /*ad30*/  STS [R49+0x20], R54 ;  /* 0x0000203631007388 */ /* 0x000fe20000000800 */
[----:B-1----:R-:W-:-:S03]  /*ad40*/  LOP3.LUT R50, R0, 0x3e0, RZ, 0xc0, !PT ;  /* 0x000003e000327812 */ /* 0x002fc600078ec0ff */
[----:B------:R-:W-:Y:S02]  /*ad50*/  STS [R49+0x24], R56 ;  /* 0x0000243831007388 */ /* 0x000fe40000000800 */
[----:B------:R-:W-:Y:S02]  /*ad60*/  IMAD R6, R50, 0x11, R53 ;  /* 0x0000001132067824 */ /* 0x000fe400078e0235 */
[----:B------:R-:W-:Y:S02]  /*ad70*/  STS [R49+0x28], R58 ;  /* 0x0000283a31007388 */ /* 0x000fe40000000800 */
[----:B------:R-:W-:Y:S02]  /*ad80*/  VIADD R0, R6, 0x20 ;  /* 0x0000002006007836 */ /* 0x000fe40000000000 */
[----:B------:R-:W-:Y:S01]  /*ad90*/  STS [R49+0x2c], R60 ;  /* 0x00002c3c31007388 */ /* 0x000fe20000000800 */
[----:B------:R-:W-:-:S03]  /*ada0*/  IMAD.WIDE.U32 R40, R41, 0x1100, R6 ;  /* 0x0000110029287825 */ /* 0x000fc600078e0006 */
[----:B------:R-:W-:Y:S04]  /*adb0*/  STS [R49+0x30], R64 ;  /* 0x0000304031007388 */ /* 0x000fe80000000800 */
[----:B------:R-:W-:Y:S04]  /*adc0*/  STS [R49+0x34], R68 ;  /* 0x0000344431007388 */ /* 0x000fe80000000800 */
[----:B------:R-:W-:Y:S04]  /*add0*/  STS [R49+0x38], R72 ;  /* 0x0000384831007388 */ /* 0x000fe80000000800 */
[----:B------:R-:W-:Y:S04]  /*ade0*/  STS [R49+0x3c], R74 ;  /* 0x00003c4a31007388 */ /* 0x000fe80000000800 */
[----:B------:R-:W-:Y:S01]  /*adf0*/  STS [R49+0x40], R66 ;  /* 0x0000404231007388 */ /* 0x000fe20000000800 */
[----:B------:R-:W-:-:S03]  /*ae00*/  NOP ;  /* 0x0000000000007918 */ /* 0x000fc60000000000 */
[----:B------:R-:W-:Y:S04]  /*ae10*/  LDS R62, [R51] ;  /* 0x00000000333e7984 */ /* 0x000fe80000000800 */
[----:B------:R-:W-:Y:S04]  /*ae20*/  LDS R60, [R51+0x80] ;  /* 0x00008000333c7984 */ /* 0x000fe80000000800 */
        /* <DEDUP_REMOVED lines=15> */
[----:B------:R0:W-:Y:S01]  /*af20*/  @!P0 STS [UR4+0x4400], R4 ;  /* 0x00440004ff008988 */ /* 0x0001e20008000804 */
[----:B------:R-:W-:Y:S01]  /*af30*/  BAR.SYNC.DEFER_BLOCKING 0x0 ;  /* 0x0000000000007b1d */ /* 0x000fe20000010000 */
[----:B0-----:R-:W-:-:S04]  /*af40*/  LEA R4, P4, R40, UR6, 0x2 ;  /* 0x0000000628047c11 */ /* 0x001fc8000f8810ff */
[----:B------:R-:W-:Y:S01]  /*af50*/  LEA.HI.X R5, R40, UR7, R41, 0x2, P4 ;  /* 0x0000000728057c11 */ /* 0x000fe2000a0f1429 */
[----:B------:R-:W0:Y:S02]  /*af60*/  LDS R57, [UR4+0x4400] ;  /* 0x00440004ff397984 */ /* 0x000e240008000800 */
[-C--:B0-----:R-:W-:Y:S01]  /*af70*/  ISETP.GE.AND P3, PT, R0, R57.reuse, PT ;  /* 0x000000390000720c */ /* 0x081fe20003f66270 */
[C---:B------:R-:W-:Y:S01]  /*af80*/  VIADD R0, R6.reuse, 0x40 ;  /* 0x0000004006007836 */ /* 0x040fe20000000000 */
[----:B------:R-:W-:-:S04]  /*af90*/  ISETP.GE.AND P2, PT, R6, R57, PT ;  /* 0x000000390600720c */ /* 0x000fc80003f46270 */
[----:B------:R-:W-:Y:S01]  /*afa0*/  ISETP.GE.AND P1, PT, R0, R57, PT ;  /* 0x000000390000720c */ /* 0x000fe20003f26270 */
[----:B------:R-:W-:-:S05]  /*afb0*/  VIADD R0, R6, 0x60 ;  /* 0x0000006006007836 */ /* 0x000fca0000000000 */
[----:B------:R-:W-:Y:S01]  /*afc0*/  ISETP.GE.AND P4, PT, R0, R57, PT ;  /* 0x000000390000720c */ /* 0x000fe20003f86270 */
[----:B------:R-:W0:Y:S01]  /*afd0*/  @!P3 LDC.64 R42, c[0x0][0x3a0] ;  /* 0x0000e800ff2abb82 */ /* 0x000e220000000a00 */
[----:B------:R-:W-:Y:S01]  /*afe0*/  VIADD R0, R6, 0x80 ;  /* 0x0000008006007836 */ /* 0x000fe20000000000 */
[----:B------:R1:W-:Y:S06]  /*aff0*/  @!P2 STG.E desc[UR10][R4.64], R62 ;  /* 0x0000003e0400a986 */ /* 0x0003ec000c10190a */
[----:B------:R-:W2:Y:S01]  /*b000*/  @!P1 LDC.64 R44, c[0x0][0x3a0] ;  /* 0x0000e800ff2c9b82 */ /* 0x000ea20000000a00 */
[----:B0-----:R-:W-:-:S04]  /*b010*/  @!P3 LEA R46, P5, R40, R42, 0x2 ;  /* 0x0000002a282eb211 */ /* 0x001fc800078a10ff */
[----:B------:R-:W-:-:S03]  /*b020*/  @!P3 LEA.HI.X R47, R40, R43, R41, 0x2, P5 ;  /* 0x0000002b282fb211 */ /* 0x000fc600028f1429 */
[----:B------:R-:W0:Y:S01]  /*b030*/  @!P4 LDC.64 R42, c[0x0][0x3a0] ;  /* 0x0000e800ff2acb82 */ /* 0x000e220000000a00 */
[----:B------:R-:W-:Y:S01]  /*b040*/  ISETP.GE.AND P5, PT, R0, R57, PT ;  /* 0x000000390000720c */ /* 0x000fe20003fa6270 */
[----:B------:R-:W-:Y:S01]  /*b050*/  VIADD R0, R6, 0xa0 ;  /* 0x000000a006007836 */ /* 0x000fe20000000000 */
[C---:B--2---:R-:W-:Y:S01]  /*b060*/  @!P1 LEA R44, P2, R40.reuse, R44, 0x2 ;  /* 0x0000002c282c9211 */ /* 0x044fe200078410ff */
[----:B------:R1:W-:Y:S03]  /*b070*/  @!P3 STG.E desc[UR10][R46.64+0x80], R60 ;  /* 0x0000803c2e00b986 */ /* 0x0003e6000c10190a */
[----:B------:R-:W-:Y:S02]  /*b080*/  @!P1 LEA.HI.X R45, R40, R45, R41, 0x2, P2 ;  /* 0x0000002d282d9211 */ /* 0x000fe400010f1429 */
[----:B------:R-:W-:Y:S01]  /*b090*/  ISETP.GE.AND P6, PT, R0, R57, PT ;  /* 0x000000390000720c */ /* 0x000fe20003fc6270 */
[----:B------:R-:W-:-:S02]  /*b0a0*/  VIADD R0, R6, 0xe0 ;  /* 0x000000e006007836 */ /* 0x000fc40000000000 */
[----:B------:R1:W-:Y:S03]  /*b0b0*/  @!P1 STG.E desc[UR10][R44.64+0x100], R58 ;  /* 0x0001003a2c009986 */ /* 0x0003e6000c10190a */
[----:B------:R-:W-:Y:S01]  /*b0c0*/  ISETP.GE.AND P2, PT, R0, R57, PT ;  /* 0x000000390000720c */ /* 0x000fe20003f46270 */
[----:B------:R-:W-:Y:S01]  /*b0d0*/  VIADD R0, R6, 0x120 ;  /* 0x0000012006007836 */ /* 0x000fe20000000000 */
[----:B0-----:R-:W-:-:S04]  /*b0e0*/  @!P4 LEA R42, P1, R40, R42, 0x2 ;  /* 0x0000002a282ac211 */ /* 0x001fc800078210ff */
[----:B------:R-:W-:Y:S01]  /*b0f0*/  @!P4 LEA.HI.X R43, R40, R43, R41, 0x2, P1 ;  /* 0x0000002b282bc211 */ /* 0x000fe200008f1429 */
[----:B------:R-:W-:-:S04]  /*b100*/  VIADD R40, R6, 0xc0 ;  /* 0x000000c006287836 */ /* 0x000fc80000000000 */
[----:B------:R1:W-:Y:S01]  /*b110*/  @!P4 STG.E desc[UR10][R42.64+0x180], R56 ;  /* 0x000180382a00c986 */ /* 0x0003e2000c10190a */
[-C--:B------:R-:W-:Y:S01]  /*b120*/  ISETP.GE.AND P1, PT, R40, R57.reuse, PT ;  /* 0x000000392800720c */ /* 0x080fe20003f26270 */
[----:B------:R-:W-:Y:S01]  /*b130*/  VIADD R40, R6, 0x100 ;  /* 0x0000010006287836 */ /* 0x000fe20000000000 */
[-C--:B------:R-:W-:Y:S01]  /*b140*/  ISETP.GE.AND P4, PT, R0, R57.reuse, PT ;  /* 0x000000390000720c */ /* 0x080fe20003f86270 */
[----:B------:R-:W-:Y:S01]  /*b150*/  VIADD R0, R6, 0x160 ;  /* 0x0000016006007836 */ /* 0x000fe20000000000 */
[----:B------:R1:W-:Y:S02]  /*b160*/  @!P5 STG.E desc[UR10][R4.64+0x200], R54 ;  /* 0x000200360400d986 */ /* 0x0003e4000c10190a */
[-C--:B------:R-:W-:Y:S01]  /*b170*/  ISETP.GE.AND P3, PT, R40, R57.reuse, PT ;  /* 0x000000392800720c */ /* 0x080fe20003f66270 */
[----:B------:R-:W-:Y:S01]  /*b180*/  VIADD R40, R6, 0x140 ;  /* 0x0000014006287836 */ /* 0x000fe20000000000 */
[----:B------:R1:W-:Y:S01]  /*b190*/  @!P6 STG.E desc[UR10][R4.64+0x280], R52 ;  /* 0x000280340400e986 */ /* 0x0003e2000c10190a */
[----:B------:R-:W-:Y:S01]  /*b1a0*/  ISETP.GE.AND P6, PT, R0, R57, PT ;  /* 0x000000390000720c */ /* 0x000fe20003fc6270 */
[----:B------:R-:W-:-:S02]  /*b1b0*/  VIADD R0, R6, 0x1a0 ;  /* 0x000001a006007836 */ /* 0x000fc40000000000 */
[-C--:B------:R-:W-:Y:S01]  /*b1c0*/  ISETP.GE.AND P5, PT, R40, R57.reuse, PT ;  /* 0x000000392800720c */ /* 0x080fe20003fa6270 */
[----:B------:R-:W-:Y:S01]  /*b1d0*/  VIADD R40, R6, 0x180 ;  /* 0x0000018006287836 */ /* 0x000fe20000000000 */
[----:B------:R1:W-:Y:S04]  /*b1e0*/  @!P1 STG.E desc[UR10][R4.64+0x300], R77 ;  /* 0x0003004d04009986 */ /* 0x0003e8000c10190a */
[----:B------:R1:W-:Y:S01]  /*b1f0*/  @!P2 STG.E desc[UR10][R4.64+0x380], R75 ;  /* 0x0003804b0400a986 */ /* 0x0003e2000c10190a */
[-C--:B------:R-:W-:Y:S01]  /*b200*/  ISETP.GE.AND P1, PT, R40, R57.reuse, PT ;  /* 0x000000392800720c */ /* 0x080fe20003f26270 */
[----:B------:R-:W-:Y:S01]  /*b210*/  VIADD R40, R6, 0x1c0 ;  /* 0x000001c006287836 */ /* 0x000fe20000000000 */
[-C--:B------:R-:W-:Y:S01]  /*b220*/  ISETP.GE.AND P2, PT, R0, R57.reuse, PT ;  /* 0x000000390000720c */ /* 0x080fe20003f46270 */
[C---:B------:R-:W-:Y:S01]  /*b230*/  VIADD R0, R6.reuse, 0x1e0 ;  /* 0x000001e006007836 */ /* 0x040fe20000000000 */
[----:B------:R1:W-:Y:S01]  /*b240*/  @!P3 STG.E desc[UR10][R4.64+0x400], R71 ;  /* 0x000400470400b986 */ /* 0x0003e2000c10190a */
[----:B------:R-:W-:Y:S01]  /*b250*/  VIADD R6, R6, 0x200 ;  /* 0x0000020006067836 */ /* 0x000fe20000000000 */
[----:B------:R-:W-:-:S02]  /*b260*/  ISETP.GE.AND P3, PT, R40, R57, PT ;  /* 0x000000392800720c */ /* 0x000fc40003f66270 */
[----:B------:R1:W-:Y:S01]  /*b270*/  @!P4 STG.E desc[UR10][R4.64+0x480], R73 ;  /* 0x000480490400c986 */ /* 0x0003e2000c10190a */
[----:B------:R-:W-:-:S03]  /*b280*/  ISETP.GE.AND P4, PT, R0, R57, PT ;  /* 0x000000390000720c */ /* 0x000fc60003f86270 */
[----:B------:R1:W-:Y:S04]  /*b290*/  @!P5 STG.E desc[UR10][R4.64+0x500], R69 ;  /* 0x000500450400d986 */ /* 0x0003e8000c10190a */
[----:B------:R1:W-:Y:S04]  /*b2a0*/  @!P6 STG.E desc[UR10][R4.64+0x580], R67 ;  /* 0x000580430400e986 */ /* 0x0003e8000c10190a */
[----:B------:R1:W-:Y:S04]  /*b2b0*/  @!P2 STG.E desc[UR10][R4.64+0x680], R63 ;  /* 0x0006803f0400a986 */ /* 0x0003e8000c10190a */
[----:B------:R1:W-:Y:S04]  /*b2c0*/  @!P3 STG.E desc[UR10][R4.64+0x700], R61 ;  /* 0x0007003d0400b986 */ /* 0x0003e8000c10190a */
[----:B------:R1:W-:Y:S04]  /*b2d0*/  @!P4 STG.E desc[UR10][R4.64+0x780], R59 ;  /* 0x0007803b0400c986 */ /* 0x0003e8000c10190a */
[----:B------:R1:W-:Y:S01]  /*b2e0*/  @!P1 STG.E desc[UR10][R4.64+0x600], R65 ;  /* 0x0006004104009986 */ /* 0x0003e2000c10190a */
[----:B------:R-:W-:-:S13]  /*b2f0*/  ISETP.GE.AND P1, PT, R6, R57, PT ;  /* 0x000000390600720c */ /* 0x000fda0003f26270 */
[----:B-1----:R-:W-:Y:S05]  /*b300*/  @P1 BRA `(.L_x_154) ;  /* 0x0000000400b81947 */ /* 0x002fea0003800000 */
[----:B------:R0:W-:Y:S01]  /*b310*/  STG.E desc[UR10][R4.64+0x800], R55 ;  /* 0x0008003704007986 */ /* 0x0001e2000c10190a */
[----:B------:R-:W-:Y:S05]  /*b320*/  BRA `(.L_x_154) ;  /* 0x0000000400b07947 */ /* 0x000fea0003800000 */
.L_x_153:
[----:B------:R-:W0:Y:S01]  /*b330*/  S2R R5, SR_LANEID ;  /* 0x0000000000057919 */ /* 0x000e220000000000 */
[----:B------:R-:W-:Y:S01]  /*b340*/  SHF.R.U32.HI R62, RZ, 0x5, R0 ;  /* 0x00000005ff3e7819 */ /* 0x000fe20000011600 */
[----:B------:R-:W-:Y:S01]  /*b350*/  UIMAD.WIDE.U32 UR8, UR12, 0x1100, URZ ;  /* 0x000011000c0878a5 */ /* 0x000fe2000f8e00ff */
[C---:B------:R-:W-:Y:S02]  /*b360*/  ISETP.NE.AND P0, PT, R0.reuse, RZ, PT ;  /* 0x000000ff0000720c */ /* 0x040fe40003f05270 */
[----:B------:R-:W-:Y:S01]  /*b370*/  LOP3.LUT R53, R0, 0x1f, RZ, 0xc0, !PT ;  /* 0x0000001f00357812 */ /* 0x000fe200078ec0ff */
[----:B0-----:R-:W-:-:S04]  /*b380*/  IMAD R62, R62, 0x20, R5 ;  /* 0x000000203e3e7824 */ /* 0x001fc800078e0205 */
[----:B------:R-:W-:-:S04]  /*b390*/  IMAD R62, R62, 0x11, RZ ;  /* 0x000000113e3e7824 */ /* 0x000fc800078e02ff */
[----:B------:R-:W-:Y:S01]  /*b3a0*/  IMAD R5, R5, -0x10, R62 ;  /* 0xfffffff005057824 */ /* 0x000fe200078e023e */
[----:B------:R-:W-:-:S04]  /*b3b0*/  LEA R49, R62, UR4, 0x2 ;  /* 0x000000043e317c11 */ /* 0x000fc8000f8e10ff */
[----:B------:R-:W-:Y:S01]  /*b3c0*/  LEA R51, R5, UR4, 0x2 ;  /* 0x0000000405337c11 */ /* 0x000fe2000f8e10ff */
[----:B------:R0:W-:Y:S01]  /*b3d0*/  STS [R49+0x8], R4 ;  /* 0x0000080431007388 */ /* 0x0001e20000000800 */
[----:B------:R-:W-:-:S03]  /*b3e0*/  LOP3.LUT R5, R53, UR8, RZ, 0xfc, !PT ;  /* 0x0000000835057c12 */ /* 0x000fc6000f8efcff */
        /* <DEDUP_REMOVED lines=12> */
[----:B------:R-:W-:Y:S02]  /*b4b0*/  IMAD R0, R50, 0x11, RZ ;  /* 0x0000001132007824 */ /* 0x000fe400078e02ff */
[----:B------:R-:W-:Y:S04]  /*b4c0*/  STS [R49+0x28], R58 ;  /* 0x0000283a31007388 */ /* 0x000fe80000000800 */
[----:B------:R-:W-:Y:S01]  /*b4d0*/  STS [R49+0x2c], R60 ;  /* 0x00002c3c31007388 */ /* 0x000fe20000000800 */
[C---:B------:R-:W-:Y:S02]  /*b4e0*/  IADD3 R5, P2, PT, R0.reuse, R5, RZ ;  /* 0x0000000500057210 */ /* 0x040fe40007f5e0ff */
[----:B------:R-:W-:Y:S01]  /*b4f0*/  LOP3.LUT R61, R0, R53, RZ, 0xfc, !PT ;  /* 0x00000035003d7212 */ /* 0x000fe200078efcff */
[----:B------:R-:W-:Y:S02]  /*b500*/  STS [R49+0x30], R64 ;  /* 0x0000304031007388 */ /* 0x000fe40000000800 */
[----:B------:R-:W-:-:S02]  /*b510*/  IMAD.X R0, RZ, RZ, UR9, P2 ;  /* 0x00000009ff007e24 */ /* 0x000fc400090e06ff */
[----:B------:R-:W-:Y:S01]  /*b520*/  STS [R49+0x34], R68 ;  /* 0x0000344431007388 */ /* 0x000fe20000000800 */
[----:B------:R-:W-:-:S03]  /*b530*/  VIADD R42, R61, 0x40 ;  /* 0x000000403d2a7836 */ /* 0x000fc60000000000 */
        /* <DEDUP_REMOVED lines=25> */
[C---:B------:R-:W-:Y:S01]  /*b6d0*/  VIADD R0, R61.reuse, 0x20 ;  /* 0x000000203d007836 */ /* 0x040fe20000000000 */
[----:B------:R-:W0:Y:S02]  /*b6e0*/  LDS R6, [UR4+0x4400] ;  /* 0x00440004ff067984 */ /* 0x000e240008000800 */
[CC--:B0-----:R-:W-:Y:S02]  /*b6f0*/  ISETP.GE.AND P1, PT, R61.reuse, R6.reuse, PT ;  /* 0x000000063d00720c */ /* 0x0c1fe40003f26270 */
[-C--:B------:R-:W-:Y:S01]  /*b700*/  ISETP.GE.AND P2, PT, R0, R6.reuse, PT ;  /* 0x000000060000720c */ /* 0x080fe20003f46270 */
[C---:B------:R-:W-:Y:S01]  /*b710*/  VIADD R0, R61.reuse, 0x60 ;  /* 0x000000603d007836 */ /* 0x040fe20000000000 */
[----:B------:R-:W-:Y:S01]  /*b720*/  ISETP.GE.AND P3, PT, R42, R6, PT ;  /* 0x000000062a00720c */ /* 0x000fe20003f66270 */
[----:B------:R-:W-:-:S03]  /*b730*/  VIADD R42, R61, 0x80 ;  /* 0x000000803d2a7836 */ /* 0x000fc60000000000 */
[-C--:B------:R-:W-:Y:S01]  /*b740*/  ISETP.GE.AND P4, PT, R0, R6.reuse, PT ;  /* 0x000000060000720c */ /* 0x080fe20003f86270 */
[C---:B------:R-:W-:Y:S01]  /*b750*/  VIADD R0, R61.reuse, 0xa0 ;  /* 0x000000a03d007836 */ /* 0x040fe20000000000 */
[-C--:B------:R-:W-:Y:S01]  /*b760*/  ISETP.GE.AND P5, PT, R42, R6.reuse, PT ;  /* 0x000000062a00720c */ /* 0x080fe20003fa6270 */
[C---:B------:R-:W-:Y:S02]  /*b770*/  VIADD R42, R61.reuse, 0xc0 ;  /* 0x000000c03d2a7836 */ /* 0x040fe40000000000 */
[----:B------:R0:W-:Y:S01]  /*b780*/  @!P1 STG.E desc[UR10][R4.64], R69 ;  /* 0x0000004504009986 */ /* 0x0001e2000c10190a */
[-C--:B------:R-:W-:Y:S01]  /*b790*/  ISETP.GE.AND P6, PT, R0, R6.reuse, PT ;  /* 0x000000060000720c */ /* 0x080fe20003fc6270 */
[C---:B------:R-:W-:Y:S01]  /*b7a0*/  VIADD R0, R61.reuse, 0x100 ;  /* 0x000001003d007836 */ /* 0x040fe20000000000 */
[-C--:B------:R-:W-:Y:S01]  /*b7b0*/  ISETP.GE.AND P1, PT, R42, R6.reuse, PT ;  /* 0x000000062a00720c */ /* 0x080fe20003f26270 */
[----:B------:R1:W-:Y:S04]  /*b7c0*/  @!P2 STG.E desc[UR10][R4.64+0x80], R71 ;  /* 0x000080470400a986 */ /* 0x0003e8000c10190a */
[----:B------:R2:W-:Y:S01]  /*b7d0*/  @!P3 STG.E desc[UR10][R4.64+0x100], R73 ;  /* 0x000100490400b986 */ /* 0x0005e2000c10190a */
[----:B------:R-:W-:Y:S01]  /*b7e0*/  ISETP.GE.AND P3, PT, R0, R6, PT ;  /* 0x000000060000720c */ /* 0x000fe20003f66270 */
[----:B------:R-:W-:-:S02]  /*b7f0*/  VIADD R0, R61, 0x140 ;  /* 0x000001403d007836 */ /* 0x000fc40000000000 */
[C---:B0-----:R-:W-:Y:S01]  /*b800*/  VIADD R69, R61.reuse, 0xe0 ;  /* 0x000000e03d457836 */ /* 0x041fe20000000000 */
[----:B------:R2:W-:Y:S01]  /*b810*/  @!P4 STG.E desc[UR10][R4.64+0x180], R75 ;  /* 0x0001804b0400c986 */ /* 0x0005e2000c10190a */
[----:B-1----:R-:W-:-:S03]  /*b820*/  VIADD R71, R61, 0x180 ;  /* 0x000001803d477836 */ /* 0x002fc60000000000 */
[-C--:B------:R-:W-:Y:S01]  /*b830*/  ISETP.GE.AND P2, PT, R69, R6.reuse, PT ;  /* 0x000000064500720c */ /* 0x080fe20003f46270 */
[----:B------:R-:W-:Y:S01]  /*b840*/  VIADD R69, R61, 0x120 ;  /* 0x000001203d457836 */ /* 0x000fe20000000000 */
[----:B------:R2:W-:Y:S01]  /*b850*/  @!P5 STG.E desc[UR10][R4.64+0x200], R77 ;  /* 0x0002004d0400d986 */ /* 0x0005e2000c10190a */
[----:B------:R-:W-:-:S03]  /*b860*/  ISETP.GE.AND P5, PT, R0, R6, PT ;  /* 0x000000060000720c */ /* 0x000fc60003fa6270 */
[-C--:B------:R-:W-:Y:S01]  /*b870*/  ISETP.GE.AND P4, PT, R69, R6.reuse, PT ;  /* 0x000000064500720c */ /* 0x080fe20003f86270 */
[----:B------:R-:W-:Y:S01]  /*b880*/  VIADD R69, R61, 0x160 ;  /* 0x000001603d457836 */ /* 0x000fe20000000000 */
[----:B------:R2:W-:Y:S04]  /*b890*/  @!P6 STG.E desc[UR10][R4.64+0x280], R40 ;  /* 0x000280280400e986 */ /* 0x0005e8000c10190a */
[-C--:B------:R-:W-:Y:S01]  /*b8a0*/  ISETP.GE.AND P6, PT, R69, R6.reuse, PT ;  /* 0x000000064500720c */ /* 0x080fe20003fc6270 */
[----:B------:R-:W-:Y:S01]  /*b8b0*/  VIADD R69, R61, 0x1a0 ;  /* 0x000001a03d457836 */ /* 0x000fe20000000000 */
[----:B------:R2:W-:Y:S01]  /*b8c0*/  @!P1 STG.E desc[UR10][R4.64+0x300], R67 ;  /* 0x0003004304009986 */ /* 0x0005e2000c10190a */
[----:B------:R-:W-:Y:S01]  /*b8d0*/  ISETP.GE.AND P1, PT, R71, R6, PT ;  /* 0x000000064700720c */ /* 0x000fe20003f26270 */
[----:B------:R-:W-:-:S02]  /*b8e0*/  VIADD R71, R61, 0x1c0 ;  /* 0x000001c03d477836 */ /* 0x000fc40000000000 */
[----:B------:R2:W-:Y:S01]  /*b8f0*/  @!P2 STG.E desc[UR10][R4.64+0x380], R65 ;  /* 0x000380410400a986 */ /* 0x0005e2000c10190a */
[-C--:B------:R-:W-:Y:S01]  /*b900*/  ISETP.GE.AND P2, PT, R69, R6.reuse, PT ;  /* 0x000000064500720c */ /* 0x080fe20003f46270 */
[C---:B------:R-:W-:Y:S02]  /*b910*/  VIADD R69, R61.reuse, 0x1e0 ;  /* 0x000001e03d457836 */ /* 0x040fe40000000000 */
[----:B------:R-:W-:Y:S01]  /*b920*/  VIADD R61, R61, 0x200 ;  /* 0x000002003d3d7836 */ /* 0x000fe20000000000 */
[----:B------:R2:W-:Y:S01]  /*b930*/  @!P3 STG.E desc[UR10][R4.64+0x400], R63 ;  /* 0x0004003f0400b986 */ /* 0x0005e2000c10190a */
[----:B------:R-:W-:-:S03]  /*b940*/  ISETP.GE.AND P3, PT, R71, R6, PT ;  /* 0x000000064700720c */ /* 0x000fc60003f66270 */
[----:B------:R2:W-:Y:S01]  /*b950*/  @!P4 STG.E desc[UR10][R4.64+0x480], R57 ;  /* 0x000480390400c986 */ /* 0x0005e2000c10190a */
[----:B------:R-:W-:-:S03]  /*b960*/  ISETP.GE.AND P4, PT, R69, R6, PT ;  /* 0x000000064500720c */ /* 0x000fc60003f86270 */
[----:B------:R2:W-:Y:S01]  /*b970*/  @!P5 STG.E desc[UR10][R4.64+0x500], R59 ;  /* 0x0005003b0400d986 */ /* 0x0005e2000c10190a */
[----:B------:R-:W-:-:S03]  /*b980*/  ISETP.GE.AND P5, PT, R61, R6, PT ;  /* 0x000000063d00720c */ /* 0x000fc60003fa6270 */
[----:B------:R2:W-:Y:S04]  /*b990*/  @!P6 STG.E desc[UR10][R4.64+0x580], R55 ;  /* 0x000580370400e986 */ /* 0x0005e8000c10190a */
[----:B------:R2:W-:Y:S04]  /*b9a0*/  @!P1 STG.E desc[UR10][R4.64+0x600], R47 ;  /* 0x0006002f04009986 */ /* 0x0005e8000c10190a */
[----:B------:R2:W-:Y:S04]  /*b9b0*/  @!P2 STG.E desc[UR10][R4.64+0x680], R45 ;  /* 0x0006802d0400a986 */ /* 0x0005e8000c10190a */
[----:B------:R2:W-:Y:S04]  /*b9c0*/  @!P3 STG.E desc[UR10][R4.64+0x700], R43 ;  /* 0x0007002b0400b986 */ /* 0x0005e8000c10190a */
[----:B------:R2:W-:Y:S04]  /*b9d0*/  @!P4 STG.E desc[UR10][R4.64+0x780], R41 ;  /* 0x000780290400c986 */ /* 0x0005e8000c10190a */
[----:B------:R2:W-:Y:S02]  /*b9e0*/  @!P5 STG.E desc[UR10][R4.64+0x800], R7 ;  /* 0x000800070400d986 */ /* 0x0005e4000c10190a */
.L_x_154:
[----:B------:R-:W-:Y:S05]  /*b9f0*/  BSYNC.RECONVERGENT B0 ;  /* 0x0000000000007941 */ /* 0x000fea0003800200 */
.L_x_152:
        /* <DEDUP_REMOVED lines=36> */
[----:B------:R-:W3:Y:S04]  /*bc40*/  LDS R2, [R2] ;  /* 0x0000000002027984 */ /* 0x000ee80000000800 */
[----:B------:R-:W4:Y:S04]  /*bc50*/  LDS R8, [R8] ;  /* 0x0000000008087984 */ /* 0x000f280000000800 */
[----:B------:R-:W0:Y:S04]  /*bc60*/  LDS R10, [R10] ;  /* 0x000000000a0a7984 */ /* 0x000e280000000800 */
        /* <DEDUP_REMOVED lines=13> */
[----:B------:R-:W0:Y:S01]  /*bd40*/  LDS R48, [R48] ;  /* 0x0000000030307984 */ /* 0x000e220000000800 */
[----:B------:R-:W-:Y:S06]  /*bd50*/  BAR.SYNC.DEFER_BLOCKING 0x0 ;  /* 0x0000000000007b1d */ /* 0x000fec0000010000 */
[----:B-1-34-:R-:W-:Y:S05]  /*bd60*/  BRA.U !UP0, `(.L_x_155) ;  /* 0x0000000508887547 */ /* 0x01afea000b800000 */
[----:B0-----:R0:W-:Y:S01]  /*bd70*/  STS [R49+0x8], R10 ;  /* 0x0000080a31007388 */ /* 0x0011e20000000800 */
[----:B------:R-:W1:Y:S01]  /*bd80*/  LDCU.64 UR6, c[0x0][0x3a8] ;  /* 0x00007500ff0677ac */ /* 0x000e620008000a00 */
[----:B--2---:R-:W-:Y:S02]  /*bd90*/  IMAD.U32 R5, RZ, RZ, UR12 ;  /* 0x0000000cff057e24 */ /* 0x004fe4000f8e00ff */
[----:B------:R2:W-:Y:S01]  /*bda0*/  STS [R49], R2 ;  /* 0x0000000231007388 */ /* 0x0005e20000000800 */
[----:B------:R-:W-:-:S03]  /*bdb0*/  IMAD.MOV.U32 R3, RZ, RZ, RZ ;  /* 0x000000ffff037224 */ /* 0x000fc600078e00ff */
[----:B------:R3:W-:Y:S01]  /*bdc0*/  STS [R49+0x4], R8 ;  /* 0x0000040831007388 */ /* 0x0007e20000000800 */
[----:B0-----:R-:W-:-:S03]  /*bdd0*/  IMAD.U32 R10, RZ, RZ, UR5 ;  /* 0x00000005ff0a7e24 */ /* 0x001fc6000f8e00ff */
[----:B------:R-:W-:Y:S01]  /*bde0*/  STS [R49+0xc], R12 ;  /* 0x00000c0c31007388 */ /* 0x000fe20000000800 */
[----:B--2---:R-:W-:-:S03]  /*bdf0*/  IMAD R2, R50, 0x11, R53 ;  /* 0x0000001132027824 */ /* 0x004fc600078e0235 */
[----:B------:R-:W-:Y:S01]  /*be00*/  STS [R49+0x10], R14 ;  /* 0x0000100e31007388 */ /* 0x000fe20000000800 */
[----:B------:R-:W-:-:S03]  /*be10*/  IMAD.WIDE.U32 R4, R5, 0x1100, R2 ;  /* 0x0000110005047825 */ /* 0x000fc600078e0002 */
[----:B------:R-:W-:Y:S01]  /*be20*/  STS [R49+0x14], R16 ;  /* 0x0000141031007388 */ /* 0x000fe20000000800 */
[----:B------:R-:W-:-:S03]  /*be30*/  VIADD R0, R2, 0x20 ;  /* 0x0000002002007836 */ /* 0x000fc60000000000 */
[----:B------:R-:W-:Y:S01]  /*be40*/  STS [R49+0x18], R18 ;  /* 0x0000181231007388 */ /* 0x000fe20000000800 */
[----:B---3--:R-:W-:-:S03]  /*be50*/  VIADD R8, R2, 0x40 ;  /* 0x0000004002087836 */ /* 0x008fc60000000000 */
        /* <DEDUP_REMOVED lines=11> */
[----:B------:R-:W-:Y:S04]  /*bf10*/  LDS R41, [R51+0x800] ;  /* 0x0008000033297984 */ /* 0x000fe80000000800 */
        /* <DEDUP_REMOVED lines=18> */
[----:B-1----:R-:W-:Y:S01]  /*c040*/  LEA R6, P0, R4, UR6, 0x2 ;  /* 0x0000000604067c11 */ /* 0x002fe2000f8010ff */
[----:B0-----:R-:W-:-:S03]  /*c050*/  VIADD R10, R2, 0xc0 ;  /* 0x000000c0020a7836 */ /* 0x001fc60000000000 */
[----:B------:R-:W-:Y:S01]  /*c060*/  LEA.HI.X R7, R4, UR7, R5, 0x2, P0 ;  /* 0x0000000704077c11 */ /* 0x000fe200080f1405 */
[C---:B------:R-:W-:Y:S01]  /*c070*/  VIADD R4, R2.reuse, 0x80 ;  /* 0x0000008002047836 */ /* 0x040fe20000000000 */
[----:B------:R-:W0:Y:S02]  /*c080*/  LDS R43, [UR4+0x4400] ;  /* 0x00440004ff2b7984 */ /* 0x000e240008000800 */
[-C--:B0-----:R-:W-:Y:S02]  /*c090*/  ISETP.GE.AND P2, PT, R2, R43.reuse, PT ;  /* 0x0000002b0200720c */ /* 0x081fe40003f46270 */
[-C--:B------:R-:W-:Y:S01]  /*c0a0*/  ISETP.GE.AND P1, PT, R0, R43.reuse, PT ;  /* 0x0000002b0000720c */ /* 0x080fe20003f26270 */
[----:B------:R-:W-:Y:S01]  /*c0b0*/  VIADD R0, R2, 0x60 ;  /* 0x0000006002007836 */ /* 0x000fe20000000000 */
[-C--:B------:R-:W-:Y:S01]  /*c0c0*/  ISETP.GE.AND P0, PT, R8, R43.reuse, PT ;  /* 0x0000002b0800720c */ /* 0x080fe20003f06270 */
[----:B------:R-:W-:Y:S01]  /*c0d0*/  VIADD R8, R2, 0xa0 ;  /* 0x000000a002087836 */ /* 0x000fe20000000000 */
[-C--:B------:R-:W-:Y:S01]  /*c0e0*/  ISETP.GE.AND P6, PT, R4, R43.reuse, PT ;  /* 0x0000002b0400720c */ /* 0x080fe20003fc6270 */
[----:B------:R-:W-:Y:S01]  /*c0f0*/  VIADD R4, R2, 0x100 ;  /* 0x0000010002047836 */ /* 0x000fe20000000000 */
[-C--:B------:R-:W-:Y:S01]  /*c100*/  ISETP.GE.AND P4, PT, R0, R43.reuse, PT ;  /* 0x0000002b0000720c */ /* 0x080fe20003f86270 */
[----:B------:R-:W-:Y:S01]  /*c110*/  VIADD R0, R2, 0xe0 ;  /* 0x000000e002007836 */ /* 0x000fe20000000000 */
[----:B------:R-:W-:-:S02]  /*c120*/  ISETP.GE.AND P5, PT, R8, R43, PT ;  /* 0x0000002b0800720c */ /* 0x000fc40003fa6270 */
[-C--:B------:R-:W-:Y:S01]  /*c130*/  ISETP.GE.AND P3, PT, R10, R43.reuse, PT ;  /* 0x0000002b0a00720c */ /* 0x080fe20003f66270 */
[----:B------:R0:W-:Y:S01]  /*c140*/  @!P2 STG.E desc[UR10][R6.64], R9 ;  /* 0x000000090600a986 */ /* 0x0001e2000c10190a */
[-C--:B------:R-:W-:Y:S01]  /*c150*/  ISETP.GE.AND P2, PT, R0, R43.reuse, PT ;  /* 0x0000002b0000720c */ /* 0x080fe20003f46270 */
[----:B------:R-:W-:Y:S02]  /*c160*/  VIADD R0, R2, 0x120 ;  /* 0x0000012002007836 */ /* 0x000fe40000000000 */
[----:B------:R0:W-:Y:S01]  /*c170*/  @!P1 STG.E desc[UR10][R6.64+0x80], R11 ;  /* 0x0000800b06009986 */ /* 0x0001e2000c10190a */
[-C--:B------:R-:W-:Y:S01]  /*c180*/  ISETP.GE.AND P1, PT, R4, R43.reuse, PT ;  /* 0x0000002b0400720c */ /* 0x080fe20003f26270 */
[----:B------:R-:W-:Y:S02]  /*c190*/  VIADD R4, R2, 0x140 ;  /* 0x0000014002047836 */ /* 0x000fe40000000000 */
[----:B------:R0:W-:Y:S01]  /*c1a0*/  @!P0 STG.E desc[UR10][R6.64+0x100], R13 ;  /* 0x0001000d06008986 */ /* 0x0001e2000c10190a */
[----:B------:R-:W-:Y:S01]  /*c1b0*/  ISETP.GE.AND P0, PT, R0, R43, PT ;  /* 0x0000002b0000720c */ /* 0x000fe20003f06270 */
[----:B------:R-:W-:-:S02]  /*c1c0*/  VIADD R0, R2, 0x160 ;  /* 0x0000016002007836 */ /* 0x000fc40000000000 */
        /* <DEDUP_REMOVED lines=25> */
[----:B------:R-:W-:Y:S05]  /*c360*/  @P0 EXIT ;  /* 0x000000000000094d */ /* 0x000fea0003800000 */
[----:B------:R-:W-:Y:S01]  /*c370*/  STG.E desc[UR10][R6.64+0x800], R41 ;  /* 0x0008002906007986 */ /* 0x000fe2000c10190a */
[----:B------:R-:W-:Y:S05]  /*c380*/  EXIT ;  /* 0x000000000000794d */ /* 0x000fea0003800000 */
.L_x_155:
[----:B------:R-:W-:Y:S01]  /*c390*/  IMAD.U32 R6, RZ, RZ, UR5 ;  /* 0x00000005ff067e24 */ /* 0x000fe2000f8e00ff */
[----:B------:R1:W-:Y:S01]  /*c3a0*/  STS [R49], R2 ;  /* 0x0000000231007388 */ /* 0x0003e20000000800 */
[----:B------:R-:W3:Y:S01]  /*c3b0*/  LDCU.64 UR6, c[0x0][0x390] ;  /* 0x00007200ff0677ac */ /* 0x000ee20008000a00 */
[----:B------:R-:W-:Y:S02]  /*c3c0*/  IMAD R50, R50, 0x11, RZ ;  /* 0x0000001132327824 */ /* 0x000fe400078e02ff */
[----:B------:R-:W-:Y:S01]  /*c3d0*/  STS [R49+0x4], R8 ;  /* 0x0000040831007388 */ /* 0x000fe20000000800 */
[----:B------:R-:W-:Y:S02]  /*c3e0*/  IMAD.U32 R39, RZ, RZ, UR12 ;  /* 0x0000000cff277e24 */ /* 0x000fe4000f8e00ff */
[----:B------:R-:W-:Y:S01]  /*c3f0*/  IMAD.MOV.U32 R3, RZ, RZ, RZ ;  /* 0x000000ffff037224 */ /* 0x000fe200078e00ff */
[----:B0-----:R-:W-:Y:S01]  /*c400*/  STS [R49+0x8], R10 ;  /* 0x0000080a31007388 */ /* 0x001fe20000000800 */
[----:B-1----:R-:W-:Y:S01]  /*c410*/  IMAD.MOV.U32 R2, RZ, RZ, R53 ;  /* 0x000000ffff027224 */ /* 0x002fe200078e0035 */
[----:B------:R-:W-:-:S02]  /*c420*/  LOP3.LUT R53, R50, R53, RZ, 0xfc, !PT ;  /* 0x0000003532357212 */ /* 0x000fc400078efcff */
[----:B------:R-:W-:Y:S01]  /*c430*/  STS [R49+0xc], R12 ;  /* 0x00000c0c31007388 */ /* 0x000fe20000000800 */
[----:B------:R-:W-:-:S03]  /*c440*/  IMAD.WIDE.U32 R2, R39, 0x1100, R2 ;  /* 0x0000110027027825 */ /* 0x000fc600078e0002 */
[----:B------:R-:W-:Y:S01]  /*c450*/  STS [R49+0x10], R14 ;  /* 0x0000100e31007388 */ /* 0x000fe20000000800 */
[----:B------:R-:W-:-:S03]  /*c460*/  VIADD R39, R53, 0x20 ;  /* 0x0000002035277836 */ /* 0x000fc60000000000 */
[----:B------:R-:W-:Y:S01]  /*c470*/  STS [R49+0x14], R16 ;  /* 0x0000141031007388 */ /* 0x000fe20000000800 */
[C---:B--2---:R-:W-:Y:S02]  /*c480*/  VIADD R41, R53.reuse, 0x40 ;  /* 0x0000004035297836 */ /* 0x044fe40000000000 */
[C---:B------:R-:W-:Y:S01]  /*c490*/  VIADD R43, R53.reuse, 0xa0 ;  /* 0x000000a0352b7836 */ /* 0x040fe20000000000 */
[----:B------:R-:W-:Y:S01]  /*c4a0*/  STS [R49+0x18], R18 ;  /* 0x0000181231007388 */ /* 0x000fe20000000800 */
[----:B------:R-:W-:-:S03]  /*c4b0*/  VIADD R45, R53, 0xc0 ;  /* 0x000000c0352d7836 */ /* 0x000fc60000000000 */
        /* <DEDUP_REMOVED lines=28> */
[----:B------:R-:W-:Y:S01]  /*c680*/  @!P0 STS [UR4+0x4400], R6 ;  /* 0x00440006ff008988 */ /* 0x000fe20008000804 */
[----:B------:R-:W-:Y:S01]  /*c690*/  BAR.SYNC.DEFER_BLOCKING 0x0 ;  /* 0x0000000000007b1d */ /* 0x000fe20000010000 */
[----:B------:R-:W-:-:S05]  /*c6a0*/  IADD3 R4, P0, PT, R50, R2, RZ ;  /* 0x0000000232047210 */ /* 0x000fca0007f1e0ff */
[----:B------:R-:W-:Y:S01]  /*c6b0*/  IMAD.X R3, RZ, RZ, R3, P0 ;  /* 0x000000ffff037224 */ /* 0x000fe200000e0603 */
[----:B---3--:R-:W-:-:S04]  /*c6c0*/  LEA R2, P0, R4, UR6, 0x2 ;  /* 0x0000000604027c11 */ /* 0x008fc8000f8010ff */
[----:B------:R-:W-:Y:S01]  /*c6d0*/  LEA.HI.X R3, R4, UR7, R3, 0x2, P0 ;  /* 0x0000000704037c11 */ /* 0x000fe200080f1403 */
[----:B------:R-:W0:Y:S02]  /*c6e0*/  LDS R0, [UR4+0x4400] ;  /* 0x00440004ff007984 */ /* 0x000e240008000800 */
[-C--:B0-----:R-:W-:Y:S02]  /*c6f0*/  ISETP.GE.AND P2, PT, R53, R0.reuse, PT ;  /* 0x000000003500720c */ /* 0x081fe40003f46270 */
[-C--:B------:R-:W-:Y:S01]  /*c700*/  ISETP.GE.AND P3, PT, R39, R0.reuse, PT ;  /* 0x000000002700720c */ /* 0x080fe20003f66270 */
[----:B------:R-:W-:Y:S01]  /*c710*/  VIADD R39, R53, 0x60 ;  /* 0x0000006035277836 */ /* 0x000fe20000000000 */
[-C--:B------:R-:W-:Y:S01]  /*c720*/  ISETP.GE.AND P4, PT, R41, R0.reuse, PT ;  /* 0x000000002900720c */ /* 0x080fe20003f86270 */
[----:B------:R-:W-:Y:S01]  /*c730*/  VIADD R41, R53, 0x80 ;  /* 0x0000008035297836 */ /* 0x000fe20000000000 */
[-C--:B------:R-:W-:Y:S02]  /*c740*/  ISETP.GE.AND P0, PT, R43, R0.reuse, PT ;  /* 0x000000002b00720c */ /* 0x080fe40003f06270 */
[-C--:B------:R-:W-:Y:S01]  /*c750*/  ISETP.GE.AND P5, PT, R39, R0.reuse, PT ;  /* 0x000000002700720c */ /* 0x080fe20003fa6270 */
[----:B------:R-:W-:Y:S01]  /*c760*/  VIADD R39, R53, 0xe0 ;  /* 0x000000e035277836 */ /* 0x000fe20000000000 */
[-C--:B------:R-:W-:Y:S01]  /*c770*/  ISETP.GE.AND P6, PT, R41, R0.reuse, PT ;  /* 0x000000002900720c */ /* 0x080fe20003fc6270 */
[----:B------:R-:W-:Y:S01]  /*c780*/  VIADD R41, R53, 0x100 ;  /* 0x0000010035297836 */ /* 0x000fe20000000000 */
[-C--:B------:R-:W-:Y:S01]  /*c790*/  ISETP.GE.AND P1, PT, R45, R0.reuse, PT ;  /* 0x000000002d00720c */ /* 0x080fe20003f26270 */
[----:B------:R0:W-:Y:S01]  /*c7a0*/  @!P2 STG.E desc[UR10][R2.64], R5 ;  /* 0x000000050200a986 */ /* 0x0001e2000c10190a */
[----:B------:R-:W-:Y:S01]  /*c7b0*/  ISETP.GE.AND P2, PT, R39, R0, PT ;  /* 0x000000002700720c */ /* 0x000fe20003f46270 */
[----:B------:R-:W-:-:S02]  /*c7c0*/  VIADD R39, R53, 0x120 ;  /* 0x0000012035277836 */ /* 0x000fc40000000000 */
[----:B------:R1:W-:Y:S01]  /*c7d0*/  @!P3 STG.E desc[UR10][R2.64+0x80], R7 ;  /* 0x000080070200b986 */ /* 0x0003e2000c10190a */
[-C--:B------:R-:W-:Y:S01]  /*c7e0*/  ISETP.GE.AND P3, PT, R41, R0.reuse, PT ;  /* 0x000000002900720c */ /* 0x080fe20003f66270 */
[----:B------:R-:W-:Y:S02]  /*c7f0*/  VIADD R41, R53, 0x140 ;  /* 0x0000014035297836 */ /* 0x000fe40000000000 */
[----:B------:R2:W-:Y:S01]  /*c800*/  @!P4 STG.E desc[UR10][R2.64+0x100], R9 ;  /* 0x000100090200c986 */ /* 0x0005e2000c10190a */
[----:B------:R-:W-:Y:S01]  /*c810*/  ISETP.GE.AND P4, PT, R39, R0, PT ;  /* 0x000000002700720c */ /* 0x000fe20003f86270 */
[C---:B------:R-:W-:Y:S02]  /*c820*/  VIADD R39, R53.reuse, 0x160 ;  /* 0x0000016035277836 */ /* 0x040fe40000000000 */
[C---:B0-----:R-:W-:Y:S01]  /*c830*/  VIADD R5, R53.reuse, 0x180 ;  /* 0x0000018035057836 */ /* 0x041fe20000000000 */
[----:B------:R2:W-:Y:S01]  /*c840*/  @!P0 STG.E desc[UR10][R2.64+0x280], R15 ;  /* 0x0002800f02008986 */ /* 0x0005e2000c10190a */
[----:B-1----:R-:W-:-:S03]  /*c850*/  VIADD R7, R53, 0x1a0 ;  /* 0x000001a035077836 */ /* 0x002fc60000000000 */
[----:B------:R2:W-:Y:S01]  /*c860*/  @!P1 STG.E desc[UR10][R2.64+0x300], R17 ;  /* 0x0003001102009986 */ /* 0x0005e2000c10190a */
[-C--:B------:R-:W-:Y:S01]  /*c870*/  ISETP.GE.AND P0, PT, R5, R0.reuse, PT ;  /* 0x000000000500720c */ /* 0x080fe20003f06270 */
[----:B------:R-:W-:Y:S01]  /*c880*/  VIADD R5, R53, 0x1c0 ;  /* 0x000001c035057836 */ /* 0x000fe20000000000 */
[-C--:B------:R-:W-:Y:S01]  /*c890*/  ISETP.GE.AND P1, PT, R7, R0.reuse, PT ;  /* 0x000000000700720c */ /* 0x080fe20003f26270 */
[C---:B------:R-:W-:Y:S01]  /*c8a0*/  VIADD R7, R53.reuse, 0x1e0 ;  /* 0x000001e035077836 */ /* 0x040fe20000000000 */
[----:B------:R2:W-:Y:S01]  /*c8b0*/  @!P5 STG.E desc[UR10][R2.64+0x180], R11 ;  /* 0x0001800b0200d986 */ /* 0x0005e2000c10190a */
[----:B------:R-:W-:Y:S01]  /*c8c0*/  VIADD R53, R53, 0x200 ;  /* 0x0000020035357836 */ /* 0x000fe20000000000 */
[-C--:B------:R-:W-:Y:S02]  /*c8d0*/  ISETP.GE.AND P5, PT, R41, R0.reuse, PT ;  /* 0x000000002900720c */ /* 0x080fe40003fa6270 */
[----:B------:R2:W-:Y:S01]  /*c8e0*/  @!P6 STG.E desc[UR10][R2.64+0x200], R13 ;  /* 0x0002000d0200e986 */ /* 0x0005e2000c10190a */
[----:B------:R-:W-:-:S03]  /*c8f0*/  ISETP.GE.AND P6, PT, R39, R0, PT ;  /* 0x000000002700720c */ /* 0x000fc60003fc6270 */
        /* <DEDUP_REMOVED lines=15> */
.L_x_156:
[----:B------:R-:W-:-:S00]  /*c9f0*/  BRA `(.L_x_156) ;  /* 0xfffffffc00fc7947 */ /* 0x000fc0000383ffff */
[----:B------:R-:W-:-:S00]  /*ca00*/  NOP ;  /* 0x0000000000007918 */ /* 0x000fc00000000000 */
[----:B------:R-:W-:-:S00]  /*ca10*/  NOP ;  /* 0x0000000000007918 */ /* 0x000fc00000000000 */
[----:B------:R-:W-:-:S00]  /*ca20*/  NOP ;  /* 0x0000000000007918 */ /* 0x000fc00000000000 */
[----:B------:R-:W-:-:S00]  /*ca30*/  NOP ;  /* 0x0000000000007918 */ /* 0x000fc00000000000 */
[----:B------:R-:W-:-:S00]  /*ca40*/  NOP ;  /* 0x0000000000007918 */ /* 0x000fc00000000000 */
[----:B------:R-:W-:-:S00]  /*ca50*/  NOP ;  /* 0x0000000000007918 */ /* 0x000fc00000000000 */
[----:B------:R-:W-:-:S00]  /*ca60*/  NOP ;  /* 0x0000000000007918 */ /* 0x000fc00000000000 */
[----:B------:R-:W-:-:S00]  /*ca70*/  NOP ;  /* 0x0000000000007918 */ /* 0x000fc00000000000 */
.L_x_573:


//--------------------- .text._ZN3cub18CUB_300001_SM_10006detail10merge_sort30DeviceMergeSortPartitionKernelIN6thrust24THRUST_300001_SM_1000_NS6detail15normal_iteratorINS5_10device_ptrIfEEEEm10CompareAbsfEEvbT_PT2_T0_SF_PSF_T1_SF_i --------------------------
	.section	.text._ZN3cub18CUB_300001_SM_10006detail10merge_sort30DeviceMergeSortPartitionKernelIN6thrust24THRUST_300001_SM_1000_NS6detail15normal_iteratorINS5_10device_ptrIfEEEEm10CompareAbsfEEvbT_PT2_T0_SF_PSF_T1_SF_i,"ax",@progbits
	.align	128
        .global         _ZN3cub18CUB_300001_SM_10006detail10merge_sort30DeviceMergeSortPartitionKernelIN6thrust24THRUST_300001_SM_1000_NS6detail15normal_iteratorINS5_10device_ptrIfEEEEm10CompareAbsfEEvbT_PT2_T0_SF_PSF_T1_SF_i
        .type           _ZN3cub18CUB_300001_SM_10006detail10merge_sort30DeviceMergeSortPartitionKernelIN6thrust24THRUST_300001_SM_1000_NS6detail15normal_iteratorINS5_10device_ptrIfEEEEm10CompareAbsfEEvbT_PT2_T0_SF_PSF_T1_SF_i,@function
        .size           _ZN3cub18CUB_300001_SM_10006detail10merge_sort30DeviceMergeSortPartitionKernelIN6thrust24THRUST_300001_SM_1000_NS6detail15normal_iteratorINS5_10device_ptrIfEEEEm10CompareAbsfEEvbT_PT2_T0_SF_PSF_T1_SF_i,(.L_x_574 - _ZN3cub18CUB_300001_SM_10006detail10merge_sort30DeviceMergeSortPartitionKernelIN6thrust24THRUST_300001_SM_1000_NS6detail15normal_iteratorINS5_10device_ptrIfEEEEm10CompareAbsfEEvbT_PT2_T0_SF_PSF_T1_SF_i)
        .other          _ZN3cub18CUB_300001_SM_10006detail10merge_sort30DeviceMergeSortPartitionKernelIN6thrust24THRUST_300001_SM_1000_NS6detail15normal_iteratorINS5_10device_ptrIfEEEEm10CompareAbsfEEvbT_PT2_T0_SF_PSF_T1_SF_i,@"STO_CUDA_ENTRY STV_DEFAULT"
_ZN3cub18CUB_300001_SM_10006detail10merge_sort30DeviceMergeSortPartitionKernelIN6thrust24THRUST_300001_SM_1000_NS6detail15normal_iteratorINS5_10device_ptrIfEEEEm10CompareAbsfEEvbT_PT2_T0_SF_PSF_T1_SF_i:
.text._ZN3cub18CUB_300001_SM_10006detail10merge_sort30DeviceMergeSortPartitionKernelIN6thrust24THRUST_300001_SM_1000_NS6detail15normal_iteratorINS5_10device_ptrIfEEEEm10CompareAbsfEEvbT_PT2_T0_SF_PSF_T1_SF_i:
[----:B------:R-:W-:Y:S01]  /*0000*/  LDC R1, c[0x0][0x37c] ;  /* 0x0000df00ff017b82 */ /* 0x000fe20000000800 */
[----:B------:R-:W0:Y:S01]  /*0010*/  S2R R0, SR_CTAID.X ;  /* 0x0000000000007919 */ /* 0x000e220000002500 */
[----:B------:R-:W0:Y:S01]  /*0020*/  LDCU UR4, c[0x0][0x360] ;  /* 0x00006c00ff0477ac */ /* 0x000e220008000800 */
[----:B------:R-:W0:Y:S01]  /*0030*/  S2R R3, SR_TID.X ;  /* 0x0000000000037919 */ /* 0x000e220000002100 */
[----:B------:R-:W1:Y:S01]  /*0040*/  LDCU.64 UR10, c[0x0][0x3a0] ;  /* 0x00007400ff0a77ac */ /* 0x000e620008000a00 */
[----:B0-----:R-:W-:-:S05]  /*0050*/  IMAD R0, R0, UR4, R3 ;  /* 0x0000000400007c24 */ /* 0x001fca000f8e0203 */
[----:B-1----:R-:W-:-:S04]  /*0060*/  ISETP.GE.U32.AND P0, PT, R0, UR10, PT ;  /* 0x0000000a00007c0c */ /* 0x002fc8000bf06070 */
[----:B------:R-:W-:-:S13]  /*0070*/  ISETP.GE.U32.AND.EX P0, PT, RZ, UR11, PT, P0 ;  /* 0x0000000bff007c0c */ /* 0x000fda000bf06100 */
[----:B------:R-:W-:Y:S05]  /*0080*/  @P0 EXIT ;  /* 0x000000000000094d */ /* 0x000fea0003800000 */
[----:B------:R-:W0:Y:S01]  /*0090*/  LDCU.64 UR6, c[0x0][0x3b8] ;  /* 0x00007700ff0677ac */ /* 0x000e220008000a00 */
[----:B------:R-:W1:Y:S01]  /*00a0*/  LDC R8, c[0x0][0x3c0] ;  /* 0x0000f000ff087b82 */ /* 0x000e620000000800 */
[----:B------:R-:W-:Y:S01]  /*00b0*/  ACQBULK ;  /* 0x000000000000782e */ /* 0x000fe20000000000 */
[----:B------:R-:W2:Y:S01]  /*00c0*/  LDCU.64 UR8, c[0x0][0x358] ;  /* 0x00006b00ff0877ac */ /* 0x000ea20008000a00 */
[----:B0-----:R-:W-:Y:S02]  /*00d0*/  UIADD3 UR4, UPT, UPT, -UR6, URZ, URZ ;  /* 0x000000ff06047290 */ /* 0x001fe4000fffe1ff */
[----:B------:R-:W-:-:S04]  /*00e0*/  USHF.R.U32.HI UR5, URZ, 0x1, UR7 ;  /* 0x00000001ff057899 */ /* 0x000fc80008011607 */
[----:B------:R-:W-:Y:S01]  /*00f0*/  LOP3.LUT R3, R0, UR4, RZ, 0xc0, !PT ;  /* 0x0000000400037c12 */ /* 0x000fe2000f8ec0ff */
[----:B------:R-:W-:Y:S01]  /*0100*/  USHF.R.U64 UR4, UR6, 0x1, UR7 ;  /* 0x0000000106047899 */ /* 0x000fe20008001207 */
[----:B-1----:R-:W-:Y:S01]  /*0110*/  SHF.R.S32.HI R9, RZ, 0x1f, R8 ;  /* 0x0000001fff097819 */ /* 0x002fe20000011408 */
[----:B------:R-:W-:Y:S02]  /*0120*/  IMAD R2, R8, UR5, RZ ;  /* 0x0000000508027c24 */ /* 0x000fe4000f8e02ff */
[----:B------:R-:W-:-:S04]  /*0130*/  IMAD.WIDE.U32 R4, R3, R8, RZ ;  /* 0x0000000803047225 */ /* 0x000fc800078e00ff */
[----:B------:R-:W-:-:S04]  /*0140*/  IMAD.WIDE.U32 R10, R8, UR4, RZ ;  /* 0x00000004080a7c25 */ /* 0x000fc8000f8e00ff */
[C---:B------:R-:W-:Y:S01]  /*0150*/  IMAD R7, R9.reuse, UR4, R2 ;  /* 0x0000000409077c24 */ /* 0x040fe2000f8e0202 */
[----:B------:R-:W-:Y:S01]  /*0160*/  IADD3 R2, P2, PT, R0, 0x1, RZ ;  /* 0x0000000100027810 */ /* 0x000fe20007f5e0ff */
[----:B------:R-:W-:Y:S01]  /*0170*/  IMAD R5, R9, R3, R5 ;  /* 0x0000000309057224 */ /* 0x000fe200078e0205 */
[----:B------:R-:W-:Y:S01]  /*0180*/  LOP3.LUT R3, RZ, R4, RZ, 0x33, !PT ;  /* 0x00000004ff037212 */ /* 0x000fe200078e33ff */
[----:B------:R-:W-:Y:S01]  /*0190*/  IMAD.IADD R11, R11, 0x1, R7 ;  /* 0x000000010b0b7824 */ /* 0x000fe200078e0207 */
[----:B------:R-:W0:Y:S01]  /*01a0*/  LDCU.64 UR4, c[0x0][0x398] ;  /* 0x00007300ff0477ac */ /* 0x000e220008000a00 */
[----:B------:R-:W-:Y:S01]  /*01b0*/  ISETP.NE.U32.AND P0, PT, R2, UR10, PT ;  /* 0x0000000a02007c0c */ /* 0x000fe2000bf05070 */
[----:B------:R-:W-:Y:S01]  /*01c0*/  IMAD.X R2, RZ, RZ, RZ, P2 ;  /* 0x000000ffff027224 */ /* 0x000fe200010e06ff */
[----:B------:R-:W-:Y:S02]  /*01d0*/  ISETP.LT.U32.AND P1, PT, R10, R3, PT ;  /* 0x000000030a00720c */ /* 0x000fe40003f21070 */
[----:B------:R-:W-:-:S02]  /*01e0*/  LOP3.LUT R6, RZ, R5, RZ, 0x33, !PT ;  /* 0x00000005ff067212 */ /* 0x000fc400078e33ff */
[----:B------:R-:W-:Y:S02]  /*01f0*/  ISETP.NE.AND.EX P0, PT, R2, UR11, PT, P0 ;  /* 0x0000000b02007c0c */ /* 0x000fe4000bf05300 */
[----:B------:R-:W-:-:S04]  /*0200*/  ISETP.LT.U32.AND.EX P1, PT, R11, R6, PT, P1 ;  /* 0x000000060b00720c */ /* 0x000fc80003f21110 */
[----:B------:R-:W-:Y:S02]  /*0210*/  SEL R3, R10, R3, P1 ;  /* 0x000000030a037207 */ /* 0x000fe40000800000 */
[----:B------:R-:W-:Y:S02]  /*0220*/  SEL R6, R11, R6, P1 ;  /* 0x000000060b067207 */ /* 0x000fe40000800000 */
[----:B------:R-:W-:-:S05]  /*0230*/  IADD3 R2, P1, PT, R3, R4, RZ ;  /* 0x0000000403027210 */ /* 0x000fca0007f3e0ff */
[----:B------:R-:W-:Y:S01]  /*0240*/  IMAD.X R3, R6, 0x1, R5, P1 ;  /* 0x0000000106037824 */ /* 0x000fe200008e0605 */
[----:B0-----:R-:W-:Y:S01]  /*0250*/  ISETP.LT.U32.AND P1, PT, R2, UR4, PT ;  /* 0x0000000402007c0c */ /* 0x001fe2000bf21070 */
[----:B------:R-:W0:Y:S03]  /*0260*/  @!P0 LDC.64 R6, c[0x0][0x3a8] ;  /* 0x0000ea00ff068b82 */ /* 0x000e260000000a00 */
[----:B------:R-:W-:-:S04]  /*0270*/  ISETP.LT.U32.AND.EX P1, PT, R3, UR5, PT, P1 ;  /* 0x0000000503007c0c */ /* 0x000fc8000bf21110 */
[----:B------:R-:W-:Y:S02]  /*0280*/  SEL R2, R2, UR4, P1 ;  /* 0x0000000402027c07 */ /* 0x000fe40008800000 */
[----:B------:R-:W-:Y:S02]  /*0290*/  SEL R3, R3, UR5, P1 ;  /* 0x0000000503037c07 */ /* 0x000fe40008800000 */
[----:B------:R-:W-:Y:S02]  /*02a0*/  LOP3.LUT R17, RZ, R2, RZ, 0x33, !PT ;  /* 0x00000002ff117212 */ /* 0x000fe400078e33ff */
[----:B------:R-:W-:Y:S02]  /*02b0*/  LOP3.LUT R19, RZ, R3, RZ, 0x33, !PT ;  /* 0x00000003ff137212 */ /* 0x000fe400078e33ff */
[----:B------:R-:W-:-:S04]  /*02c0*/  ISETP.LT.U32.AND P1, PT, R10, R17, PT ;  /* 0x000000110a00720c */ /* 0x000fc80003f21070 */
[----:B------:R-:W-:-:S04]  /*02d0*/  ISETP.LT.U32.AND.EX P1, PT, R11, R19, PT, P1 ;  /* 0x000000130b00720c */ /* 0x000fc80003f21110 */
[----:B------:R-:W-:Y:S02]  /*02e0*/  SEL R17, R10, R17, P1 ;  /* 0x000000110a117207 */ /* 0x000fe40000800000 */
[----:B------:R-:W-:Y:S02]  /*02f0*/  SEL R19, R11, R19, P1 ;  /* 0x000000130b137207 */ /* 0x000fe40000800000 */
[----:B------:R-:W-:Y:S02]  /*0300*/  IADD3 R17, P3, PT, R17, R2, RZ ;  /* 0x0000000211117210 */ /* 0x000fe40007f7e0ff */
[----:B0-----:R-:W-:Y:S02]  /*0310*/  @!P0 LEA R10, P2, R0, R6, 0x3 ;  /* 0x00000006000a8211 */ /* 0x001fe400078418ff */
[----:B------:R-:W-:Y:S01]  /*0320*/  ISETP.LT.U32.AND P1, PT, R4, UR4, PT ;  /* 0x0000000404007c0c */ /* 0x000fe2000bf21070 */
[----:B------:R-:W-:Y:S01]  /*0330*/  IMAD.X R19, R19, 0x1, R3, P3 ;  /* 0x0000000113137824 */ /* 0x000fe200018e0603 */
[----:B------:R-:W-:-:S02]  /*0340*/  @!P0 LEA.HI.X R11, R0, R7, RZ, 0x3, P2 ;  /* 0x00000007000b8211 */ /* 0x000fc400010f1cff */
[----:B------:R-:W-:Y:S02]  /*0350*/  ISETP.LT.U32.AND P2, PT, R17, UR4, PT ;  /* 0x0000000411007c0c */ /* 0x000fe4000bf41070 */
[----:B------:R-:W-:Y:S01]  /*0360*/  ISETP.LT.U32.AND.EX P1, PT, R5, UR5, PT, P1 ;  /* 0x0000000505007c0c */ /* 0x000fe2000bf21110 */
[----:B--2---:R0:W-:Y:S01]  /*0370*/  @!P0 STG.E.64 desc[UR8][R10.64], R2 ;  /* 0x000000020a008986 */ /* 0x0041e2000c101b08 */
[----:B------:R-:W-:Y:S02]  /*0380*/  ISETP.LT.U32.AND.EX P2, PT, R19, UR5, PT, P2 ;  /* 0x0000000513007c0c */ /* 0x000fe4000bf41120 */
[----:B------:R-:W-:Y:S02]  /*0390*/  SEL R7, R4, UR4, P1 ;  /* 0x0000000404077c07 */ /* 0x000fe40008800000 */
[----:B------:R-:W-:Y:S02]  /*03a0*/  SEL R5, R5, UR5, P1 ;  /* 0x0000000505057c07 */ /* 0x000fe40008800000 */
[----:B------:R-:W-:-:S02]  /*03b0*/  SEL R17, R17, UR4, P2 ;  /* 0x0000000411117c07 */ /* 0x000fc40009000000 */
[----:B------:R-:W-:Y:S01]  /*03c0*/  SEL R19, R19, UR5, P2 ;  /* 0x0000000513137c07 */ /* 0x000fe20009000000 */
[----:B------:R-:W-:Y:S06]  /*03d0*/  @!P0 EXIT ;  /* 0x000000000000894d */ /* 0x000fec0003800000 */
[----:B------:R-:W1:Y:S01]  /*03e0*/  LDCU.U8 UR5, c[0x0][0x380] ;  /* 0x00007000ff0577ac */ /* 0x000e620008000000 */
[----:B------:R-:W-:Y:S01]  /*03f0*/  IADD3 R15, P0, PT, R17, -R7, RZ ;  /* 0x80000007110f7210 */ /* 0x000fe20007f1e0ff */
[----:B------:R-:W-:Y:S01]  /*0400*/  BSSY.RECONVERGENT B0, `(.L_x_157) ;  /* 0x0000070000007945 */ /* 0x000fe20003800200 */
[----:B------:R-:W-:-:S03]  /*0410*/  UIADD3 UR4, UPT, UPT, UR6, -0x1, URZ ;  /* 0xffffffff06047890 */ /* 0x000fc6000fffe0ff */
[----:B------:R-:W-:-:S03]  /*0420*/  IMAD.X R4, R19, 0x1, ~R5, P0 ;  /* 0x0000000113047824 */ /* 0x000fc600000e0e05 */
[----:B------:R-:W-:-:S05]  /*0430*/  LOP3.LUT R13, R0, UR4, RZ, 0xc0, !PT ;  /* 0x00000004000d7c12 */ /* 0x000fca000f8ec0ff */
[----:B0-----:R-:W-:Y:S01]  /*0440*/  IMAD.WIDE.U32 R10, R13, R8, RZ ;  /* 0x000000080d0a7225 */ /* 0x001fe200078e00ff */
[----:B-1----:R-:W-:-:S03]  /*0450*/  UPRMT UR4, UR5, 0x8880, URZ ;  /* 0x0000888005047896 */ /* 0x002fc600080000ff */
[----:B------:R-:W-:Y:S01]  /*0460*/  IMAD R9, R9, R13, R11 ;  /* 0x0000000d09097224 */ /* 0x000fe200078e020b */
[----:B------:R-:W-:Y:S01]  /*0470*/  ISETP.LT.U32.AND P0, PT, R10, R15, PT ;  /* 0x0000000f0a00720c */ /* 0x000fe20003f01070 */
[----:B------:R-:W-:-:S03]  /*0480*/  UISETP.NE.AND UP0, UPT, UR4, URZ, UPT ;  /* 0x000000ff0400728c */ /* 0x000fc6000bf05270 */
[----:B------:R-:W-:-:S04]  /*0490*/  ISETP.LT.U32.AND.EX P0, PT, R9, R4, PT, P0 ;  /* 0x000000040900720c */ /* 0x000fc80003f01100 */
[----:B------:R-:W-:Y:S02]  /*04a0*/  SEL R15, R10, R15, P0 ;  /* 0x0000000f0a0f7207 */ /* 0x000fe40000000000 */
[----:B------:R-:W-:Y:S01]  /*04b0*/  SEL R9, R9, R4, P0 ;  /* 0x0000000409097207 */ /* 0x000fe20000000000 */
[----:B------:R-:W-:Y:S06]  /*04c0*/  BRA.U !UP0, `(.L_x_158) ;  /* 0x0000000108cc7547 */ /* 0x000fec000b800000 */
[----:B------:R-:W-:Y:S01]  /*04d0*/  IADD3 R11, P0, PT, R17, -R2, RZ ;  /* 0x80000002110b7210 */ /* 0x000fe20007f1e0ff */
[----:B------:R-:W0:Y:S01]  /*04e0*/  LDCU.64 UR4, c[0x0][0x388] ;  /* 0x00007100ff0477ac */ /* 0x000e220008000a00 */
[----:B------:R-:W-:Y:S01]  /*04f0*/  IADD3 R10, P2, PT, R2, -R7, RZ ;  /* 0x80000007020a7210 */ /* 0x000fe20007f5e0ff */
[----:B------:R-:W-:Y:S02]  /*0500*/  BSSY.RECONVERGENT B1, `(.L_x_159) ;  /* 0x000002e000017945 */ /* 0x000fe40003800200 */
[----:B------:R-:W-:Y:S01]  /*0510*/  IMAD.X R8, R19, 0x1, ~R3, P0 ;  /* 0x0000000113087824 */ /* 0x000fe200000e0e03 */
[----:B------:R-:W-:Y:S01]  /*0520*/  ISETP.GT.U32.AND P0, PT, R15, R11, PT ;  /* 0x0000000b0f00720c */ /* 0x000fe20003f04070 */
[----:B------:R-:W-:Y:S01]  /*0530*/  IMAD.X R12, R3, 0x1, ~R5, P2 ;  /* 0x00000001030c7824 */ /* 0x000fe200010e0e05 */
[----:B------:R-:W-:Y:S02]  /*0540*/  ISETP.LT.U32.AND P1, PT, R10, R15, PT ;  /* 0x0000000f0a00720c */ /* 0x000fe40003f21070 */
[----:B------:R-:W-:-:S02]  /*0550*/  ISETP.GT.U32.AND.EX P0, PT, R9, R8, PT, P0 ;  /* 0x000000080900720c */ /* 0x000fc40003f04100 */
[----:B------:R-:W-:Y:S02]  /*0560*/  ISETP.LT.U32.AND.EX P1, PT, R12, R9, PT, P1 ;  /* 0x000000090c00720c */ /* 0x000fe40003f21110 */
[-C--:B------:R-:W-:Y:S02]  /*0570*/  SEL R6, R15, R11.reuse, P0 ;  /* 0x0000000b0f067207 */ /* 0x080fe40000000000 */
[----:B------:R-:W-:Y:S02]  /*0580*/  SEL R4, R9, R8, P0 ;  /* 0x0000000809047207 */ /* 0x000fe40000000000 */
[----:B------:R-:W-:Y:S02]  /*0590*/  IADD3 R6, P0, PT, R6, -R11, RZ ;  /* 0x8000000b06067210 */ /* 0x000fe40007f1e0ff */
[----:B------:R-:W-:Y:S02]  /*05a0*/  SEL R11, R10, R15, P1 ;  /* 0x0000000f0a0b7207 */ /* 0x000fe40000800000 */
[----:B------:R-:W-:Y:S01]  /*05b0*/  SEL R13, R12, R9, P1 ;  /* 0x000000090c0d7207 */ /* 0x000fe20000800000 */
[----:B------:R-:W-:Y:S01]  /*05c0*/  IMAD.X R4, R4, 0x1, ~R8, P0 ;  /* 0x0000000104047824 */ /* 0x000fe200000e0e08 */
[----:B------:R-:W-:-:S04]  /*05d0*/  ISETP.GE.U32.AND P0, PT, R6, R11, PT ;  /* 0x0000000b0600720c */ /* 0x000fc80003f06070 */
[----:B------:R-:W-:-:S13]  /*05e0*/  ISETP.GE.U32.AND.EX P0, PT, R4, R13, PT, P0 ;  /* 0x0000000d0400720c */ /* 0x000fda0003f06100 */
[----:B0-----:R-:W-:Y:S05]  /*05f0*/  @P0 BRA `(.L_x_160) ;  /* 0x0000000000780947 */ /* 0x001fea0003800000 */
[----:B------:R-:W-:-:S05]  /*0600*/  IADD3 R10, P0, PT, R15, R2, RZ ;  /* 0x000000020f0a7210 */ /* 0x000fca0007f1e0ff */
[----:B------:R-:W-:-:S08]  /*0610*/  IMAD.X R19, R9, 0x1, R3, P0 ;  /* 0x0000000109137824 */ /* 0x000fd000000e0603 */
.L_x_161:
[----:B------:R-:W-:-:S05]  /*0620*/  IADD3 R3, P0, PT, -R6, R11, RZ ;  /* 0x0000000b06037210 */ /* 0x000fca0007f1e1ff */
[----:B------:R-:W-:-:S05]  /*0630*/  IMAD.X R2, R13, 0x1, ~R4, P0 ;  /* 0x000000010d027824 */ /* 0x000fca00000e0e04 */
[----:B------:R-:W-:-:S04]  /*0640*/  SHF.R.U64 R3, R3, 0x1, R2 ;  /* 0x0000000103037819 */ /* 0x000fc80000001202 */
[----:B------:R-:W-:Y:S02]  /*0650*/  IADD3 R16, P0, PT, R6, R3, RZ ;  /* 0x0000000306107210 */ /* 0x000fe40007f1e0ff */
[----:B------:R-:W-:Y:S02]  /*0660*/  SHF.R.U32.HI R3, RZ, 0x1, R2 ;  /* 0x00000001ff037819 */ /* 0x000fe40000011602 */
[----:B------:R-:W-:-:S03]  /*0670*/  LOP3.LUT R9, RZ, R16, RZ, 0x33, !PT ;  /* 0x00000010ff097212 */ /* 0x000fc600078e33ff */
[----:B------:R-:W-:Y:S01]  /*0680*/  IMAD.X R18, R4, 0x1, R3, P0 ;  /* 0x0000000104127824 */ /* 0x000fe200000e0603 */
[----:B------:R-:W-:Y:S02]  /*0690*/  IADD3 R9, P1, PT, R9, R10, RZ ;  /* 0x0000000a09097210 */ /* 0x000fe40007f3e0ff */
[----:B------:R-:W-:Y:S02]  /*06a0*/  IADD3 R3, P0, PT, R16, R7, RZ ;  /* 0x0000000710037210 */ /* 0x000fe40007f1e0ff */
[----:B------:R-:W-:-:S03]  /*06b0*/  LOP3.LUT R12, RZ, R18, RZ, 0x33, !PT ;  /* 0x00000012ff0c7212 */ /* 0x000fc600078e33ff */
[----:B------:R-:W-:Y:S01]  /*06c0*/  IMAD.X R14, R18, 0x1, R5, P0 ;  /* 0x00000001120e7824 */ /* 0x000fe200000e0605 */
[----:B------:R-:W-:Y:S01]  /*06d0*/  LEA R2, P0, R3, UR4, 0x2 ;  /* 0x0000000403027c11 */ /* 0x000fe2000f8010ff */
[----:B------:R-:W-:Y:S01]  /*06e0*/  IMAD.X R12, R12, 0x1, R19, P1 ;  /* 0x000000010c0c7824 */ /* 0x000fe200008e0613 */
[----:B------:R-:W-:Y:S02]  /*06f0*/  LEA R8, P1, R9, UR4, 0x2 ;  /* 0x0000000409087c11 */ /* 0x000fe4000f8210ff */
[----:B------:R-:W-:Y:S02]  /*0700*/  LEA.HI.X R3, R3, UR5, R14, 0x2, P0 ;  /* 0x0000000503037c11 */ /* 0x000fe400080f140e */
[----:B------:R-:W-:-:S03]  /*0710*/  LEA.HI.X R9, R9, UR5, R12, 0x2, P1 ;  /* 0x0000000509097c11 */ /* 0x000fc600088f140c */
[----:B------:R-:W2:Y:S04]  /*0720*/  LDG.E R2, desc[UR8][R2.64] ;  /* 0x0000000802027981 */ /* 0x000ea8000c1e1900 */
[----:B------:R-:W2:Y:S01]  /*0730*/  LDG.E R9, desc[UR8][R8.64] ;  /* 0x0000000808097981 */ /* 0x000ea2000c1e1900 */
[----:B------:R-:W-:-:S05]  /*0740*/  IADD3 R15, P1, PT, R16, 0x1, RZ ;  /* 0x00000001100f7810 */ /* 0x000fca0007f3e0ff */
[----:B------:R-:W-:Y:S01]  /*0750*/  IMAD.X R17, RZ, RZ, R18, P1 ;  /* 0x000000ffff117224 */ /* 0x000fe200008e0612 */
[----:B--2---:R-:W-:-:S04]  /*0760*/  FSETP.GT.AND P0, PT, |R9|, |R2|, PT ;  /* 0x400000020900720b */ /* 0x004fc80003f04200 */
[----:B------:R-:W-:Y:S02]  /*0770*/  SEL R6, R15, R6, !P0 ;  /* 0x000000060f067207 */ /* 0x000fe40004000000 */
[----:B------:R-:W-:Y:S02]  /*0780*/  SEL R11, R11, R16, !P0 ;  /* 0x000000100b0b7207 */ /* 0x000fe40004000000 */
[----:B------:R-:W-:Y:S02]  /*0790*/  SEL R4, R17, R4, !P0 ;  /* 0x0000000411047207 */ /* 0x000fe40004000000 */
[----:B------:R-:W-:Y:S02]  /*07a0*/  SEL R13, R13, R18, !P0 ;  /* 0x000000120d0d7207 */ /* 0x000fe40004000000 */
[----:B------:R-:W-:-:S04]  /*07b0*/  ISETP.GE.U32.AND P0, PT, R6, R11, PT ;  /* 0x0000000b0600720c */ /* 0x000fc80003f06070 */
[----:B------:R-:W-:-:S13]  /*07c0*/  ISETP.GE.U32.AND.EX P0, PT, R4, R13, PT, P0 ;  /* 0x0000000d0400720c */ /* 0x000fda0003f06100 */
[----:B------:R-:W-:Y:S05]  /*07d0*/  @!P0 BRA `(.L_x_161) ;  /* 0xfffffffc00908947 */ /* 0x000fea000383ffff */
.L_x_160:
[----:B------:R-:W-:Y:S05]  /*07e0*/  BSYNC.RECONVERGENT B1 ;  /* 0x0000000000017941 */ /* 0x000fea0003800200 */
.L_x_159:
[----:B------:R-:W-:Y:S05]  /*07f0*/  BRA `(.L_x_162) ;  /* 0x0000000000c07947 */ /* 0x000fea0003800000 */
.L_x_158:
[----:B------:R-:W-:Y:S01]  /*0800*/  IADD3 R6, P0, PT, R17, -R2, RZ ;  /* 0x8000000211067210 */ /* 0x000fe20007f1e0ff */
[----:B------:R-:W0:Y:S01]  /*0810*/  LDCU.64 UR4, c[0x0][0x390] ;  /* 0x00007200ff0477ac */ /* 0x000e220008000a00 */
[----:B------:R-:W-:-:S03]  /*0820*/  IADD3 R4, P2, PT, R2, -R7, RZ ;  /* 0x8000000702047210 */ /* 0x000fc60007f5e0ff */
[----:B------:R-:W-:Y:S01]  /*0830*/  IMAD.X R10, R19, 0x1, ~R3, P0 ;  /* 0x00000001130a7824 */ /* 0x000fe200000e0e03 */
[----:B------:R-:W-:Y:S01]  /*0840*/  ISETP.GT.U32.AND P0, PT, R15, R6, PT ;  /* 0x000000060f00720c */ /* 0x000fe20003f04070 */
[----:B------:R-:W-:Y:S01]  /*0850*/  IMAD.X R8, R3, 0x1, ~R5, P2 ;  /* 0x0000000103087824 */ /* 0x000fe200010e0e05 */
[----:B------:R-:W-:Y:S02]  /*0860*/  ISETP.LT.U32.AND P1, PT, R4, R15, PT ;  /* 0x0000000f0400720c */ /* 0x000fe40003f21070 */
[----:B------:R-:W-:Y:S02]  /*0870*/  ISETP.GT.U32.AND.EX P0, PT, R9, R10, PT, P0 ;  /* 0x0000000a0900720c */ /* 0x000fe40003f04100 */
[----:B------:R-:W-:Y:S02]  /*0880*/  ISETP.LT.U32.AND.EX P1, PT, R8, R9, PT, P1 ;  /* 0x000000090800720c */ /* 0x000fe40003f21110 */
[----:B------:R-:W-:Y:S02]  /*0890*/  SEL R11, R15, R6, P0 ;  /* 0x000000060f0b7207 */ /* 0x000fe40000000000 */
[----:B------:R-:W-:-:S02]  /*08a0*/  SEL R13, R9, R10, P0 ;  /* 0x0000000a090d7207 */ /* 0x000fc40000000000 */
[----:B------:R-:W-:Y:S02]  /*08b0*/  IADD3 R6, P0, PT, R11, -R6, RZ ;  /* 0x800000060b067210 */ /* 0x000fe40007f1e0ff */
[----:B------:R-:W-:-:S03]  /*08c0*/  SEL R11, R4, R15, P1 ;  /* 0x0000000f040b7207 */ /* 0x000fc60000800000 */
[----:B------:R-:W-:Y:S01]  /*08d0*/  IMAD.X R4, R13, 0x1, ~R10, P0 ;  /* 0x000000010d047824 */ /* 0x000fe200000e0e0a */
[----:B------:R-:W-:Y:S02]  /*08e0*/  SEL R13, R8, R9, P1 ;  /* 0x00000009080d7207 */ /* 0x000fe40000800000 */
[----:B------:R-:W-:-:S04]  /*08f0*/  ISETP.GE.U32.AND P0, PT, R6, R11, PT ;  /* 0x0000000b0600720c */ /* 0x000fc80003f06070 */
[----:B------:R-:W-:-:S13]  /*0900*/  ISETP.GE.U32.AND.EX P0, PT, R4, R13, PT, P0 ;  /* 0x0000000d0400720c */ /* 0x000fda0003f06100 */
[----:B0-----:R-:W-:Y:S05]  /*0910*/  @P0 BRA `(.L_x_162) ;  /* 0x0000000000780947 */ /* 0x001fea0003800000 */
[----:B------:R-:W-:-:S05]  /*0920*/  IADD3 R10, P0, PT, R15, R2, RZ ;  /* 0x000000020f0a7210 */ /* 0x000fca0007f1e0ff */
[----:B------:R-:W-:-:S08]  /*0930*/  IMAD.X R19, R9, 0x1, R3, P0 ;  /* 0x0000000109137824 */ /* 0x000fd000000e0603 */
.L_x_163:
        /* <DEDUP_REMOVED lines=28> */
.L_x_162:
[----:B------:R-:W-:Y:S05]  /*0b00*/  BSYNC.RECONVERGENT B0 ;  /* 0x0000000000007941 */ /* 0x000fea0003800200 */
.L_x_157:
[----:B------:R-:W0:Y:S01]  /*0b10*/  LDCU.64 UR6, c[0x0][0x3a8] ;  /* 0x00007500ff0677ac */ /* 0x000e220008000a00 */
[----:B------:R-:W-:-:S05]  /*0b20*/  IADD3 R6, P0, PT, R6, R7, RZ ;  /* 0x0000000706067210 */ /* 0x000fca0007f1e0ff */
[----:B------:R-:W-:Y:S01]  /*0b30*/  IMAD.X R7, R4, 0x1, R5, P0 ;  /* 0x0000000104077824 */ /* 0x000fe200000e0605 */
[----:B0-----:R-:W-:-:S04]  /*0b40*/  LEA R2, P1, R0, UR6, 0x3 ;  /* 0x0000000600027c11 */ /* 0x001fc8000f8218ff */
[----:B------:R-:W-:-:S05]  /*0b50*/  LEA.HI.X R3, R0, UR7, RZ, 0x3, P1 ;  /* 0x0000000700037c11 */ /* 0x000fca00088f1cff */
[----:B------:R-:W-:Y:S01]  /*0b60*/  STG.E.64 desc[UR8][R2.64], R6 ;  /* 0x0000000602007986 */ /* 0x000fe2000c101b08 */
[----:B------:R-:W-:Y:S05]  /*0b70*/  EXIT ;  /* 0x000000000000794d */ /* 0x000fea0003800000 */
.L_x_164:
        /* <DEDUP_REMOVED lines=16> */
.L_x_574:


//--------------------- .text._ZN3cub18CUB_300001_SM_10006detail10merge_sort30DeviceMergeSortBlockSortKernelINS2_10policy_hubIN6thrust24THRUST_300001_SM_1000_NS6detail15normal_iteratorINS6_10device_ptrIfEEEEE9Policy600ESB_NS8_INS9_IiEEEESB_SF_m10CompareAbsfiEEvbT0_T1_T2_T3_T4_PT6_PT7_T5_NS1_7vsmem_tE --------------------------
	.section	.text._ZN3cub18CUB_300001_SM_10006detail10merge_sort30DeviceMergeSortBlockSortKernelINS2_10policy_hubIN6thrust24THRUST_300001_SM_1000_NS6detail15normal_iteratorINS6_10device_ptrIfEEEEE9Policy600ESB_NS8_INS9_IiEEEESB_SF_m10CompareAbsfiEEvbT0_T1_T2_T3_T4_PT6_PT7_T5_NS1_7vsmem_tE,"ax",@progbits
	.align	128
        .global         _ZN3cub18CUB_300001_SM_10006detail10merge_sort30DeviceMergeSortBlockSortKernelINS2_10policy_hubIN6thrust24THRUST_300001_SM_1000_NS6detail15normal_iteratorINS6_10device_ptrIfEEEEE9Policy600ESB_NS8_INS9_IiEEEESB_SF_m10CompareAbsfiEEvbT0_T1_T2_T3_T4_PT6_PT7_T5_NS1_7vsmem_tE
        .type           _ZN3cub18CUB_300001_SM_10006detail10merge_sort30DeviceMergeSortBlockSortKernelINS2_10policy_hubIN6thrust24THRUST_300001_SM_1000_NS6detail15normal_iteratorINS6_10device_ptrIfEEEEE9Policy600ESB_NS8_INS9_IiEEEESB_SF_m10CompareAbsfiEEvbT0_T1_T2_T3_T4_PT6_PT7_T5_NS1_7vsmem_tE,@function
        .size           _ZN3cub18CUB_300001_SM_10006detail10merge_sort30DeviceMergeSortBlockSortKernelINS2_10policy_hubIN6thrust24THRUST_300001_SM_1000_NS6detail15normal_iteratorINS6_10device_ptrIfEEEEE9Policy600ESB_NS8_INS9_IiEEEESB_SF_m10CompareAbsfiEEvbT0_T1_T2_T3_T4_PT6_PT7_T5_NS1_7vsmem_tE,(.L_x_575 - _ZN3cub18CUB_300001_SM_10006detail10merge_sort30DeviceMergeSortBlockSortKernelINS2_10policy_hubIN6thrust24THRUST_300001_SM_1000_NS6detail15normal_iteratorINS6_10device_ptrIfEEEEE9Policy600ESB_NS8_INS9_IiEEEESB_SF_m10CompareAbsfiEEvbT0_T1_T2_T3_T4_PT6_PT7_T5_NS1_7vsmem_tE)
        .other          _ZN3cub18CUB_300001_SM_10006detail10merge_sort30DeviceMergeSortBlockSortKernelINS2_10policy_hubIN6thrust24THRUST_300001_SM_1000_NS6detail15normal_iteratorINS6_10device_ptrIfEEEEE9Policy600ESB_NS8_INS9_IiEEEESB_SF_m10CompareAbsfiEEvbT0_T1_T2_T3_T4_PT6_PT7_T5_NS1_7vsmem_tE,@"STO_CUDA_ENTRY STV_DEFAULT"
_ZN3cub18CUB_300001_SM_10006detail10merge_sort30DeviceMergeSortBlockSortKernelINS2_10policy_hubIN6thrust24THRUST_300001_SM_1000_NS6detail15normal_iteratorINS6_10device_ptrIfEEEEE9Policy600ESB_NS8_INS9_IiEEEESB_SF_m10CompareAbsfiEEvbT0_T1_T2_T3_T4_PT6_PT7_T5_NS1_7vsmem_tE:
.text._ZN3cub18CUB_300001_SM_10006detail10merge_sort30DeviceMergeSortBlockSortKernelINS2_10policy_hubIN6thrust24THRUST_300001_SM_1000_NS6detail15normal_iteratorINS6_10device_ptrIfEEEEE9Policy600ESB_NS8_INS9_IiEEEESB_SF_m10CompareAbsfiEEvbT0_T1_T2_T3_T4_PT6_PT7_T5_NS1_7vsmem_tE:
[----:B------:R-:W-:Y:S01]  /*0000*/  LDC R1, c[0x0][0x37c] ;  /* 0x0000df00ff017b82 */ /* 0x000fe20000000800 */
[----:B------:R-:W0:Y:S01]  /*0010*/  S2R R15, SR_CTAID.X ;  /* 0x00000000000f7919 */ /* 0x000e220000002500 */
[----:B------:R-:W1:Y:S01]  /*0020*/  LDCU UR4, c[0x0][0x370] ;  /* 0x00006e00ff0477ac */ /* 0x000e620008000800 */
[----:B------:R-:W2:Y:S01]  /*0030*/  LDCU.64 UR8, c[0x0][0x358] ;  /* 0x00006b00ff0877ac */ /* 0x000ea20008000a00 */
[----:B-1----:R-:W-:-:S04]  /*0040*/  UIADD3 UR4, UP0, UPT, UR4, -0x1, URZ ;  /* 0xffffffff04047890 */ /* 0x002fc8000ff1e0ff */
[----:B------:R-:W-:-:S06]  /*0050*/  UIADD3.X UR5, UPT, UPT, URZ, -0x1, URZ, UP0, !UPT ;  /* 0xffffffffff057890 */ /* 0x000fcc00087fe4ff */
[----:B------:R-:W-:Y:S01]  /*0060*/  IMAD.U32 R0, RZ, RZ, UR5 ;  /* 0x00000005ff007e24 */ /* 0x000fe2000f8e00ff */
[C---:B0-----:R-:W-:Y:S01]  /*0070*/  ISETP.LT.U32.AND P0, PT, R15.reuse, UR4, PT ;  /* 0x000000040f007c0c */ /* 0x041fe2000bf01070 */
[----:B------:R-:W-:-:S03]  /*0080*/  IMAD.WIDE.U32 R2, R15, 0x1100, RZ ;  /* 0x000011000f027825 */ /* 0x000fc600078e00ff */
[----:B------:R-:W-:-:S13]  /*0090*/  ISETP.GT.U32.AND.EX P0, PT, R0, RZ, PT, P0 ;  /* 0x000000ff0000720c */ /* 0x000fda0003f04100 */
[----:B--2---:R-:W-:Y:S05]  /*00a0*/  @!P0 BRA `(.L_x_165) ;  /* 0x0000006c00388947 */ /* 0x004fea0003800000 */
[----:B------:R-:W0:Y:S01]  /*00b0*/  S2R R6, SR_TID.X ;  /* 0x0000000000067919 */ /* 0x000e220000002100 */
[----:B------:R-:W1:Y:S01]  /*00c0*/  LDCU.64 UR4, c[0x0][0x390] ;  /* 0x00007200ff0477ac */ /* 0x000e620008000a00 */
[----:B------:R-:W-:Y:S01]  /*00d0*/  ACQBULK ;  /* 0x000000000000782e */ /* 0x000fe20000000000 */
[----:B0-----:R-:W-:-:S05]  /*00e0*/  LOP3.LUT R0, R6, 0x3e0, RZ, 0xc0, !PT ;  /* 0x000003e006007812 */ /* 0x001fca00078ec0ff */
[----:B------:R-:W-:-:S05]  /*00f0*/  IMAD R5, R0, 0x11, RZ ;  /* 0x0000001100057824 */ /* 0x000fca00078e02ff */
[----:B------:R-:W-:-:S04]  /*0100*/  LOP3.LUT R5, R5, 0x1f, R6, 0xf8, !PT ;  /* 0x0000001f05057812 */ /* 0x000fc800078ef806 */
[----:B------:R-:W-:-:S05]  /*0110*/  IADD3 R4, P0, PT, R2, R5, RZ ;  /* 0x0000000502047210 */ /* 0x000fca0007f1e0ff */
[----:B------:R-:W-:Y:S02]  /*0120*/  IMAD.X R3, RZ, RZ, R3, P0 ;  /* 0x000000ffff037224 */ /* 0x000fe400000e0603 */
[----:B------:R-:W-:-:S03]  /*0130*/  IMAD.SHL.U32 R5, R4, 0x4, RZ ;  /* 0x0000000404057824 */ /* 0x000fc600078e00ff */
[----:B------:R-:W-:Y:S02]  /*0140*/  SHF.L.U64.HI R4, R4, 0x2, R3 ;  /* 0x0000000204047819 */ /* 0x000fe40000010203 */
[----:B-1----:R-:W-:-:S04]  /*0150*/  IADD3 R8, P0, PT, R5, UR4, RZ ;  /* 0x0000000405087c10 */ /* 0x002fc8000ff1e0ff */
[----:B------:R-:W-:Y:S01]  /*0160*/  IADD3.X R9, PT, PT, R4, UR5, RZ, P0, !PT ;  /* 0x0000000504097c10 */ /* 0x000fe200087fe4ff */
[----:B------:R-:W0:Y:S01]  /*0170*/  S2R R28, SR_LANEID ;  /* 0x00000000001c7919 */ /* 0x000e220000000000 */
[----:B------:R-:W1:Y:S01]  /*0180*/  S2R R26, SR_CgaCtaId ;  /* 0x00000000001a7919 */ /* 0x000e620000008800 */
[----:B------:R-:W-:Y:S01]  /*0190*/  SHF.R.U32.HI R3, RZ, 0x5, R6 ;  /* 0x00000005ff037819 */ /* 0x000fe20000011606 */
[----:B------:R-:W2:Y:S01]  /*01a0*/  LDCU.64 UR4, c[0x0][0x388] ;  /* 0x00007100ff0477ac */ /* 0x000ea20008000a00 */
[----:B------:R-:W3:Y:S04]  /*01b0*/  LDG.E R14, desc[UR8][R8.64+0x380] ;  /* 0x00038008080e7981 */ /* 0x000ee8000c1e1900 */
[----:B------:R-:W4:Y:S04]  /*01c0*/  LDG.E R0, desc[UR8][R8.64] ;  /* 0x0000000808007981 */ /* 0x000f28000c1e1900 */
[----:B------:R-:W5:Y:S04]  /*01d0*/  LDG.E R2, desc[UR8][R8.64+0x80] ;  /* 0x0000800808027981 */ /* 0x000f68000c1e1900 */
        /* <DEDUP_REMOVED lines=13> */
[----:B------:R2:W5:Y:S01]  /*02b0*/  LDG.E R24, desc[UR8][R8.64+0x800] ;  /* 0x0008000808187981 */ /* 0x000562000c1e1900 */
[----:B------:R-:W-:Y:S01]  /*02c0*/  MOV R25, 0x400 ;  /* 0x0000040000197802 */ /* 0x000fe20000000f00 */
[----:B0-----:R-:W-:-:S03]  /*02d0*/  IMAD R22, R3, 0x220, R28 ;  /* 0x0000022003167824 */ /* 0x001fc600078e021c */
[----:B-1----:R-:W-:-:S04]  /*02e0*/  LEA R3, R26, R25, 0x18 ;  /* 0x000000191a037211 */ /* 0x002fc800078ec0ff */
[----:B------:R-:W-:Y:S02]  /*02f0*/  LEA R25, R22, R3, 0x2 ;  /* 0x0000000316197211 */ /* 0x000fe400078e10ff */
[----:B--2---:R-:W-:-:S04]  /*0300*/  IADD3 R8, P0, PT, R5, UR4, RZ ;  /* 0x0000000405087c10 */ /* 0x004fc8000ff1e0ff */
[----:B------:R-:W-:Y:S01]  /*0310*/  IADD3.X R9, PT, PT, R4, UR5, RZ, P0, !PT ;  /* 0x0000000504097c10 */ /* 0x000fe200087fe4ff */
[----:B---3--:R0:W-:Y:S04]  /*0320*/  STS [R25+0x380], R14 ;  /* 0x0003800e19007388 */ /* 0x0081e80000000800 */
[----:B----4-:R1:W-:Y:S01]  /*0330*/  STS [R25], R0 ;  /* 0x0000000019007388 */ /* 0x0103e20000000800 */
[----:B0-----:R-:W-:-:S03]  /*0340*/  IMAD R14, R28, 0x40, R25 ;  /* 0x000000401c0e7824 */ /* 0x001fc600078e0219 */
[----:B-----5:R-:W-:Y:S04]  /*0350*/  STS [R25+0x80], R2 ;  /* 0x0000800219007388 */ /* 0x020fe80000000800 */
[----:B------:R-:W-:Y:S04]  /*0360*/  STS [R25+0x100], R7 ;  /* 0x0001000719007388 */ /* 0x000fe80000000800 */
[----:B------:R-:W-:Y:S04]  /*0370*/  STS [R25+0x180], R10 ;  /* 0x0001800a19007388 */ /* 0x000fe80000000800 */
[----:B------:R-:W-:Y:S04]  /*0380*/  STS [R25+0x200], R11 ;  /* 0x0002000b19007388 */ /* 0x000fe80000000800 */
[----:B------:R-:W-:Y:S04]  /*0390*/  STS [R25+0x280], R12 ;  /* 0x0002800c19007388 */ /* 0x000fe80000000800 */
[----:B------:R-:W-:Y:S04]  /*03a0*/  STS [R25+0x300], R13 ;  /* 0x0003000d19007388 */ /* 0x000fe80000000800 */
[----:B------:R-:W-:Y:S04]  /*03b0*/  STS [R25+0x400], R15 ;  /* 0x0004000f19007388 */ /* 0x000fe80000000800 */
[----:B------:R0:W-:Y:S04]  /*03c0*/  STS [R25+0x480], R16 ;  /* 0x0004801019007388 */ /* 0x0001e80000000800 */
[----:B------:R-:W-:Y:S04]  /*03d0*/  STS [R25+0x500], R17 ;  /* 0x0005001119007388 */ /* 0x000fe80000000800 */
[----:B------:R-:W-:Y:S04]  /*03e0*/  STS [R25+0x580], R18 ;  /* 0x0005801219007388 */ /* 0x000fe80000000800 */
[----:B------:R-:W-:Y:S04]  /*03f0*/  STS [R25+0x600], R19 ;  /* 0x0006001319007388 */ /* 0x000fe80000000800 */
[----:B------:R-:W-:Y:S04]  /*0400*/  STS [R25+0x680], R20 ;  /* 0x0006801419007388 */ /* 0x000fe80000000800 */
[----:B------:R-:W-:Y:S04]  /*0410*/  STS [R25+0x700], R21 ;  /* 0x0007001519007388 */ /* 0x000fe80000000800 */
[----:B------:R-:W-:Y:S04]  /*0420*/  STS [R25+0x780], R23 ;  /* 0x0007801719007388 */ /* 0x000fe80000000800 */
[----:B------:R2:W-:Y:S01]  /*0430*/  STS [R25+0x800], R24 ;  /* 0x0008001819007388 */ /* 0x0005e20000000800 */
        /* <DEDUP_REMOVED lines=17> */
[----:B------:R-:W-:Y:S01]  /*0550*/  LDS R7, [R14+0x40] ;  /* 0x000040000e077984 */ /* 0x000fe20000000800 */
[----:B------:R-:W-:Y:S06]  /*0560*/  BAR.SYNC.DEFER_BLOCKING 0x0 ;  /* 0x0000000000007b1d */ /* 0x000fec0000010000 */
[----:B-1----:R-:W3:Y:S04]  /*0570*/  LDG.E R0, desc[UR8][R8.64] ;  /* 0x0000000808007981 */ /* 0x002ee8000c1e1900 */
[----:B0-----:R-:W4:Y:S04]  /*0580*/  LDG.E R16, desc[UR8][R8.64+0x80] ;  /* 0x0000800808107981 */ /* 0x001f28000c1e1900 */
[----:B--2---:R-:W2:Y:S04]  /*0590*/  LDG.E R24, desc[UR8][R8.64+0x100] ;  /* 0x0001000808187981 */ /* 0x004ea8000c1e1900 */
        /* <DEDUP_REMOVED lines=14> */
[----:B---3--:R-:W-:Y:S04]  /*0680*/  STS [R25], R0 ;  /* 0x0000000019007388 */ /* 0x008fe80000000800 */
[----:B----4-:R-:W-:Y:S04]  /*0690*/  STS [R25+0x80], R16 ;  /* 0x0000801019007388 */ /* 0x010fe80000000800 */
[----:B--2---:R-:W-:Y:S04]  /*06a0*/  STS [R25+0x100], R24 ;  /* 0x0001001819007388 */ /* 0x004fe80000000800 */
[----:B-----5:R-:W-:Y:S04]  /*06b0*/  STS [R25+0x180], R32 ;  /* 0x0001802019007388 */ /* 0x020fe80000000800 */
        /* <DEDUP_REMOVED lines=14> */
[----:B------:R-:W-:Y:S04]  /*07a0*/  LDS R0, [R14] ;  /* 0x000000000e007984 */ /* 0x000fe80000000800 */
[----:B------:R-:W0:Y:S04]  /*07b0*/  LDS R9, [R14+0x4] ;  /* 0x000004000e097984 */ /* 0x000e280000000800 */
[----:B------:R-:W-:Y:S04]  /*07c0*/  LDS R45, [R14+0x8] ;  /* 0x000008000e2d7984 */ /* 0x000fe80000000800 */
[----:B------:R-:W1:Y:S04]  /*07d0*/  LDS R8, [R14+0xc] ;  /* 0x00000c000e087984 */ /* 0x000e680000000800 */
[----:B------:R-:W-:Y:S04]  /*07e0*/  LDS R32, [R14+0x10] ;  /* 0x000010000e207984 */ /* 0x000fe80000000800 */
[----:B------:R-:W2:Y:S04]  /*07f0*/  LDS R27, [R14+0x14] ;  /* 0x000014000e1b7984 */ /* 0x000ea80000000800 */
        /* <DEDUP_REMOVED lines=9> */
[----:B------:R-:W3:Y:S04]  /*0890*/  LDS R41, [R14+0x3c] ;  /* 0x00003c000e297984 */ /* 0x000ee80000000800 */
[----:B------:R4:W5:Y:S01]  /*08a0*/  LDS R36, [R14+0x40] ;  /* 0x000040000e247984 */ /* 0x0009620000000800 */
[----:B------:R-:W-:Y:S01]  /*08b0*/  BAR.SYNC.DEFER_BLOCKING 0x0 ;  /* 0x0000000000007b1d */ /* 0x000fe20000010000 */
[----:B0-----:R-:W-:Y:S01]  /*08c0*/  FSETP.GT.AND P0, PT, |R9|, |R0|, PT ;  /* 0x400000000900720b */ /* 0x001fe20003f04200 */
[----:B------:R-:W-:Y:S01]  /*08d0*/  IMAD.MOV.U32 R16, RZ, RZ, R15 ;  /* 0x000000ffff107224 */ /* 0x000fe200078e000f */
[----:B-1----:R-:W-:Y:S01]  /*08e0*/  FSETP.GT.AND P1, PT, |R8|, |R45|, PT ;  /* 0x4000002d0800720b */ /* 0x002fe20003f24200 */
[----:B------:R-:W-:Y:S01]  /*08f0*/  IMAD.MOV.U32 R33, RZ, RZ, R9 ;  /* 0x000000ffff217224 */ /* 0x000fe200078e0009 */
[----:B--2---:R-:W-:Y:S01]  /*0900*/  FSETP.GT.AND P2, PT, |R27|, |R32|, PT ;  /* 0x400000201b00720b */ /* 0x004fe20003f44200 */
[----:B----4-:R-:W-:Y:S01]  /*0910*/  IMAD.MOV.U32 R14, RZ, RZ, R13 ;  /* 0x000000ffff0e7224 */ /* 0x010fe200078e000d */
[----:B---3--:R-:W-:Y:S01]  /*0920*/  FSETP.GT.AND P3, PT, |R41|, |R40|, PT ;  /* 0x400000282900720b */ /* 0x008fe20003f64200 */
[----:B------:R-:W-:Y:S01]  /*0930*/  IMAD.MOV.U32 R29, RZ, RZ, R27 ;  /* 0x000000ffff1d7224 */ /* 0x000fe200078e001b */
[----:B------:R-:W-:Y:S01]  /*0940*/  MOV R24, R21 ;  /* 0x0000001500187202 */ /* 0x000fe20000000f00 */
[----:B------:R-:W-:Y:S01]  /*0950*/  IMAD.MOV.U32 R35, RZ, RZ, R41 ;  /* 0x000000ffff237224 */ /* 0x000fe200078e0029 */
[----:B------:R-:W-:Y:S01]  /*0960*/  PREEXIT ;  /* 0x000000000000782d */ /* 0x000fe20000000000 */
[----:B------:R-:W-:Y:S01]  /*0970*/  IMAD.MOV.U32 R43, RZ, RZ, R25 ;  /* 0x000000ffff2b7224 */ /* 0x000fe200078e0019 */
[----:B------:R-:W-:Y:S01]  /*0980*/  UMOV UR4, 0x2 ;  /* 0x0000000200047882 */ /* 0x000fe20000000000 */
[----:B------:R-:W-:Y:S01]  /*0990*/  @P0 MOV R16, R2 ;  /* 0x0000000200100202 */ /* 0x000fe20000000f00 */
[----:B------:R-:W-:Y:S01]  /*09a0*/  @P0 IMAD.MOV.U32 R33, RZ, RZ, R0 ;  /* 0x000000ffff210224 */ /* 0x000fe200078e0000 */
[----:B------:R-:W-:Y:S01]  /*09b0*/  @P0 MOV R0, R9 ;  /* 0x0000000900000202 */ /* 0x000fe20000000f00 */
[----:B------:R-:W-:Y:S01]  /*09c0*/  @P0 IMAD.MOV.U32 R2, RZ, RZ, R15 ;  /* 0x000000ffff020224 */ /* 0x000fe200078e000f */
[----:B------:R-:W-:Y:S01]  /*09d0*/  FSETP.GT.AND P0, PT, |R31|, |R34|, PT ;  /* 0x400000221f00720b */ /* 0x000fe20003f04200 */
[----:B------:R-:W-:Y:S01]  /*09e0*/  IMAD.MOV.U32 R15, RZ, RZ, R8 ;  /* 0x000000ffff0f7224 */ /* 0x000fe200078e0008 */
[----:B------:R-:W-:Y:S01]  /*09f0*/  @P1 MOV R15, R45 ;  /* 0x0000002d000f1202 */ /* 0x000fe20000000f00 */
[----:B------:R-:W-:-:S02]  /*0a00*/  @P1 IMAD.MOV.U32 R14, RZ, RZ, R10 ;  /* 0x000000ffff0e1224 */ /* 0x000fc400078e000a */
[----:B------:R-:W-:Y:S02]  /*0a10*/  @P1 IMAD.MOV.U32 R10, RZ, RZ, R13 ;  /* 0x000000ffff0a1224 */ /* 0x000fe400078e000d */
[----:B------:R-:W-:Y:S01]  /*0a20*/  @P1 IMAD.MOV.U32 R45, RZ, RZ, R8 ;  /* 0x000000ffff2d1224 */ /* 0x000fe200078e0008 */
[----:B------:R-:W-:Y:S01]  /*0a30*/  FSETP.GT.AND P1, PT, |R25|, |R38|, PT ;  /* 0x400000261900720b */ /* 0x000fe20003f24200 */
[----:B------:R-:W-:Y:S02]  /*0a40*/  IMAD.MOV.U32 R13, RZ, RZ, R22 ;  /* 0x000000ffff0d7224 */ /* 0x000fe400078e0016 */
[----:B------:R-:W-:Y:S02]  /*0a50*/  @P2 IMAD.MOV.U32 R13, RZ, RZ, R26 ;  /* 0x000000ffff0d2224 */ /* 0x000fe400078e001a */
[----:B------:R-:W-:Y:S01]  /*0a60*/  @P2 IMAD.MOV.U32 R29, RZ, RZ, R32 ;  /* 0x000000ffff1d2224 */ /* 0x000fe200078e0020 */
[----:B------:R-:W-:Y:S01]  /*0a70*/  @P2 MOV R32, R27 ;  /* 0x0000001b00202202 */ /* 0x000fe20000000f00 */
[----:B------:R-:W-:Y:S01]  /*0a80*/  @P2 IMAD.MOV.U32 R26, RZ, RZ, R22 ;  /* 0x000000ffff1a2224 */ /* 0x000fe200078e0016 */
[----:B------:R-:W-:Y:S01]  /*0a90*/  FSETP.GT.AND P2, PT, |R37|, |R44|, PT ;  /* 0x4000002c2500720b */ /* 0x000fe20003f44200 */
[----:B------:R-:W-:Y:S01]  /*0aa0*/  IMAD.MOV.U32 R27, RZ, RZ, R31 ;  /* 0x000000ffff1b7224 */ /* 0x000fe200078e001f */
[----:B------:R-:W-:Y:S01]  /*0ab0*/  MOV R22, R19 ;  /* 0x0000001300167202 */ /* 0x000fe20000000f00 */
[----:B------:R-:W-:-:S02]  /*0ac0*/  @P0 IMAD.MOV.U32 R24, RZ, RZ, R28 ;  /* 0x000000ffff180224 */ /* 0x000fc400078e001c */
[----:B------:R-:W-:Y:S01]  /*0ad0*/  @P0 IMAD.MOV.U32 R27, RZ, RZ, R34 ;  /* 0x000000ffff1b0224 */ /* 0x000fe200078e0022 */
[----:B------:R-:W-:Y:S01]  /*0ae0*/  @P1 MOV R22, R17 ;  /* 0x0000001100161202 */ /* 0x000fe20000000f00 */
[----:B------:R-:W-:Y:S02]  /*0af0*/  @P0 IMAD.MOV.U32 R28, RZ, RZ, R21 ;  /* 0x000000ffff1c0224 */ /* 0x000fe400078e0015 */
[----:B------:R-:W-:Y:S01]  /*0b00*/  @P0 IMAD.MOV.U32 R34, RZ, RZ, R31 ;  /* 0x000000ffff220224 */ /* 0x000fe200078e001f */
[----:B------:R-:W-:Y:S01]  /*0b10*/  FSETP.GT.AND P0, PT, |R39|, |R42|, PT ;  /* 0x4000002a2700720b */ /* 0x000fe20003f04200 */
[----:B------:R-:W-:Y:S02]  /*0b20*/  @P3 IMAD.MOV.U32 R35, RZ, RZ, R40 ;  /* 0x000000ffff233224 */ /* 0x000fe400078e0028 */
[----:B------:R-:W-:Y:S02]  /*0b30*/  @P1 IMAD.MOV.U32 R17, RZ, RZ, R19 ;  /* 0x000000ffff111224 */ /* 0x000fe400078e0013 */
[----:B------:R-:W-:-:S02]  /*0b40*/  IMAD.MOV.U32 R19, RZ, RZ, R20 ;  /* 0x000000ffff137224 */ /* 0x000fc400078e0014 */
[----:B------:R-:W-:Y:S01]  /*0b50*/  IMAD.MOV.U32 R21, RZ, RZ, R37 ;  /* 0x000000ffff157224 */ /* 0x000fe200078e0025 */
[----:B------:R-:W-:Y:S01]  /*0b60*/  MOV R9, R17 ;  /* 0x0000001100097202 */ /* 0x000fe20000000f00 */
[----:B------:R-:W-:Y:S01]  /*0b70*/  @P1 IMAD.MOV.U32 R43, RZ, RZ, R38 ;  /* 0x000000ffff2b1224 */ /* 0x000fe200078e0026 */
[----:B------:R-:W-:Y:S01]  /*0b80*/  @P1 MOV R38, R25 ;  /* 0x0000001900261202 */ /* 0x000fe20000000f00 */
[----:B------:R-:W-:Y:S01]  /*0b90*/  @P2 IMAD.MOV.U32 R19, RZ, RZ, R18 ;  /* 0x000000ffff132224 */ /* 0x000fe200078e0012 */
[----:B------:R-:W-:Y:S01]  /*0ba0*/  @P2 MOV R18, R20 ;  /* 0x0000001400122202 */ /* 0x000fe20000000f00 */
[----:B------:R-:W-:Y:S01]  /*0bb0*/  @P2 IMAD.MOV.U32 R21, RZ, RZ, R44 ;  /* 0x000000ffff152224 */ /* 0x000fe200078e002c */
[----:B------:R-:W-:Y:S01]  /*0bc0*/  @P2 MOV R44, R37 ;  /* 0x00000025002c2202 */ /* 0x000fe20000000f00 */
[----:B------:R-:W-:Y:S01]  /*0bd0*/  IMAD.MOV.U32 R20, RZ, RZ, R30 ;  /* 0x000000ffff147224 */ /* 0x000fe200078e001e */
[----:B-----5:R-:W-:Y:S01]  /*0be0*/  FSETP.GT.AND P2, PT, |R36|, |R35|, PT ;  /* 0x400000232400720b */ /* 0x020fe20003f44200 */
[----:B------:R-:W-:Y:S01]  /*0bf0*/  IMAD.MOV.U32 R25, RZ, RZ, R39 ;  /* 0x000000ffff197224 */ /* 0x000fe200078e0027 */
[----:B------:R-:W-:Y:S01]  /*0c00*/  MOV R37, R23 ;  /* 0x0000001700257202 */ /* 0x000fe20000000f00 */
[----:B------:R-:W-:Y:S01]  /*0c10*/  @P0 IMAD.MOV.U32 R20, RZ, RZ, R11 ;  /* 0x000000ffff140224 */ /* 0x000fe200078e000b */
[----:B------:R-:W-:Y:S01]  /*0c20*/  @P3 MOV R37, R12 ;  /* 0x0000000c00253202 */ /* 0x000fe20000000f00 */
[----:B------:R-:W-:Y:S01]  /*0c30*/  @P0 IMAD.MOV.U32 R25, RZ, RZ, R42 ;  /* 0x000000ffff190224 */ /* 0x000fe200078e002a */
[----:B------:R-:W-:Y:S01]  /*0c40*/  FSETP.GT.AND P1, PT, |R32|, |R15|, PT ;  /* 0x4000000f2000720b */ /* 0x000fe20003f24200 */
[----:B------:R-:W-:-:S02]  /*0c50*/  @P0 IMAD.MOV.U32 R11, RZ, RZ, R30 ;  /* 0x000000ffff0b0224 */ /* 0x000fc400078e001e */
[----:B------:R-:W-:Y:S01]  /*0c60*/  @P0 IMAD.MOV.U32 R42, RZ, RZ, R39 ;  /* 0x000000ffff2a0224 */ /* 0x000fe200078e0027 */
[----:B------:R-:W-:Y:S01]  /*0c70*/  FSETP.GT.AND P0, PT, |R45|, |R33|, PT ;  /* 0x400000212d00720b */ /* 0x000fe20003f04200 */
[----:B------:R-:W-:Y:S02]  /*0c80*/  @P3 IMAD.MOV.U32 R40, RZ, RZ, R41 ;  /* 0x000000ffff283224 */ /* 0x000fe400078e0029 */
[----:B------:R-:W-:Y:S01]  /*0c90*/  IMAD.MOV.U32 R31, RZ, RZ, R7 ;  /* 0x000000ffff1f7224 */ /* 0x000fe200078e0007 */
[----:B------:R-:W-:Y:S01]  /*0ca0*/  @P2 MOV R31, R37 ;  /* 0x00000025001f2202 */ /* 0x000fe20000000f00 */
[----:B------:R-:W-:Y:S02]  /*0cb0*/  IMAD.MOV.U32 R41, RZ, RZ, R36 ;  /* 0x000000ffff297224 */ /* 0x000fe400078e0024 */
[----:B------:R-:W-:Y:S01]  /*0cc0*/  @P2 IMAD.MOV.U32 R41, RZ, RZ, R35 ;  /* 0x000000ffff292224 */ /* 0x000fe200078e0023 */
[----:B------:R-:W-:Y:S01]  /*0cd0*/  @P2 MOV R35, R36 ;  /* 0x0000002400232202 */ /* 0x000fe20000000f00 */
[----:B------:R-:W-:Y:S01]  /*0ce0*/  @P2 IMAD.MOV.U32 R37, RZ, RZ, R7 ;  /* 0x000000ffff252224 */ /* 0x000fe200078e0007 */
[----:B------:R-:W-:Y:S01]  /*0cf0*/  FSETP.GT.AND P2, PT, |R34|, |R29|, PT ;  /* 0x4000001d2200720b */ /* 0x000fe20003f44200 */
[----:B------:R-:W-:-:S02]  /*0d00*/  IMAD.MOV.U32 R7, RZ, RZ, R10 ;  /* 0x000000ffff077224 */ /* 0x000fc400078e000a */
[--C-:B------:R-:W-:Y:S01]  /*0d10*/  IMAD.MOV.U32 R8, RZ, RZ, R45.reuse ;  /* 0x000000ffff087224 */ /* 0x100fe200078e002d */
[----:B------:R-:W-:Y:S01]  /*0d20*/  @P0 MOV R8, R33 ;  /* 0x0000002100080202 */ /* 0x000fe20000000f00 */
[----:B------:R-:W-:Y:S02]  /*0d30*/  @P0 IMAD.MOV.U32 R7, RZ, RZ, R16 ;  /* 0x000000ffff070224 */ /* 0x000fe400078e0010 */
[----:B------:R-:W-:Y:S02]  /*0d40*/  @P0 IMAD.MOV.U32 R16, RZ, RZ, R10 ;  /* 0x000000ffff100224 */ /* 0x000fe400078e000a */
[----:B------:R-:W-:Y:S01]  /*0d50*/  @P0 IMAD.MOV.U32 R33, RZ, RZ, R45 ;  /* 0x000000ffff210224 */ /* 0x000fe200078e002d */
[----:B------:R-:W-:Y:S01]  /*0d60*/  FSETP.GT.AND P0, PT, |R38|, |R27|, PT ;  /* 0x4000001b2600720b */ /* 0x000fe20003f04200 */
[----:B------:R-:W-:Y:S01]  /*0d70*/  @P3 IMAD.MOV.U32 R12, RZ, RZ, R23 ;  /* 0x000000ffff0c3224 */ /* 0x000fe200078e0017 */
[----:B------:R-:W-:Y:S01]  /*0d80*/  FSETP.GT.AND P3, PT, |R40|, |R25|, PT ;  /* 0x400000192800720b */ /* 0x000fe20003f64200 */
[----:B------:R-:W-:Y:S01]  /*0d90*/  IMAD.MOV.U32 R10, RZ, RZ, R26 ;  /* 0x000000ffff0a7224 */ /* 0x000fe200078e001a */
[----:B------:R-:W-:Y:S01]  /*0da0*/  MOV R23, R28 ;  /* 0x0000001c00177202 */ /* 0x000fe20000000f00 */
[----:B------:R-:W-:Y:S01]  /*0db0*/  IMAD.MOV.U32 R36, RZ, RZ, R32 ;  /* 0x000000ffff247224 */ /* 0x000fe200078e0020 */
[----:B------:R-:W-:Y:S01]  /*0dc0*/  MOV R45, R12 ;  /* 0x0000000c002d7202 */ /* 0x000fe20000000f00 */
[----:B------:R-:W-:-:S02]  /*0dd0*/  @P1 IMAD.MOV.U32 R10, RZ, RZ, R14 ;  /* 0x000000ffff0a1224 */ /* 0x000fc400078e000e */
[----:B------:R-:W-:Y:S01]  /*0de0*/  @P1 IMAD.MOV.U32 R36, RZ, RZ, R15 ;  /* 0x000000ffff241224 */ /* 0x000fe200078e000f */
[----:B------:R-:W-:Y:S01]  /*0df0*/  @P1 MOV R15, R32 ;  /* 0x00000020000f1202 */ /* 0x000fe20000000f00 */
[----:B------:R-:W-:Y:S01]  /*0e00*/  @P1 IMAD.MOV.U32 R14, RZ, RZ, R26 ;  /* 0x000000ffff0e1224 */ /* 0x000fe200078e001a */
[----:B------:R-:W-:Y:S01]  /*0e10*/  FSETP.GT.AND P1, PT, |R44|, |R43|, PT ;  /* 0x4000002b2c00720b */ /* 0x000fe20003f24200 */
[----:B------:R-:W-:Y:S01]  /*0e20*/  IMAD.MOV.U32 R32, RZ, RZ, R34 ;  /* 0x000000ffff207224 */ /* 0x000fe200078e0022 */
[----:B------:R-:W-:Y:S01]  /*0e30*/  @P0 MOV R9, R24 ;  /* 0x0000001800090202 */ /* 0x000fe20000000f00 */
[----:B------:R-:W-:Y:S02]  /*0e40*/  @P2 IMAD.MOV.U32 R23, RZ, RZ, R13 ;  /* 0x000000ffff172224 */ /* 0x000fe400078e000d */
[----:B------:R-:W-:Y:S02]  /*0e50*/  @P2 IMAD.MOV.U32 R32, RZ, RZ, R29 ;  /* 0x000000ffff202224 */ /* 0x000fe400078e001d */
[----:B------:R-:W-:-:S02]  /*0e60*/  @P2 IMAD.MOV.U32 R13, RZ, RZ, R28 ;  /* 0x000000ffff0d2224 */ /* 0x000fc400078e001c */
[----:B------:R-:W-:Y:S01]  /*0e70*/  @P2 IMAD.MOV.U32 R29, RZ, RZ, R34 ;  /* 0x000000ffff1d2224 */ /* 0x000fe200078e0022 */
[----:B------:R-:W-:Y:S01]  /*0e80*/  FSETP.GT.AND P2, PT, |R42|, |R21|, PT ;  /* 0x400000152a00720b */ /* 0x000fe20003f44200 */
[----:B------:R-:W-:Y:S02]  /*0e90*/  IMAD.MOV.U32 R34, RZ, RZ, R38 ;  /* 0x000000ffff227224 */ /* 0x000fe400078e0026 */
[----:B------:R-:W-:Y:S01]  /*0ea0*/  @P0 IMAD.MOV.U32 R34, RZ, RZ, R27 ;  /* 0x000000ffff220224 */ /* 0x000fe200078e001b */
[----:B------:R-:W-:Y:S01]  /*0eb0*/  @P0 MOV R27, R38 ;  /* 0x00000026001b0202 */ /* 0x000fe20000000f00 */
[----:B------:R-:W-:Y:S02]  /*0ec0*/  IMAD.MOV.U32 R38, RZ, RZ, R40 ;  /* 0x000000ffff267224 */ /* 0x000fe400078e0028 */
[----:B------:R-:W-:Y:S02]  /*0ed0*/  @P3 IMAD.MOV.U32 R38, RZ, RZ, R25 ;  /* 0x000000ffff263224 */ /* 0x000fe400078e0019 */
[----:B------:R-:W-:Y:S01]  /*0ee0*/  @P0 IMAD.MOV.U32 R24, RZ, RZ, R17 ;  /* 0x000000ffff180224 */ /* 0x000fe200078e0011 */
[----:B------:R-:W-:Y:S01]  /*0ef0*/  FSETP.GT.AND P0, PT, |R33|, |R0|, PT ;  /* 0x400000002100720b */ /* 0x000fe20003f04200 */
[----:B------:R-:W-:Y:S01]  /*0f00*/  IMAD.MOV.U32 R17, RZ, RZ, R18 ;  /* 0x000000ffff117224 */ /* 0x000fe200078e0012 */
[----:B------:R-:W-:Y:S01]  /*0f10*/  FSETP.GT.AND P4, PT, |R35|, |R38|, PT ;  /* 0x400000262300720b */ /* 0x000fe20003f84200 */
[----:B------:R-:W-:-:S02]  /*0f20*/  IMAD.MOV.U32 R30, RZ, RZ, R44 ;  /* 0x000000ffff1e7224 */ /* 0x000fc400078e002c */
[----:B------:R-:W-:Y:S01]  /*0f30*/  @P1 IMAD.MOV.U32 R17, RZ, RZ, R22 ;  /* 0x000000ffff111224 */ /* 0x000fe200078e0016 */
[----:B------:R-:W-:Y:S01]  /*0f40*/  @P1 MOV R22, R18 ;  /* 0x0000001200161202 */ /* 0x000fe20000000f00 */
[----:B------:R-:W-:Y:S01]  /*0f50*/  @P1 IMAD.MOV.U32 R30, RZ, RZ, R43 ;  /* 0x000000ffff1e1224 */ /* 0x000fe200078e002b */
[----:B------:R-:W-:Y:S01]  /*0f60*/  @P1 MOV R43, R44 ;  /* 0x0000002c002b1202 */ /* 0x000fe20000000f00 */
[----:B------:R-:W-:Y:S01]  /*0f70*/  IMAD.MOV.U32 R18, RZ, RZ, R11 ;  /* 0x000000ffff127224 */ /* 0x000fe200078e000b */
[----:B------:R-:W-:Y:S01]  /*0f80*/  FSETP.GT.AND P1, PT, |R15|, |R8|, PT ;  /* 0x400000080f00720b */ /* 0x000fe20003f24200 */
[----:B------:R-:W-:Y:S02]  /*0f90*/  IMAD.MOV.U32 R28, RZ, RZ, R42 ;  /* 0x000000ffff1c7224 */ /* 0x000fe400078e002a */
[----:B------:R-:W-:Y:S02]  /*0fa0*/  @P2 IMAD.MOV.U32 R18, RZ, RZ, R19 ;  /* 0x000000ffff122224 */ /* 0x000fe400078e0013 */
[----:B------:R-:W-:-:S02]  /*0fb0*/  @P2 IMAD.MOV.U32 R28, RZ, RZ, R21 ;  /* 0x000000ffff1c2224 */ /* 0x000fc400078e0015 */
[----:B------:R-:W-:Y:S01]  /*0fc0*/  @P2 IMAD.MOV.U32 R19, RZ, RZ, R11 ;  /* 0x000000ffff132224 */ /* 0x000fe200078e000b */
[----:B------:R-:W-:Y:S01]  /*0fd0*/  MOV R11, R37 ;  /* 0x00000025000b7202 */ /* 0x000fe20000000f00 */
[----:B------:R-:W-:Y:S01]  /*0fe0*/  @P2 IMAD.MOV.U32 R21, RZ, RZ, R42 ;  /* 0x000000ffff152224 */ /* 0x000fe200078e002a */
[----:B------:R-:W-:Y:S01]  /*0ff0*/  FSETP.GT.AND P2, PT, |R29|, |R36|, PT ;  /* 0x400000241d00720b */ /* 0x000fe20003f44200 */
[----:B------:R-:W-:Y:S02]  /*1000*/  @P3 IMAD.MOV.U32 R45, RZ, RZ, R20 ;  /* 0x000000ffff2d3224 */ /* 0x000fe400078e0014 */
[----:B------:R-:W-:Y:S02]  /*1010*/  @P3 IMAD.MOV.U32 R25, RZ, RZ, R40 ;  /* 0x000000ffff193224 */ /* 0x000fe400078e0028 */
[----:B------:R-:W-:Y:S01]  /*1020*/  @P3 IMAD.MOV.U32 R20, RZ, RZ, R12 ;  /* 0x000000ffff143224 */ /* 0x000fe200078e000c */
[----:B------:R-:W-:Y:S01]  /*1030*/  @P4 MOV R11, R45 ;  /* 0x0000002d000b4202 */ /* 0x000fe20000000f00 */
[----:B------:R-:W-:Y:S01]  /*1040*/  @P4 IMAD.MOV.U32 R45, RZ, RZ, R37 ;  /* 0x000000ffff2d4224 */ /* 0x000fe200078e0025 */
[----:B------:R-:W-:Y:S01]  /*1050*/  FSETP.GT.AND P3, PT, |R25|, |R28|, PT ;  /* 0x4000001c1900720b */ /* 0x000fe20003f64200 */
[----:B------:R-:W-:Y:S01]  /*1060*/  IMAD.MOV.U32 R26, RZ, RZ, R16 ;  /* 0x000000ffff1a7224 */ /* 0x000fe200078e0010 */
[----:B------:R-:W-:Y:S01]  /*1070*/  MOV R44, R25 ;  /* 0x00000019002c7202 */ /* 0x000fe20000000f00 */
[----:B------:R-:W-:Y:S01]  /*1080*/  IMAD.MOV.U32 R12, RZ, RZ, R35 ;  /* 0x000000ffff0c7224 */ /* 0x000fe200078e0023 */
[----:B------:R-:W-:Y:S01]  /*1090*/  MOV R46, R20 ;  /* 0x00000014002e7202 */ /* 0x000fe20000000f00 */
[----:B------:R-:W-:-:S02]  /*10a0*/  IMAD.MOV.U32 R37, RZ, RZ, R33 ;  /* 0x000000ffff257224 */ /* 0x000fc400078e0021 */
[----:B------:R-:W-:Y:S02]  /*10b0*/  @P0 IMAD.MOV.U32 R26, RZ, RZ, R2 ;  /* 0x000000ffff1a0224 */ /* 0x000fe400078e0002 */
[----:B------:R-:W-:Y:S02]  /*10c0*/  IMAD.MOV.U32 R39, RZ, RZ, R15 ;  /* 0x000000ffff277224 */ /* 0x000fe400078e000f */
[----:B------:R-:W-:Y:S01]  /*10d0*/  @P4 IMAD.MOV.U32 R12, RZ, RZ, R38 ;  /* 0x000000ffff0c4224 */ /* 0x000fe200078e0026 */
[----:B------:R-:W-:Y:S01]  /*10e0*/  @P4 MOV R38, R35 ;  /* 0x0000002300264202 */ /* 0x000fe20000000f00 */
[----:B------:R-:W-:Y:S01]  /*10f0*/  @P0 IMAD.MOV.U32 R2, RZ, RZ, R16 ;  /* 0x000000ffff020224 */ /* 0x000fe200078e0010 */
[----:B------:R-:W-:Y:S01]  /*1100*/  MOV R16, R14 ;  /* 0x0000000e00107202 */ /* 0x000fe20000000f00 */
[----:B------:R-:W-:Y:S01]  /*1110*/  @P0 IMAD.MOV.U32 R37, RZ, RZ, R0 ;  /* 0x000000ffff250224 */ /* 0x000fe200078e0000 */
[----:B------:R-:W-:Y:S01]  /*1120*/  @P1 MOV R16, R7 ;  /* 0x0000000700101202 */ /* 0x000fe20000000f00 */
[----:B------:R-:W-:Y:S01]  /*1130*/  @P1 IMAD.MOV.U32 R39, RZ, RZ, R8 ;  /* 0x000000ffff271224 */ /* 0x000fe200078e0008 */
[----:B------:R-:W-:Y:S01]  /*1140*/  @P3 MOV R46, R18 ;  /* 0x00000012002e3202 */ /* 0x000fe20000000f00 */
[----:B------:R-:W-:Y:S01]  /*1150*/  @P0 IMAD.MOV.U32 R0, RZ, RZ, R33 ;  /* 0x000000ffff000224 */ /* 0x000fe200078e0021 */
[----:B------:R-:W-:Y:S01]  /*1160*/  FSETP.GT.AND P0, PT, |R27|, |R32|, PT ;  /* 0x400000201b00720b */ /* 0x000fe20003f04200 */
[----:B------:R-:W-:Y:S01]  /*1170*/  @P1 IMAD.MOV.U32 R8, RZ, RZ, R15 ;  /* 0x000000ffff081224 */ /* 0x000fe200078e000f */
[----:B------:R-:W-:Y:S01]  /*1180*/  MOV R15, R13 ;  /* 0x0000000d000f7202 */ /* 0x000fe20000000f00 */
[----:B------:R-:W-:-:S02]  /*1190*/  IMAD.MOV.U32 R35, RZ, RZ, R29 ;  /* 0x000000ffff237224 */ /* 0x000fc400078e001d */
[----:B------:R-:W-:Y:S01]  /*11a0*/  @P1 IMAD.MOV.U32 R7, RZ, RZ, R14 ;  /* 0x000000ffff071224 */ /* 0x000fe200078e000e */
[----:B------:R-:W-:Y:S01]  /*11b0*/  FSETP.GT.AND P1, PT, |R43|, |R34|, PT ;  /* 0x400000222b00720b */ /* 0x000fe20003f24200 */
[----:B------:R-:W-:Y:S01]  /*11c0*/  @P2 IMAD.MOV.U32 R15, RZ, RZ, R10 ;  /* 0x000000ffff0f2224 */ /* 0x000fe200078e000a */
[----:B------:R-:W-:Y:S01]  /*11d0*/  @P2 MOV R10, R13 ;  /* 0x0000000d000a2202 */ /* 0x000fe20000000f00 */
[----:B------:R-:W-:Y:S02]  /*11e0*/  @P2 IMAD.MOV.U32 R35, RZ, RZ, R36 ;  /* 0x000000ffff232224 */ /* 0x000fe400078e0024 */
[----:B------:R-:W-:Y:S01]  /*11f0*/  @P2 IMAD.MOV.U32 R36, RZ, RZ, R29 ;  /* 0x000000ffff242224 */ /* 0x000fe200078e001d */
[----:B------:R-:W-:Y:S01]  /*1200*/  FSETP.GT.AND P2, PT, |R21|, |R30|, PT ;  /* 0x4000001e1500720b */ /* 0x000fe20003f44200 */
[----:B------:R-:W-:Y:S02]  /*1210*/  IMAD.MOV.U32 R14, RZ, RZ, R24 ;  /* 0x000000ffff0e7224 */ /* 0x000fe400078e0018 */
[----:B------:R-:W-:Y:S01]  /*1220*/  IMAD.MOV.U32 R33, RZ, RZ, R27 ;  /* 0x000000ffff217224 */ /* 0x000fe200078e001b */
[----:B------:R-:W-:Y:S01]  /*1230*/  @P0 MOV R33, R32 ;  /* 0x0000002000210202 */ /* 0x000fe20000000f00 */
[----:B------:R-:W-:Y:S01]  /*1240*/  @P0 IMAD.MOV.U32 R14, RZ, RZ, R23 ;  /* 0x000000ffff0e0224 */ /* 0x000fe200078e0017 */
[----:B------:R-:W-:Y:S01]  /*1250*/  @P0 MOV R23, R24 ;  /* 0x0000001800170202 */ /* 0x000fe20000000f00 */
[----:B------:R-:W-:-:S02]  /*1260*/  @P3 IMAD.MOV.U32 R44, RZ, RZ, R28 ;  /* 0x000000ffff2c3224 */ /* 0x000fc400078e001c */
[----:B------:R-:W-:Y:S02]  /*1270*/  IMAD.MOV.U32 R13, RZ, RZ, R22 ;  /* 0x000000ffff0d7224 */ /* 0x000fe400078e0016 */
[----:B------:R-:W-:Y:S01]  /*1280*/  IMAD.MOV.U32 R29, RZ, RZ, R43 ;  /* 0x000000ffff1d7224 */ /* 0x000fe200078e002b */
[----:B------:R-:W-:Y:S01]  /*1290*/  @P1 MOV R29, R34 ;  /* 0x00000022001d1202 */ /* 0x000fe20000000f00 */
[----:B------:R-:W-:Y:S01]  /*12a0*/  @P0 IMAD.MOV.U32 R32, RZ, RZ, R27 ;  /* 0x000000ffff200224 */ /* 0x000fe200078e001b */
[----:B------:R-:W-:Y:S01]  /*12b0*/  FSETP.GT.AND P0, PT, |R8|, |R37|, PT ;  /* 0x400000250800720b */ /* 0x000fe20003f04200 */
[----:B------:R-:W-:Y:S02]  /*12c0*/  @P1 IMAD.MOV.U32 R13, RZ, RZ, R9 ;  /* 0x000000ffff0d1224 */ /* 0x000fe400078e0009 */
[----:B------:R-:W-:Y:S02]  /*12d0*/  IMAD.MOV.U32 R24, RZ, RZ, R19 ;  /* 0x000000ffff187224 */ /* 0x000fe400078e0013 */
[----:B------:R-:W-:-:S02]  /*12e0*/  IMAD.MOV.U32 R27, RZ, RZ, R21 ;  /* 0x000000ffff1b7224 */ /* 0x000fc400078e0015 */
[----:B------:R-:W-:Y:S02]  /*12f0*/  @P1 IMAD.MOV.U32 R9, RZ, RZ, R22 ;  /* 0x000000ffff091224 */ /* 0x000fe400078e0016 */
[----:B------:R-:W-:Y:S01]  /*1300*/  @P1 IMAD.MOV.U32 R34, RZ, RZ, R43 ;  /* 0x000000ffff221224 */ /* 0x000fe200078e002b */
[----:B------:R-:W-:Y:S01]  /*1310*/  FSETP.GT.AND P1, PT, |R41|, |R12|, PT ;  /* 0x4000000c2900720b */ /* 0x000fe20003f24200 */
[----:B------:R-:W-:Y:S02]  /*1320*/  @P2 IMAD.MOV.U32 R24, RZ, RZ, R17 ;  /* 0x000000ffff182224 */ /* 0x000fe400078e0011 */
[----:B------:R-:W-:Y:S02]  /*1330*/  @P2 IMAD.MOV.U32 R27, RZ, RZ, R30 ;  /* 0x000000ffff1b2224 */ /* 0x000fe400078e001e */
[----:B------:R-:W-:Y:S02]  /*1340*/  @P2 IMAD.MOV.U32 R17, RZ, RZ, R19 ;  /* 0x000000ffff112224 */ /* 0x000fe400078e0013 */
[----:B------:R-:W-:Y:S01]  /*1350*/  @P2 IMAD.MOV.U32 R30, RZ, RZ, R21 ;  /* 0x000000ffff1e2224 */ /* 0x000fe200078e0015 */
[----:B------:R-:W-:Y:S01]  /*1360*/  FSETP.GT.AND P2, PT, |R38|, |R44|, PT ;  /* 0x4000002c2600720b */ /* 0x000fe20003f44200 */
[----:B------:R-:W-:-:S02]  /*1370*/  @P3 IMAD.MOV.U32 R28, RZ, RZ, R25 ;  /* 0x000000ffff1c3224 */ /* 0x000fc400078e0019 */
[----:B------:R-:W-:Y:S02]  /*1380*/  IMAD.MOV.U32 R22, RZ, RZ, R31 ;  /* 0x000000ffff167224 */ /* 0x000fe400078e001f */
[----:B------:R-:W-:Y:S01]  /*1390*/  @P3 IMAD.MOV.U32 R18, RZ, RZ, R20 ;  /* 0x000000ffff123224 */ /* 0x000fe200078e0014 */
[----:B------:R-:W-:Y:S01]  /*13a0*/  @P1 MOV R22, R11 ;  /* 0x0000000b00161202 */ /* 0x000fe20000000f00 */
[----:B------:R-:W-:Y:S01]  /*13b0*/  IMAD.MOV.U32 R25, RZ, RZ, R41 ;  /* 0x000000ffff197224 */ /* 0x000fe200078e0029 */
[----:B------:R-:W-:Y:S01]  /*13c0*/  FSETP.GT.AND P3, PT, |R28|, |R27|, PT ;  /* 0x4000001b1c00720b */ /* 0x000fe20003f64200 */
[----:B------:R-:W-:Y:S02]  /*13d0*/  IMAD.MOV.U32 R20, RZ, RZ, R45 ;  /* 0x000000ffff147224 */ /* 0x000fe400078e002d */
[----:B------:R-:W-:Y:S01]  /*13e0*/  @P1 IMAD.MOV.U32 R25, RZ, RZ, R12 ;  /* 0x000000ffff191224 */ /* 0x000fe200078e000c */
[----:B------:R-:W-:Y:S01]  /*13f0*/  @P1 MOV R12, R41 ;  /* 0x00000029000c1202 */ /* 0x000fe20000000f00 */
[----:B------:R-:W-:Y:S01]  /*1400*/  IMAD.MOV.U32 R21, RZ, RZ, R38 ;  /* 0x000000ffff157224 */ /* 0x000fe200078e0026 */
[----:B------:R-:W-:Y:S01]  /*1410*/  @P2 MOV R21, R44 ;  /* 0x0000002c00152202 */ /* 0x000fe20000000f00 */
[----:B------:R-:W-:Y:S01]  /*1420*/  @P1 IMAD.MOV.U32 R11, RZ, RZ, R31 ;  /* 0x000000ffff0b1224 */ /* 0x000fe200078e001f */
[----:B------:R-:W-:Y:S01]  /*1430*/  FSETP.GT.AND P1, PT, |R36|, |R39|, PT ;  /* 0x400000272400720b */ /* 0x000fe20003f24200 */
[----:B------:R-:W-:Y:S01]  /*1440*/  @P2 IMAD.MOV.U32 R20, RZ, RZ, R46 ;  /* 0x000000ffff142224 */ /* 0x000fe200078e002e */
[----:B------:R-:W-:Y:S01]  /*1450*/  FSETP.GT.AND P4, PT, |R12|, |R21|, PT ;  /* 0x400000150c00720b */ /* 0x000fe20003f84200 */
[----:B------:R-:W-:-:S02]  /*1460*/  @P2 IMAD.MOV.U32 R46, RZ, RZ, R45 ;  /* 0x000000ffff2e2224 */ /* 0x000fc400078e002d */
[----:B------:R-:W-:Y:S01]  /*1470*/  @P2 IMAD.MOV.U32 R44, RZ, RZ, R38 ;  /* 0x000000ffff2c2224 */ /* 0x000fe200078e0026 */
[----:B------:R-:W-:Y:S01]  /*1480*/  FSETP.GT.AND P2, PT, |R32|, |R35|, PT ;  /* 0x400000232000720b */ /* 0x000fe20003f44200 */
[----:B------:R-:W-:Y:S01]  /*1490*/  IMAD.MOV.U32 R19, RZ, RZ, R7 ;  /* 0x000000ffff137224 */ /* 0x000fe200078e0007 */
[----:B------:R-:W-:Y:S01]  /*14a0*/  @P0 MOV R19, R26 ;  /* 0x0000001a00130202 */ /* 0x000fe20000000f00 */
[--C-:B------:R-:W-:Y:S02]  /*14b0*/  IMAD.MOV.U32 R42, RZ, RZ, R8.reuse ;  /* 0x000000ffff2a7224 */ /* 0x100fe400078e0008 */
[----:B------:R-:W-:Y:S02]  /*14c0*/  @P0 IMAD.MOV.U32 R42, RZ, RZ, R37 ;  /* 0x000000ffff2a0224 */ /* 0x000fe400078e0025 */
[----:B------:R-:W-:Y:S02]  /*14d0*/  @P0 IMAD.MOV.U32 R26, RZ, RZ, R7 ;  /* 0x000000ffff1a0224 */ /* 0x000fe400078e0007 */
[----:B------:R-:W-:Y:S01]  /*14e0*/  @P0 IMAD.MOV.U32 R37, RZ, RZ, R8 ;  /* 0x000000ffff250224 */ /* 0x000fe200078e0008 */
[----:B------:R-:W-:Y:S01]  /*14f0*/  MOV R8, R10 ;  /* 0x0000000a00087202 */ /* 0x000fe20000000f00 */
[----:B------:R-:W-:Y:S01]  /*1500*/  IMAD.MOV.U32 R40, RZ, RZ, R36 ;  /* 0x000000ffff287224 */ /* 0x000fe200078e0024 */
[----:B------:R-:W-:Y:S01]  /*1510*/  FSETP.GT.AND P0, PT, |R34|, |R33|, PT ;  /* 0x400000212200720b */ /* 0x000fe20003f04200 */
[----:B------:R-:W-:-:S02]  /*1520*/  IMAD.MOV.U32 R7, RZ, RZ, R23 ;  /* 0x000000ffff077224 */ /* 0x000fc400078e0017 */
[----:B------:R-:W-:Y:S01]  /*1530*/  @P1 IMAD.MOV.U32 R8, RZ, RZ, R16 ;  /* 0x000000ffff081224 */ /* 0x000fe200078e0010 */
[----:B------:R-:W-:Y:S01]  /*1540*/  @P1 MOV R16, R10 ;  /* 0x0000000a00101202 */ /* 0x000fe20000000f00 */
[----:B------:R-:W-:Y:S02]  /*1550*/  @P1 IMAD.MOV.U32 R40, RZ, RZ, R39 ;  /* 0x000000ffff281224 */ /* 0x000fe400078e0027 */
[----:B------:R-:W-:Y:S01]  /*1560*/  @P1 IMAD.MOV.U32 R39, RZ, RZ, R36 ;  /* 0x000000ffff271224 */ /* 0x000fe200078e0024 */
[----:B------:R-:W-:Y:S01]  /*1570*/  FSETP.GT.AND P1, PT, |R30|, |R29|, PT ;  /* 0x4000001d1e00720b */ /* 0x000fe20003f24200 */
[----:B------:R-:W-:Y:S01]  /*1580*/  @P2 IMAD.MOV.U32 R7, RZ, RZ, R15 ;  /* 0x000000ffff072224 */ /* 0x000fe200078e000f */
[----:B------:R-:W-:Y:S01]  /*1590*/  @P2 MOV R15, R23 ;  /* 0x00000017000f2202 */ /* 0x000fe20000000f00 */
[----:B------:R-:W-:Y:S01]  /*15a0*/  IMAD.MOV.U32 R36, RZ, RZ, R32 ;  /* 0x000000ffff247224 */ /* 0x000fe200078e0020 */
[----:B------:R-:W-:Y:S01]  /*15b0*/  MOV R23, R28 ;  /* 0x0000001c00177202 */ /* 0x000fe20000000f00 */
[--C-:B------:R-:W-:Y:S01]  /*15c0*/  IMAD.MOV.U32 R10, RZ, RZ, R9.reuse ;  /* 0x000000ffff0a7224 */ /* 0x100fe200078e0009 */
[----:B------:R-:W-:Y:S01]  /*15d0*/  @P3 MOV R23, R27 ;  /* 0x0000001b00173202 */ /* 0x000fe20000000f00 */
[----:B------:R-:W-:Y:S01]  /*15e0*/  IMAD.MOV.U32 R38, RZ, RZ, R34 ;  /* 0x000000ffff267224 */ /* 0x000fe200078e0022 */
[----:B------:R-:W-:Y:S01]  /*15f0*/  @P2 MOV R36, R35 ;  /* 0x0000002300242202 */ /* 0x000fe20000000f00 */
[----:B------:R-:W-:Y:S01]  /*1600*/  @P2 IMAD.MOV.U32 R35, RZ, RZ, R32 ;  /* 0x000000ffff232224 */ /* 0x000fe200078e0020 */
[----:B------:R-:W-:Y:S01]  /*1610*/  FSETP.GT.AND P2, PT, |R44|, |R23|, PT ;  /* 0x400000172c00720b */ /* 0x000fe20003f44200 */
[----:B------:R-:W-:Y:S01]  /*1620*/  @P0 IMAD.MOV.U32 R10, RZ, RZ, R14 ;  /* 0x000000ffff0a0224 */ /* 0x000fe200078e000e */
[----:B------:R-:W-:Y:S01]  /*1630*/  @P0 MOV R38, R33 ;  /* 0x0000002100260202 */ /* 0x000fe20000000f00 */
[----:B------:R-:W-:-:S02]  /*1640*/  @P0 IMAD.MOV.U32 R14, RZ, RZ, R9 ;  /* 0x000000ffff0e0224 */ /* 0x000fc400078e0009 */
[----:B------:R-:W-:Y:S01]  /*1650*/  @P0 IMAD.MOV.U32 R33, RZ, RZ, R34 ;  /* 0x000000ffff210224 */ /* 0x000fe200078e0022 */
[----:B------:R-:W-:Y:S01]  /*1660*/  FSETP.GT.AND P0, PT, |R37|, |R0|, PT ;  /* 0x400000002500720b */ /* 0x000fe20003f04200 */
[----:B------:R-:W-:Y:S02]  /*1670*/  IMAD.MOV.U32 R9, RZ, RZ, R17 ;  /* 0x000000ffff097224 */ /* 0x000fe400078e0011 */
[----:B------:R-:W-:Y:S02]  /*1680*/  IMAD.MOV.U32 R34, RZ, RZ, R30 ;  /* 0x000000ffff227224 */ /* 0x000fe400078e001e */
[----:B------:R-:W-:Y:S02]  /*1690*/  IMAD.MOV.U32 R43, RZ, RZ, R18 ;  /* 0x000000ffff2b7224 */ /* 0x000fe400078e0012 */
[----:B------:R-:W-:Y:S02]  /*16a0*/  @P1 IMAD.MOV.U32 R9, RZ, RZ, R13 ;  /* 0x000000ffff091224 */ /* 0x000fe400078e000d */
[----:B------:R-:W-:-:S02]  /*16b0*/  @P1 IMAD.MOV.U32 R34, RZ, RZ, R29 ;  /* 0x000000ffff221224 */ /* 0x000fc400078e001d */
[----:B------:R-:W-:Y:S02]  /*16c0*/  @P3 IMAD.MOV.U32 R43, RZ, RZ, R24 ;  /* 0x000000ffff2b3224 */ /* 0x000fe400078e0018 */
[----:B------:R-:W-:Y:S01]  /*16d0*/  @P1 IMAD.MOV.U32 R13, RZ, RZ, R17 ;  /* 0x000000ffff0d1224 */ /* 0x000fe200078e0011 */
[----:B------:R-:W-:Y:S01]  /*16e0*/  MOV R17, R11 ;  /* 0x0000000b00117202 */ /* 0x000fe20000000f00 */
[----:B------:R-:W-:Y:S01]  /*16f0*/  @P1 IMAD.MOV.U32 R29, RZ, RZ, R30 ;  /* 0x000000ffff1d1224 */ /* 0x000fe200078e001e */
[----:B------:R-:W-:Y:S01]  /*1700*/  FSETP.GT.AND P1, PT, |R39|, |R42|, PT ;  /* 0x4000002a2700720b */ /* 0x000fe20003f24200 */
[----:B------:R-:W-:Y:S01]  /*1710*/  @P3 IMAD.MOV.U32 R24, RZ, RZ, R18 ;  /* 0x000000ffff183224 */ /* 0x000fe200078e0012 */
[----:B------:R-:W-:Y:S01]  /*1720*/  @P4 MOV R17, R20 ;  /* 0x0000001400114202 */ /* 0x000fe20000000f00 */
[----:B------:R-:W-:Y:S02]  /*1730*/  IMAD.MOV.U32 R18, RZ, RZ, R12 ;  /* 0x000000ffff127224 */ /* 0x000fe400078e000c */
[----:B------:R-:W-:Y:S01]  /*1740*/  @P4 IMAD.MOV.U32 R18, RZ, RZ, R21 ;  /* 0x000000ffff124224 */ /* 0x000fe200078e0015 */
[----:B------:R-:W-:Y:S01]  /*1750*/  @P4 MOV R21, R12 ;  /* 0x0000000c00154202 */ /* 0x000fe20000000f00 */
[----:B------:R-:W-:-:S02]  /*1760*/  @P4 IMAD.MOV.U32 R20, RZ, RZ, R11 ;  /* 0x000000ffff144224 */ /* 0x000fc400078e000b */
[----:B------:R-:W-:Y:S02]  /*1770*/  IMAD.MOV.U32 R11, RZ, RZ, R46 ;  /* 0x000000ffff0b7224 */ /* 0x000fe400078e002e */
[----:B------:R-:W-:Y:S01]  /*1780*/  IMAD.MOV.U32 R12, RZ, RZ, R44 ;  /* 0x000000ffff0c7224 */ /* 0x000fe200078e002c */
[----:B------:R-:W-:Y:S01]  /*1790*/  @P2 MOV R12, R23 ;  /* 0x00000017000c2202 */ /* 0x000fe20000000f00 */
[----:B------:R-:W-:Y:S02]  /*17a0*/  @P2 IMAD.MOV.U32 R11, RZ, RZ, R43 ;  /* 0x000000ffff0b2224 */ /* 0x000fe400078e002b */
[----:B------:R-:W-:Y:S02]  /*17b0*/  @P2 IMAD.MOV.U32 R43, RZ, RZ, R46 ;  /* 0x000000ffff2b2224 */ /* 0x000fe400078e002e */
[----:B------:R-:W-:Y:S01]  /*17c0*/  @P2 IMAD.MOV.U32 R23, RZ, RZ, R44 ;  /* 0x000000ffff172224 */ /* 0x000fe200078e002c */
[----:B------:R-:W-:Y:S01]  /*17d0*/  FSETP.GT.AND P2, PT, |R35|, |R40|, PT ;  /* 0x400000282300720b */ /* 0x000fe20003f44200 */
[----:B------:R-:W-:Y:S01]  /*17e0*/  IMAD.MOV.U32 R30, RZ, RZ, R26 ;  /* 0x000000ffff1e7224 */ /* 0x000fe200078e001a */
[----:B------:R-:W-:Y:S01]  /*17f0*/  @P0 MOV R30, R2 ;  /* 0x00000002001e0202 */ /* 0x000fe20000000f00 */
[----:B------:R-:W-:-:S02]  /*1800*/  IMAD.MOV.U32 R31, RZ, RZ, R37 ;  /* 0x000000ffff1f7224 */ /* 0x000fc400078e0025 */
[----:B------:R-:W-:Y:S01]  /*1810*/  @P0 IMAD.MOV.U32 R31, RZ, RZ, R0 ;  /* 0x000000ffff1f0224 */ /* 0x000fe200078e0000 */
[----:B------:R-:W-:Y:S01]  /*1820*/  @P0 MOV R0, R37 ;  /* 0x0000002500000202 */ /* 0x000fe20000000f00 */
[----:B------:R-:W-:Y:S02]  /*1830*/  @P3 IMAD.MOV.U32 R27, RZ, RZ, R28 ;  /* 0x000000ffff1b3224 */ /* 0x000fe400078e001c */
[----:B------:R-:W-:Y:S01]  /*1840*/  @P0 IMAD.MOV.U32 R2, RZ, RZ, R26 ;  /* 0x000000ffff020224 */ /* 0x000fe200078e001a */
[----:B------:R-:W-:Y:S01]  /*1850*/  FSETP.GT.AND P0, PT, |R33|, |R36|, PT ;  /* 0x400000242100720b */ /* 0x000fe20003f04200 */
[----:B------:R-:W-:Y:S01]  /*1860*/  IMAD.MOV.U32 R28, RZ, RZ, R16 ;  /* 0x000000ffff1c7224 */ /* 0x000fe200078e0010 */
[----:B------:R-:W-:Y:S01]  /*1870*/  MOV R26, R13 ;  /* 0x0000000d001a7202 */ /* 0x000fe20000000f00 */
[----:B------:R-:W-:Y:S02]  /*1880*/  IMAD.MOV.U32 R37, RZ, RZ, R39 ;  /* 0x000000ffff257224 */ /* 0x000fe400078e0027 */
[----:B------:R-:W-:-:S02]  /*1890*/  @P1 IMAD.MOV.U32 R28, RZ, RZ, R19 ;  /* 0x000000ffff1c1224 */ /* 0x000fc400078e0013 */
[----:B------:R-:W-:Y:S02]  /*18a0*/  @P1 IMAD.MOV.U32 R37, RZ, RZ, R42 ;  /* 0x000000ffff251224 */ /* 0x000fe400078e002a */
[----:B------:R-:W-:Y:S01]  /*18b0*/  @P1 IMAD.MOV.U32 R19, RZ, RZ, R16 ;  /* 0x000000ffff131224 */ /* 0x000fe200078e0010 */
[----:B------:R-:W-:Y:S01]  /*18c0*/  MOV R16, R15 ;  /* 0x0000000f00107202 */ /* 0x000fe20000000f00 */
[----:B------:R-:W-:Y:S01]  /*18d0*/  @P1 IMAD.MOV.U32 R42, RZ, RZ, R39 ;  /* 0x000000ffff2a1224 */ /* 0x000fe200078e0027 */
[----:B------:R-:W-:Y:S01]  /*18e0*/  FSETP.GT.AND P1, PT, |R29|, |R38|, PT ;  /* 0x400000261d00720b */ /* 0x000fe20003f24200 */
[----:B------:R-:W-:Y:S01]  /*18f0*/  IMAD.MOV.U32 R41, RZ, RZ, R35 ;  /* 0x000000ffff297224 */ /* 0x000fe200078e0023 */
[----:B------:R-:W-:Y:S01]  /*1900*/  @P2 MOV R16, R8 ;  /* 0x0000000800102202 */ /* 0x000fe20000000f00 */
[----:B------:R-:W-:Y:S01]  /*1910*/  @P2 IMAD.MOV.U32 R41, RZ, RZ, R40 ;  /* 0x000000ffff292224 */ /* 0x000fe200078e0028 */
[----:B------:R-:W-:Y:S01]  /*1920*/  @P2 MOV R40, R35 ;  /* 0x0000002300282202 */ /* 0x000fe20000000f00 */
[----:B------:R-:W-:Y:S01]  /*1930*/  @P2 IMAD.MOV.U32 R8, RZ, RZ, R15 ;  /* 0x000000ffff082224 */ /* 0x000fe200078e000f */
[----:B------:R-:W-:Y:S01]  /*1940*/  FSETP.GT.AND P2, PT, |R27|, |R34|, PT ;  /* 0x400000221b00720b */ /* 0x000fe20003f44200 */
[----:B------:R-:W-:-:S02]  /*1950*/  IMAD.MOV.U32 R15, RZ, RZ, R14 ;  /* 0x000000ffff0f7224 */ /* 0x000fc400078e000e */
[----:B------:R-:W-:Y:S02]  /*1960*/  IMAD.MOV.U32 R35, RZ, RZ, R33 ;  /* 0x000000ffff237224 */ /* 0x000fe400078e0021 */
[----:B------:R-:W-:Y:S02]  /*1970*/  @P0 IMAD.MOV.U32 R15, RZ, RZ, R7 ;  /* 0x000000ffff0f0224 */ /* 0x000fe400078e0007 */
[----:B------:R-:W-:Y:S01]  /*1980*/  @P0 IMAD.MOV.U32 R35, RZ, RZ, R36 ;  /* 0x000000ffff230224 */ /* 0x000fe200078e0024 */
[----:B------:R-:W-:Y:S01]  /*1990*/  @P1 MOV R26, R10 ;  /* 0x0000000a001a1202 */ /* 0x000fe20000000f00 */
[----:B------:R-:W-:Y:S02]  /*19a0*/  @P0 IMAD.MOV.U32 R7, RZ, RZ, R14 ;  /* 0x000000ffff070224 */ /* 0x000fe400078e000e */
[----:B------:R-:W-:Y:S01]  /*19b0*/  @P0 IMAD.MOV.U32 R36, RZ, RZ, R33 ;  /* 0x000000ffff240224 */ /* 0x000fe200078e0021 */
[----:B------:R-:W-:Y:S01]  /*19c0*/  FSETP.GT.AND P0, PT, |R25|, |R18|, PT ;  /* 0x400000121900720b */ /* 0x000fe20003f04200 */
[----:B------:R-:W-:Y:S01]  /*19d0*/  IMAD.MOV.U32 R39, RZ, RZ, R29 ;  /* 0x000000ffff277224 */ /* 0x000fe200078e001d */
[----:B------:R-:W-:Y:S01]  /*19e0*/  MOV R33, R22 ;  /* 0x0000001600217202 */ /* 0x000fe20000000f00 */
[----:B------:R-:W-:Y:S01]  /*19f0*/  @P1 IMAD.MOV.U32 R39, RZ, RZ, R38 ;  /* 0x000000ffff271224 */ /* 0x000fe200078e0026 */
[----:B------:R-:W-:Y:S01]  /*1a00*/  @P1 MOV R38, R29 ;  /* 0x0000001d00261202 */ /* 0x000fe20000000f00 */
[----:B------:R-:W-:Y:S01]  /*1a10*/  @P1 IMAD.MOV.U32 R10, RZ, RZ, R13 ;  /* 0x000000ffff0a1224 */ /* 0x000fe200078e000d */
[----:B------:R-:W-:Y:S01]  /*1a20*/  FSETP.GT.AND P1, PT, |R21|, |R12|, PT ;  /* 0x4000000c1500720b */ /* 0x000fe20003f24200 */
[----:B------:R-:W-:-:S02]  /*1a30*/  IMAD.MOV.U32 R14, RZ, RZ, R27 ;  /* 0x000000ffff0e7224 */ /* 0x000fc400078e001b */
[----:B------:R-:W-:Y:S02]  /*1a40*/  @P2 IMAD.MOV.U32 R14, RZ, RZ, R34 ;  /* 0x000000ffff0e2224 */ /* 0x000fe400078e0022 */
[--C-:B------:R-:W-:Y:S02]  /*1a50*/  IMAD.MOV.U32 R13, RZ, RZ, R24.reuse ;  /* 0x000000ffff0d7224 */ /* 0x100fe400078e0018 */
[----:B------:R-:W-:Y:S01]  /*1a60*/  @P2 IMAD.MOV.U32 R13, RZ, RZ, R9 ;  /* 0x000000ffff0d2224 */ /* 0x000fe200078e0009 */
[----:B------:R-:W-:Y:S01]  /*1a70*/  @P0 MOV R33, R17 ;  /* 0x0000001100210202 */ /* 0x000fe20000000f00 */
[----:B------:R-:W-:Y:S02]  /*1a80*/  @P2 IMAD.MOV.U32 R9, RZ, RZ, R24 ;  /* 0x000000ffff092224 */ /* 0x000fe400078e0018 */
[----:B------:R-:W-:Y:S01]  /*1a90*/  @P2 IMAD.MOV.U32 R34, RZ, RZ, R27 ;  /* 0x000000ffff222224 */ /* 0x000fe200078e001b */
[----:B------:R-:W-:Y:S01]  /*1aa0*/  FSETP.GT.AND P2, PT, |R23|, |R14|, PT ;  /* 0x4000000e1700720b */ /* 0x000fe20003f44200 */
[----:B------:R-:W-:-:S02]  /*1ab0*/  IMAD.MOV.U32 R32, RZ, RZ, R25 ;  /* 0x000000ffff207224 */ /* 0x000fc400078e0019 */
[----:B------:R-:W-:Y:S01]  /*1ac0*/  @P0 IMAD.MOV.U32 R32, RZ, RZ, R18 ;  /* 0x000000ffff200224 */ /* 0x000fe200078e0012 */
[----:B------:R-:W-:Y:S01]  /*1ad0*/  @P0 MOV R18, R25 ;  /* 0x0000001900120202 */ /* 0x000fe20000000f00 */
[----:B------:R-:W-:Y:S01]  /*1ae0*/  @P0 IMAD.MOV.U32 R17, RZ, RZ, R22 ;  /* 0x000000ffff110224 */ /* 0x000fe200078e0016 */
[----:B------:R-:W-:Y:S01]  /*1af0*/  FSETP.GT.AND P0, PT, |R42|, |R31|, PT ;  /* 0x4000001f2a00720b */ /* 0x000fe20003f04200 */
[--C-:B------:R-:W-:Y:S02]  /*1b00*/  IMAD.MOV.U32 R24, RZ, RZ, R20.reuse ;  /* 0x000000ffff187224 */ /* 0x100fe400078e0014 */
[----:B------:R-:W-:Y:S01]  /*1b10*/  IMAD.MOV.U32 R29, RZ, RZ, R21 ;  /* 0x000000ffff1d7224 */ /* 0x000fe200078e0015 */
[----:B------:R-:W-:Y:S01]  /*1b20*/  @P1 MOV R29, R12 ;  /* 0x0000000c001d1202 */ /* 0x000fe20000000f00 */
[----:B------:R-:W-:Y:S02]  /*1b30*/  @P1 IMAD.MOV.U32 R24, RZ, RZ, R11 ;  /* 0x000000ffff181224 */ /* 0x000fe400078e000b */
[----:B------:R-:W-:-:S02]  /*1b40*/  @P1 IMAD.MOV.U32 R11, RZ, RZ, R20 ;  /* 0x000000ffff0b1224 */ /* 0x000fc400078e0014 */
[----:B------:R-:W-:Y:S01]  /*1b50*/  @P1 IMAD.MOV.U32 R12, RZ, RZ, R21 ;  /* 0x000000ffff0c1224 */ /* 0x000fe200078e0015 */
[----:B------:R-:W-:Y:S01]  /*1b60*/  FSETP.GT.AND P1, PT, |R40|, |R37|, PT ;  /* 0x400000252800720b */ /* 0x000fe20003f24200 */
        /* <DEDUP_REMOVED lines=8> */
[----:B------:R-:W-:Y:S02]  /*1bf0*/  IMAD.MOV.U32 R20, RZ, RZ, R42 ;  /* 0x000000ffff147224 */ /* 0x000fe400078e002a */
[----:B------:R-:W-:Y:S02]  /*1c00*/  @P0 IMAD.MOV.U32 R21, RZ, RZ, R30 ;  /* 0x000000ffff150224 */ /* 0x000fe400078e001e */
[----:B------:R-:W-:Y:S02]  /*1c10*/  @P0 IMAD.MOV.U32 R20, RZ, RZ, R31 ;  /* 0x000000ffff140224 */ /* 0x000fe400078e001f */
[----:B------:R-:W-:Y:S01]  /*1c20*/  @P0 IMAD.MOV.U32 R30, RZ, RZ, R19 ;  /* 0x000000ffff1e0224 */ /* 0x000fe200078e0013 */
[----:B------:R-:W-:Y:S01]  /*1c30*/  MOV R19, R8 ;  /* 0x0000000800137202 */ /* 0x000fe20000000f00 */
[----:B------:R-:W-:Y:S01]  /*1c40*/  @P0 IMAD.MOV.U32 R31, RZ, RZ, R42 ;  /* 0x000000ffff1f0224 */ /* 0x000fe200078e002a */
[----:B------:R-:W-:Y:S01]  /*1c50*/  @P1 MOV R19, R28 ;  /* 0x0000001c00131202 */ /* 0x000fe20000000f00 */
[----:B------:R-:W-:Y:S01]  /*1c60*/  IMAD.MOV.U32 R42, RZ, RZ, R40 ;  /* 0x000000ffff2a7224 */ /* 0x000fe200078e0028 */
[----:B------:R-:W-:Y:S01]  /*1c70*/  FSETP.GT.AND P0, PT, |R38|, |R35|, PT ;  /* 0x400000232600720b */ /* 0x000fe20003f04200 */
        /* <DEDUP_REMOVED lines=20> */
[--C-:B------:R-:W-:Y:S02]  /*1dc0*/  IMAD.MOV.U32 R10, RZ, RZ, R9.reuse ;  /* 0x000000ffff0a7224 */ /* 0x100fe400078e0009 */
        /* <DEDUP_REMOVED lines=10> */
[----:B------:R-:W-:Y:S01]  /*1e70*/  MOV R34, R30 ;  /* 0x0000001e00227202 */ /* 0x000fe20000000f00 */
[----:B------:R-:W-:Y:S01]  /*1e80*/  IMAD.MOV.U32 R17, RZ, RZ, R11 ;  /* 0x000000ffff117224 */ /* 0x000fe200078e000b */
[----:B------:R-:W-:Y:S01]  /*1e90*/  FSETP.GT.AND P2, PT, |R32|, |R23|, PT ;  /* 0x400000172000720b */ /* 0x000fe20003f44200 */
[----:B------:R-:W-:Y:S01]  /*1ea0*/  IMAD.MOV.U32 R18, RZ, RZ, R12 ;  /* 0x000000ffff127224 */ /* 0x000fe200078e000c */
[----:B------:R-:W-:Y:S01]  /*1eb0*/  @P0 MOV R18, R27 ;  /* 0x0000001b00120202 */ /* 0x000fe20000000f00 */
[----:B------:R-:W-:-:S02]  /*1ec0*/  @P0 IMAD.MOV.U32 R17, RZ, RZ, R22 ;  /* 0x000000ffff110224 */ /* 0x000fc400078e0016 */
[----:B------:R-:W-:Y:S02]  /*1ed0*/  @P0 IMAD.MOV.U32 R22, RZ, RZ, R11 ;  /* 0x000000ffff160224 */ /* 0x000fe400078e000b */
        /* <DEDUP_REMOVED lines=10> */
[--C-:B------:R-:W-:Y:S02]  /*1f80*/  IMAD.MOV.U32 R14, RZ, RZ, R32.reuse ;  /* 0x000000ffff0e7224 */ /* 0x100fe400078e0020 */
[----:B------:R-:W-:Y:S01]  /*1f90*/  @P2 IMAD.MOV.U32 R13, RZ, RZ, R9 ;  /* 0x000000ffff0d2224 */ /* 0x000fe200078e0009 */
[----:B------:R-:W-:Y:S01]  /*1fa0*/  @P0 MOV R34, R2 ;  /* 0x0000000200220202 */ /* 0x000fe20000000f00 */
[----:B------:R-:W-:Y:S02]  /*1fb0*/  @P2 IMAD.MOV.U32 R14, RZ, RZ, R23 ;  /* 0x000000ffff0e2224 */ /* 0x000fe400078e0017 */
[----:B------:R-:W-:Y:S02]  /*1fc0*/  @P2 IMAD.MOV.U32 R9, RZ, RZ, R33 ;  /* 0x000000ffff092224 */ /* 0x000fe400078e0021 */
[----:B------:R-:W-:Y:S01]  /*1fd0*/  @P2 IMAD.MOV.U32 R23, RZ, RZ, R32 ;  /* 0x000000ffff172224 */ /* 0x000fe200078e0020 */
[----:B------:R-:W-:Y:S01]  /*1fe0*/  FSETP.GT.AND P2, PT, |R41|, |R42|, PT ;  /* 0x4000002a2900720b */ /* 0x000fe20003f44200 */
[----:B------:R-:W-:-:S02]  /*1ff0*/  IMAD.MOV.U32 R33, RZ, RZ, R31 ;  /* 0x000000ffff217224 */ /* 0x000fc400078e001f */
[----:B------:R-:W-:Y:S01]  /*2000*/  @P0 IMAD.MOV.U32 R33, RZ, RZ, R0 ;  /* 0x000000ffff210224 */ /* 0x000fe200078e0000 */
[----:B------:R-:W-:Y:S01]  /*2010*/  @P0 MOV R0, R31 ;  /* 0x0000001f00000202 */ /* 0x000fe20000000f00 */
[----:B------:R-:W-:Y:S02]  /*2020*/  IMAD.MOV.U32 R32, RZ, RZ, R28 ;  /* 0x000000ffff207224 */ /* 0x000fe400078e001c */
[----:B------:R-:W-:Y:S02]  /*2030*/  IMAD.MOV.U32 R31, RZ, RZ, R37 ;  /* 0x000000ffff1f7224 */ /* 0x000fe400078e0025 */
[----:B------:R-:W-:Y:S02]  /*2040*/  @P1 IMAD.MOV.U32 R32, RZ, RZ, R21 ;  /* 0x000000ffff201224 */ /* 0x000fe400078e0015 */
[----:B------:R-:W-:Y:S02]  /*2050*/  @P1 IMAD.MOV.U32 R31, RZ, RZ, R20 ;  /* 0x000000ffff1f1224 */ /* 0x000fe400078e0014 */
[----:B------:R-:W-:Y:S01]  /*2060*/  @P0 IMAD.MOV.U32 R2, RZ, RZ, R30 ;  /* 0x000000ffff020224 */ /* 0x000fe200078e001e */
[----:B------:R-:W-:Y:S01]  /*2070*/  FSETP.GT.AND P0, PT, |R35|, |R40|, PT ;  /* 0x400000282300720b */ /* 0x000fe20003f04200 */
        /* <DEDUP_REMOVED lines=12> */
[----:B------:R-:W-:Y:S02]  /*2140*/  IMAD.MOV.U32 R16, RZ, RZ, R39 ;  /* 0x000000ffff107224 */ /* 0x000fe400078e0027 */
[----:B------:R-:W-:Y:S02]  /*2150*/  @P0 IMAD.MOV.U32 R28, RZ, RZ, R8 ;  /* 0x000000ffff1c0224 */ /* 0x000fe400078e0008 */
[----:B------:R-:W-:Y:S02]  /*2160*/  @P0 IMAD.MOV.U32 R43, RZ, RZ, R40 ;  /* 0x000000ffff2b0224 */ /* 0x000fe400078e0028 */
[----:B------:R-:W-:Y:S01]  /*2170*/  @P1 IMAD.MOV.U32 R16, RZ, RZ, R36 ;  /* 0x000000ffff101224 */ /* 0x000fe200078e0024 */
[----:B------:R-:W-:Y:S01]  /*2180*/  @P1 MOV R36, R39 ;  /* 0x0000002700241202 */ /* 0x000fe20000000f00 */
[----:B------:R-:W-:Y:S01]  /*2190*/  @P0 IMAD.MOV.U32 R8, RZ, RZ, R15 ;  /* 0x000000ffff080224 */ /* 0x000fe200078e000f */
[----:B------:R-:W-:Y:S01]  /*21a0*/  MOV R15, R26 ;  /* 0x0000001a000f7202 */ /* 0x000fe20000000f00 */
[----:B------:R-:W-:Y:S01]  /*21b0*/  @P0 IMAD.MOV.U32 R40, RZ, RZ, R35 ;  /* 0x000000ffff280224 */ /* 0x000fe200078e0023 */
[----:B------:R-:W-:Y:S01]  /*21c0*/  FSETP.GT.AND P0, PT, |R27|, |R12|, PT ;  /* 0x4000000c1b00720b */ /* 0x000fe20003f04200 */
[----:B------:R-:W-:Y:S01]  /*21d0*/  IMAD.MOV.U32 R38, RZ, RZ, R29 ;  /* 0x000000ffff267224 */ /* 0x000fe200078e001d */
[----:B------:R-:W-:Y:S01]  /*21e0*/  @P1 MOV R15, R7 ;  /* 0x00000007000f1202 */ /* 0x000fe20000000f00 */
[----:B------:R-:W-:Y:S01]  /*21f0*/  @P1 IMAD.MOV.U32 R7, RZ, RZ, R26 ;  /* 0x000000ffff071224 */ /* 0x000fe200078e001a */
[----:B------:R-:W-:Y:S01]  /*2200*/  FSETP.GT.AND P1, PT, |R25|, |R16|, PT ;  /* 0x400000101900720b */ /* 0x000fe20003f24200 */
[----:B------:R-:W-:Y:S01]  /*2210*/  @P2 IMAD.MOV.U32 R38, RZ, RZ, R18 ;  /* 0x000000ffff262224 */ /* 0x000fe200078e0012 */
[----:B------:R-:W-:Y:S01]  /*2220*/  MOV R26, R22 ;  /* 0x00000016001a7202 */ /* 0x000fe20000000f00 */
[----:B------:R-:W-:-:S02]  /*2230*/  IMAD.MOV.U32 R35, RZ, RZ, R24 ;  /* 0x000000ffff237224 */ /* 0x000fc400078e0018 */
[----:B------:R-:W-:Y:S02]  /*2240*/  @P2 IMAD.MOV.U32 R35, RZ, RZ, R17 ;  /* 0x000000ffff232224 */ /* 0x000fe400078e0011 */
[----:B------:R-:W-:Y:S02]  /*2250*/  @P2 IMAD.MOV.U32 R17, RZ, RZ, R24 ;  /* 0x000000ffff112224 */ /* 0x000fe400078e0018 */
        /* <DEDUP_REMOVED lines=8> */
[----:B------:R-:W-:Y:S01]  /*22e0*/  IMAD.MOV.U32 R24, RZ, RZ, R10 ;  /* 0x000000ffff187224 */ /* 0x000fe200078e000a */
[----:B------:R-:W-:Y:S01]  /*22f0*/  MOV R22, R9 ;  /* 0x0000000900167202 */ /* 0x000fe20000000f00 */
[----:B------:R-:W-:-:S02]  /*2300*/  IMAD.MOV.U32 R27, RZ, RZ, R25 ;  /* 0x000000ffff1b7224 */ /* 0x000fc400078e0019 */
[----:B------:R-:W-:Y:S02]  /*2310*/  @P1 IMAD.MOV.U32 R24, RZ, RZ, R15 ;  /* 0x000000ffff181224 */ /* 0x000fe400078e000f */
[----:B------:R-:W-:Y:S01]  /*2320*/  @P1 IMAD.MOV.U32 R27, RZ, RZ, R16 ;  /* 0x000000ffff1b1224 */ /* 0x000fe200078e0010 */
[----:B------:R-:W-:Y:S01]  /*2330*/  @P2 MOV R22, R35 ;  /* 0x0000002300162202 */ /* 0x000fe20000000f00 */
[----:B------:R-:W-:Y:S02]  /*2340*/  @P1 IMAD.MOV.U32 R15, RZ, RZ, R10 ;  /* 0x000000ffff0f1224 */ /* 0x000fe400078e000a */
[----:B------:R-:W-:Y:S01]  /*2350*/  @P1 IMAD.MOV.U32 R16, RZ, RZ, R25 ;  /* 0x000000ffff101224 */ /* 0x000fe200078e0019 */
[----:B------:R-:W-:Y:S01]  /*2360*/  FSETP.GT.AND P1, PT, |R42|, |R31|, PT ;  /* 0x4000001f2a00720b */ /* 0x000fe20003f24200 */
        /* <DEDUP_REMOVED lines=60> */
[----:B------:R-:W-:Y:S01]  /*2730*/  @P1 IMAD.MOV.U32 R8, RZ, RZ, R15 ;  /* 0x000000ffff081224 */ /* 0x000fe200078e000f */
[----:B------:R-:W-:Y:S01]  /*2740*/  FSETP.GT.AND P1, PT, |R31|, |R10|, PT ;  /* 0x4000000a1f00720b */ /* 0x000fe20003f24200 */
[----:B------:R-:W-:Y:S02]  /*2750*/  IMAD.MOV.U32 R15, RZ, RZ, R35 ;  /* 0x000000ffff0f7224 */ /* 0x000fe400078e0023 */
[----:B------:R-:W-:Y:S02]  /*2760*/  IMAD.MOV.U32 R16, RZ, RZ, R38 ;  /* 0x000000ffff107224 */ /* 0x000fe400078e0026 */
[----:B------:R-:W-:Y:S01]  /*2770*/  @P2 IMAD.MOV.U32 R15, RZ, RZ, R7 ;  /* 0x000000ffff0f2224 */ /* 0x000fe200078e0007 */
[----:B------:R-:W-:Y:S01]  /*2780*/  @P0 MOV R36, R2 ;  /* 0x0000000200240202 */ /* 0x000fe20000000f00 */
[----:B------:R-:W-:-:S02]  /*2790*/  @P2 IMAD.MOV.U32 R16, RZ, RZ, R41 ;  /* 0x000000ffff102224 */ /* 0x000fc400078e0029 */
        /* <DEDUP_REMOVED lines=28> */
[----:B------:R-:W-:Y:S01]  /*2960*/  @P0 IMAD.MOV.U32 R19, RZ, RZ, R28 ;  /* 0x000000ffff130224 */ /* 0x000fe200078e001c */
[----:B------:R-:W-:Y:S01]  /*2970*/  MOV R28, R22 ;  /* 0x00000016001c7202 */ /* 0x000fe20000000f00 */
        /* <DEDUP_REMOVED lines=35> */
[----:B------:R-:W-:Y:S02]  /*2bb0*/  IMAD.MOV.U32 R7, RZ, RZ, R9 ;  /* 0x000000ffff077224 */ /* 0x000fe400078e0009 */
[----:B------:R-:W-:Y:S02]  /*2bc0*/  IMAD.MOV.U32 R8, RZ, RZ, R10 ;  /* 0x000000ffff087224 */ /* 0x000fe400078e000a */
[----:B------:R-:W-:Y:S02]  /*2bd0*/  @P0 IMAD.MOV.U32 R7, RZ, RZ, R36 ;  /* 0x000000ffff070224 */ /* 0x000fe400078e0024 */
[----:B------:R-:W-:-:S02]  /*2be0*/  @P0 IMAD.MOV.U32 R8, RZ, RZ, R35 ;  /* 0x000000ffff080224 */ /* 0x000fc400078e0023 */
        /* <DEDUP_REMOVED lines=10> */
[--C-:B------:R-:W-:Y:S01]  /*2c90*/  IMAD.MOV.U32 R22, RZ, RZ, R19.reuse ;  /* 0x000000ffff167224 */ /* 0x100fe200078e0013 */
[----:B------:R-:W-:Y:S01]  /*2ca0*/  MOV R20, R17 ;  /* 0x0000001100147202 */ /* 0x000fe20000000f00 */
[----:B------:R-:W-:Y:S01]  /*2cb0*/  @P2 IMAD.MOV.U32 R22, RZ, RZ, R32 ;  /* 0x000000ffff162224 */ /* 0x000fe200078e0020 */
[----:B------:R-:W-:Y:S01]  /*2cc0*/  @P3 MOV R20, R30 ;  /* 0x0000001e00143202 */ /* 0x000fe20000000f00 */
[----:B------:R-:W-:-:S02]  /*2cd0*/  @P2 IMAD.MOV.U32 R32, RZ, RZ, R19 ;  /* 0x000000ffff202224 */ /* 0x000fc400078e0013 */
[----:B------:R-:W-:Y:S02]  /*2ce0*/  IMAD.MOV.U32 R21, RZ, RZ, R42 ;  /* 0x000000ffff157224 */ /* 0x000fe400078e002a */
[----:B------:R-:W-:Y:S02]  /*2cf0*/  IMAD.MOV.U32 R19, RZ, RZ, R18 ;  /* 0x000000ffff137224 */ /* 0x000fe400078e0012 */
[----:B------:R-:W-:Y:S02]  /*2d00*/  @P2 IMAD.MOV.U32 R21, RZ, RZ, R31 ;  /* 0x000000ffff152224 */ /* 0x000fe400078e001f */
        /* <DEDUP_REMOVED lines=74> */
[----:B------:R-:W-:-:S02]  /*31b0*/  @P3 IMAD.MOV.U32 R13, RZ, RZ, R28 ;  /* 0x000000ffff0d3224 */ /* 0x000fc400078e001c */
[----:B------:R-:W-:Y:S02]  /*31c0*/  IMAD.MOV.U32 R28, RZ, RZ, R26 ;  /* 0x000000ffff1c7224 */ /* 0x000fe400078e001a */
        /* <DEDUP_REMOVED lines=14> */
[--C-:B------:R-:W-:Y:S02]  /*32b0*/  IMAD.MOV.U32 R23, RZ, RZ, R21.reuse ;  /* 0x000000ffff177224 */ /* 0x100fe400078e0015 */
        /* <DEDUP_REMOVED lines=26> */
[----:B------:R-:W-:Y:S01]  /*3460*/  IMAD.MOV.U32 R7, RZ, RZ, R9 ;  /* 0x000000ffff077224 */ /* 0x000fe200078e0009 */
[----:B------:R-:W-:Y:S01]  /*3470*/  MOV R8, R11 ;  /* 0x0000000b00087202 */ /* 0x000fe20000000f00 */
        /* <DEDUP_REMOVED lines=65> */
[----:B------:R-:W-:-:S02]  /*3890*/  @P1 IMAD.MOV.U32 R17, RZ, RZ, R36 ;  /* 0x000000ffff111224 */ /* 0x000fc400078e0024 */
[----:B------:R-:W-:Y:S02]  /*38a0*/  IMAD.MOV.U32 R36, RZ, RZ, R28 ;  /* 0x000000ffff247224 */ /* 0x000fe400078e001c */
[----:B------:R-:W-:Y:S02]  /*38b0*/  IMAD.MOV.U32 R44, RZ, RZ, R27 ;  /* 0x000000ffff2c7224 */ /* 0x000fe400078e001b */
[----:B------:R-:W-:Y:S01]  /*38c0*/  @P1 IMAD.MOV.U32 R42, RZ, RZ, R18 ;  /* 0x000000ffff2a1224 */ /* 0x000fe200078e0012 */
[----:B------:R-:W-:Y:S01]  /*38d0*/  @P1 MOV R18, R35 ;  /* 0x0000002300121202 */ /* 0x000fe20000000f00 */
[----:B------:R-:W-:Y:S01]  /*38e0*/  @P2 IMAD.MOV.U32 R36, RZ, RZ, R11 ;  /* 0x000000ffff242224 */ /* 0x000fe200078e000b */
[----:B------:R-:W-:Y:S01]  /*38f0*/  FSETP.GT.AND P1, PT, |R21|, |R34|, PT ;  /* 0x400000221500720b */ /* 0x000fe20003f24200 */
        /* <DEDUP_REMOVED lines=80> */
[----:B------:R-:W-:Y:S01]  /*3e00*/  IMAD.MOV.U32 R15, RZ, RZ, R33 ;  /* 0x000000ffff0f7224 */ /* 0x000fe200078e0021 */
[----:B------:R-:W-:Y:S01]  /*3e10*/  FSETP.GT.AND P3, PT, |R27|, |R14|, PT ;  /* 0x4000000e1b00720b */ /* 0x000fe20003f64200 */
        /* <DEDUP_REMOVED lines=10> */
[----:B------:R-:W-:Y:S02]  /*3ec0*/  @P0 IMAD.MOV.U32 R39, RZ, RZ, R10 ;  /* 0x000000ffff270224 */ /* 0x000fe400078e000a */
[----:B------:R-:W-:Y:S02]  /*3ed0*/  @P0 IMAD.MOV.U32 R40, RZ, RZ, R35 ;  /* 0x000000ffff280224 */ /* 0x000fe400078e0023 */
        /* <DEDUP_REMOVED lines=8> */
[----:B------:R-:W-:Y:S01]  /*3f60*/  IMAD.MOV.U32 R37, RZ, RZ, R27 ;  /* 0x000000ffff257224 */ /* 0x000fe200078e001b */
[----:B------:R-:W-:Y:S01]  /*3f70*/  MOV R32, R36 ;  /* 0x0000002400207202 */ /* 0x000fe20000000f00 */
[----:B------:R-:W-:Y:S01]  /*3f80*/  IMAD.MOV.U32 R38, RZ, RZ, R44 ;  /* 0x000000ffff267224 */ /* 0x000fe200078e002c */
[----:B------:R-:W-:Y:S01]  /*3f90*/  @P1 MOV R32, R12 ;  /* 0x0000000c00201202 */ /* 0x000fe20000000f00 */
[----:B------:R-:W-:Y:S01]  /*3fa0*/  @P1 IMAD.MOV.U32 R12, RZ, RZ, R36 ;  /* 0x000000ffff0c1224 */ /* 0x000fe200078e0024 */
[----:B------:R-:W-:Y:S01]  /*3fb0*/  @P3 MOV R37, R14 ;  /* 0x0000000e00253202 */ /* 0x000fe20000000f00 */
[----:B------:R-:W-:-:S02]  /*3fc0*/  IMAD.MOV.U32 R36, RZ, RZ, R28 ;  /* 0x000000ffff247224 */ /* 0x000fc400078e001c */
        /* <DEDUP_REMOVED lines=10> */
[----:B------:R-:W-:Y:S01]  /*4070*/  @P0 MOV R41, R2 ;  /* 0x0000000200290202 */ /* 0x000fe20000000f00 */
[----:B------:R-:W-:Y:S01]  /*4080*/  IMAD.MOV.U32 R27, RZ, RZ, R26 ;  /* 0x000000ffff1b7224 */ /* 0x000fe200078e001a */
[----:B------:R-:W-:Y:S01]  /*4090*/  @P0 MOV R0, R29 ;  /* 0x0000001d00000202 */ /* 0x000fe20000000f00 */
[----:B------:R-:W-:-:S02]  /*40a0*/  IMAD.MOV.U32 R28, RZ, RZ, R25 ;  /* 0x000000ffff1c7224 */ /* 0x000fc400078e0019 */
        /* <DEDUP_REMOVED lines=10> */
[----:B------:R-:W-:-:S02]  /*4150*/  @P3 IMAD.MOV.U32 R25, RZ, RZ, R18 ;  /* 0x000000ffff193224 */ /* 0x000fc400078e0012 */
[----:B------:R-:W-:Y:S01]  /*4160*/  @P3 IMAD.MOV.U32 R15, RZ, RZ, R24 ;  /* 0x000000ffff0f3224 */ /* 0x000fe200078e0018 */
[----:B------:R-:W-:Y:S01]  /*4170*/  MOV R24, R20 ;  /* 0x0000001400187202 */ /* 0x000fe20000000f00 */
[----:B------:R-:W-:Y:S01]  /*4180*/  @P3 IMAD.MOV.U32 R18, RZ, RZ, R23 ;  /* 0x000000ffff123224 */ /* 0x000fe200078e0017 */
[----:B------:R-:W-:Y:S01]  /*4190*/  @P1 MOV R24, R39 ;  /* 0x0000002700181202 */ /* 0x000fe20000000f00 */
[--C-:B------:R-:W-:Y:S01]  /*41a0*/  IMAD.MOV.U32 R23, RZ, RZ, R19.reuse ;  /* 0x000000ffff177224 */ /* 0x100fe200078e0013 */
[----:B------:R-:W-:Y:S01]  /*41b0*/  @P1 MOV R23, R40 ;  /* 0x0000002800171202 */ /* 0x000fe20000000f00 */
[----:B------:R-:W-:Y:S01]  /*41c0*/  @P1 IMAD.MOV.U32 R39, RZ, RZ, R20 ;  /* 0x000000ffff271224 */ /* 0x000fe200078e0014 */
[----:B------:R-:W-:Y:S01]  /*41d0*/  FSETP.GT.AND P3, PT, |R17|, |R28|, PT ;  /* 0x4000001c1100720b */ /* 0x000fe20003f64200 */
[----:B------:R-:W-:Y:S02]  /*41e0*/  @P1 IMAD.MOV.U32 R40, RZ, RZ, R19 ;  /* 0x000000ffff281224 */ /* 0x000fe400078e0013 */
[----:B------:R-:W-:Y:S01]  /*41f0*/  IMAD.MOV.U32 R20, RZ, RZ, R7 ;  /* 0x000000ffff147224 */ /* 0x000fe200078e0007 */
[----:B------:R-:W-:Y:S01]  /*4200*/  @P2 MOV R20, R32 ;  /* 0x0000002000142202 */ /* 0x000fe20000000f00 */
[----:B------:R-:W-:Y:S01]  /*4210*/  IMAD.MOV.U32 R19, RZ, RZ, R31 ;  /* 0x000000ffff137224 */ /* 0x000fe200078e001f */
[----:B------:R-:W-:Y:S01]  /*4220*/  @P2 MOV R19, R38 ;  /* 0x0000002600132202 */ /* 0x000fe20000000f00 */
[----:B------:R-:W-:Y:S01]  /*4230*/  IMAD.MOV.U32 R29, RZ, RZ, R35 ;  /* 0x000000ffff1d7224 */ /* 0x000fe200078e0023 */
[----:B------:R-:W-:Y:S01]  /*4240*/  @P0 MOV R29, R42 ;  /* 0x0000002a001d0202 */ /* 0x000fe20000000f00 */
[----:B------:R-:W-:-:S02]  /*4250*/  @P2 IMAD.MOV.U32 R32, RZ, RZ, R7 ;  /* 0x000000ffff202224 */ /* 0x000fc400078e0007 */
[----:B------:R-:W-:Y:S01]  /*4260*/  @P2 IMAD.MOV.U32 R38, RZ, RZ, R31 ;  /* 0x000000ffff262224 */ /* 0x000fe200078e001f */
[----:B------:R-:W-:Y:S01]  /*4270*/  FSETP.GT.AND P2, PT, |R16|, |R23|, PT ;  /* 0x400000171000720b */ /* 0x000fe20003f44200 */
[----:B------:R-:W-:Y:S01]  /*4280*/  @P0 IMAD.MOV.U32 R42, RZ, RZ, R35 ;  /* 0x000000ffff2a0224 */ /* 0x000fe200078e0023 */
[----:B------:R-:W-:Y:S01]  /*4290*/  FSETP.GT.AND P1, PT, |R40|, |R29|, PT ;  /* 0x4000001d2800720b */ /* 0x000fe20003f24200 */
[--C-:B------:R-:W-:Y:S01]  /*42a0*/  IMAD.MOV.U32 R7, RZ, RZ, R10.reuse ;  /* 0x000000ffff077224 */ /* 0x100fe200078e000a */
[----:B------:R-:W-:Y:S01]  /*42b0*/  @P0 MOV R7, R41 ;  /* 0x0000002900070202 */ /* 0x000fe20000000f00 */
        /* <DEDUP_REMOVED lines=8> */
[--C-:B------:R-:W-:Y:S01]  /*4340*/  IMAD.MOV.U32 R17, RZ, RZ, R13.reuse ;  /* 0x000000ffff117224 */ /* 0x100fe200078e000d */
[----:B------:R-:W-:Y:S01]  /*4350*/  @P2 MOV R17, R24 ;  /* 0x0000001800112202 */ /* 0x000fe20000000f00 */
[--C-:B------:R-:W-:Y:S01]  /*4360*/  IMAD.MOV.U32 R12, RZ, RZ, R16.reuse ;  /* 0x000000ffff0c7224 */ /* 0x100fe200078e0010 */
[----:B------:R-:W-:Y:S01]  /*4370*/  @P2 MOV R12, R23 ;  /* 0x00000017000c2202 */ /* 0x000fe20000000f00 */
[----:B------:R-:W-:Y:S02]  /*4380*/  @P2 IMAD.MOV.U32 R24, RZ, RZ, R13 ;  /* 0x000000ffff182224 */ /* 0x000fe400078e000d */
[----:B------:R-:W-:Y:S01]  /*4390*/  IMAD.MOV.U32 R13, RZ, RZ, R39 ;  /* 0x000000ffff0d7224 */ /* 0x000fe200078e0027 */
[----:B------:R-:W-:Y:S01]  /*43a0*/  @P1 MOV R13, R7 ;  /* 0x00000007000d1202 */ /* 0x000fe20000000f00 */
[----:B------:R-:W-:Y:S02]  /*43b0*/  @P2 IMAD.MOV.U32 R23, RZ, RZ, R16 ;  /* 0x000000ffff172224 */ /* 0x000fe400078e0010 */
[----:B------:R-:W-:Y:S01]  /*43c0*/  IMAD.MOV.U32 R35, RZ, RZ, R40 ;  /* 0x000000ffff237224 */ /* 0x000fe200078e0028 */
[----:B------:R-:W-:Y:S01]  /*43d0*/  @P1 MOV R35, R29 ;  /* 0x0000001d00231202 */ /* 0x000fe20000000f00 */
[----:B------:R-:W-:Y:S01]  /*43e0*/  IMAD.MOV.U32 R31, RZ, RZ, R41 ;  /* 0x000000ffff1f7224 */ /* 0x000fe200078e0029 */
[----:B------:R-:W-:Y:S01]  /*43f0*/  @P0 MOV R31, R2 ;  /* 0x00000002001f0202 */ /* 0x000fe20000000f00 */
[----:B------:R-:W-:-:S02]  /*4400*/  IMAD.MOV.U32 R16, RZ, RZ, R42 ;  /* 0x000000ffff107224 */ /* 0x000fc400078e002a */
[----:B------:R-:W-:Y:S02]  /*4410*/  @P1 IMAD.MOV.U32 R7, RZ, RZ, R39 ;  /* 0x000000ffff071224 */ /* 0x000fe400078e0027 */
[----:B------:R-:W-:Y:S01]  /*4420*/  @P0 IMAD.MOV.U32 R16, RZ, RZ, R0 ;  /* 0x000000ffff100224 */ /* 0x000fe200078e0000 */
[----:B------:R-:W-:Y:S01]  /*4430*/  @P0 MOV R0, R42 ;  /* 0x0000002a00000202 */ /* 0x000fe20000000f00 */
[----:B------:R-:W-:Y:S02]  /*4440*/  @P1 IMAD.MOV.U32 R29, RZ, RZ, R40 ;  /* 0x000000ffff1d1224 */ /* 0x000fe400078e0028 */
[----:B------:R-:W-:Y:S02]  /*4450*/  @P0 IMAD.MOV.U32 R2, RZ, RZ, R41 ;  /* 0x000000ffff020224 */ /* 0x000fe400078e0029 */
[----:B------:R-:W-:-:S07]  /*4460*/  IMAD R39, R6, 0x44, R3 ;  /* 0x0000004406277824 */ /* 0x000fce00078e0203 */
.L_x_203:
[----:B------:R-:W-:Y:S01]  /*4470*/  UIADD3 UR5, UPT, UPT, -UR4, URZ, URZ ;  /* 0x000000ff04057290 */ /* 0x000fe2000fffe1ff */
[----:B------:R-:W-:Y:S05]  /*4480*/  BAR.SYNC.DEFER_BLOCKING 0x0 ;  /* 0x0000000000007b1d */ /* 0x000fea0000010000 */
[----:B---3--:R-:W-:Y:S01]  /*4490*/  LOP3.LUT R3, R6, UR5, RZ, 0xc0, !PT ;  /* 0x0000000506037c12 */ /* 0x008fe2000f8ec0ff */
[----:B------:R-:W-:Y:S01]  /*44a0*/  USHF.R.U32.HI UR5, URZ, 0x1, UR4 ;  /* 0x00000001ff057899 */ /* 0x000fe20008011604 */
[----:B------:R-:W-:Y:S03]  /*44b0*/  BSSY.RECONVERGENT B0, `(.L_x_166) ;  /* 0x0000038000007945 */ /* 0x000fe60003800200 */
[----:B------:R-:W-:-:S02]  /*44c0*/  IMAD R3, R3, 0x11, RZ ;  /* 0x0000001103037824 */ /* 0x000fc400078e02ff */
[----:B------:R-:W-:Y:S01]  /*44d0*/  IMAD.U32 R43, RZ, RZ, UR5 ;  /* 0x00000005ff2b7e24 */ /* 0x000fe2000f8e00ff */
[----:B------:R-:W-:Y:S02]  /*44e0*/  UIADD3 UR5, UPT, UPT, UR4, -0x1, URZ ;  /* 0xffffffff04057890 */ /* 0x000fe4000fffe0ff */
[----:B------:R-:W-:-:S04]  /*44f0*/  VIMNMX.U32 R41, PT, PT, R3, 0x1100, PT ;  /* 0x0000110003297848 */ /* 0x000fc80003fe0000 */
[----:B------:R-:W-:Y:S01]  /*4500*/  LOP3.LUT R3, R6, UR5, RZ, 0xc0, !PT ;  /* 0x0000000506037c12 */ /* 0x000fe2000f8ec0ff */
[----:B------:R-:W-:-:S04]  /*4510*/  IMAD R40, R43, 0x11, R41 ;  /* 0x000000112b287824 */ /* 0x000fc800078e0229 */
[----:B------:R-:W-:Y:S01]  /*4520*/  IMAD R42, R3, 0x11, RZ ;  /* 0x00000011032a7824 */ /* 0x000fe200078e02ff */
[----:B------:R-:W-:Y:S01]  /*4530*/  VIMNMX.U32 R40, PT, PT, R40, 0x1100, PT ;  /* 0x0000110028287848 */ /* 0x000fe20003fe0000 */
[----:B0-----:R0:W-:Y:S03]  /*4540*/  STS [R39], R0 ;  /* 0x0000000027007388 */ /* 0x0011e60000000800 */
[----:B------:R-:W-:Y:S01]  /*4550*/  VIMNMX.U32 R45, PT, PT, R42, 0x1100, PT ;  /* 0x000011002a2d7848 */ /* 0x000fe20003fe0000 */
[----:B------:R-:W-:Y:S01]  /*4560*/  IMAD R43, R43, 0x11, R40 ;  /* 0x000000112b2b7824 */ /* 0x000fe200078e0228 */
[----:B------:R1:W-:Y:S04]  /*4570*/  STS [R39+0x4], R16 ;  /* 0x0000041027007388 */ /* 0x0003e80000000800 */
[----:B------:R-:W-:Y:S01]  /*4580*/  VIMNMX.U32 R3, PT, PT, R43, 0x1100, PT ;  /* 0x000011002b037848 */ /* 0x000fe20003fe0000 */
[----:B------:R1:W-:Y:S01]  /*4590*/  STS [R39+0x8], R29 ;  /* 0x0000081d27007388 */ /* 0x0003e20000000800 */
[----:B0-----:R-:W-:-:S03]  /*45a0*/  VIADDMNMX R0, R40, -R41, R45, PT ;  /* 0x8000002928007246 */ /* 0x001fc6000380012d */
[----:B------:R-:W-:Y:S01]  /*45b0*/  IMAD.IADD R42, R3, 0x1, -R40 ;  /* 0x00000001032a7824 */ /* 0x000fe200078e0a28 */
[----:B------:R1:W-:Y:S04]  /*45c0*/  STS [R39+0xc], R35 ;  /* 0x00000c2327007388 */ /* 0x0003e80000000800 */
[CC--:B------:R-:W-:Y:S01]  /*45d0*/  ISETP.GE.AND P0, PT, R45.reuse, R42.reuse, PT ;  /* 0x0000002a2d00720c */ /* 0x0c0fe20003f06270 */
[----:B------:R1:W-:Y:S01]  /*45e0*/  STS [R39+0x10], R23 ;  /* 0x0000101727007388 */ /* 0x0003e20000000800 */
[----:B------:R-:W-:-:S03]  /*45f0*/  IADD3 R42, PT, PT, R45, -R42, RZ ;  /* 0x8000002a2d2a7210 */ /* 0x000fc60007ffe0ff */
[----:B------:R1:W-:Y:S01]  /*4600*/  STS [R39+0x14], R12 ;  /* 0x0000140c27007388 */ /* 0x0003e20000000800 */
[----:B------:R-:W-:-:S03]  /*4610*/  SEL R43, R42, RZ, P0 ;  /* 0x000000ff2a2b7207 */ /* 0x000fc60000000000 */
[----:B------:R1:W-:Y:S01]  /*4620*/  STS [R39+0x18], R28 ;  /* 0x0000181c27007388 */ /* 0x0003e20000000800 */
[----:B------:R-:W-:-:S03]  /*4630*/  ISETP.GE.AND P0, PT, R43, R0, PT ;  /* 0x000000002b00720c */ /* 0x000fc60003f06270 */
        /* <DEDUP_REMOVED lines=11> */
[----:B------:R-:W-:Y:S05]  /*46f0*/  @P0 BRA `(.L_x_167) ;  /* 0x00000000004c0947 */ /* 0x000fea0003800000 */
[----:B-1----:R-:W0:Y:S01]  /*4700*/  S2R R12, SR_CgaCtaId ;  /* 0x00000000000c7919 */ /* 0x002e220000008800 */
[----:B------:R-:W-:Y:S01]  /*4710*/  MOV R9, 0x400 ;  /* 0x0000040000097802 */ /* 0x000fe20000000f00 */
[----:B------:R-:W-:-:S03]  /*4720*/  IMAD.IADD R19, R45, 0x1, R40 ;  /* 0x000000012d137824 */ /* 0x000fc600078e0228 */
[----:B0-----:R-:W-:-:S07]  /*4730*/  LEA R16, R12, R9, 0x18 ;  /* 0x000000090c107211 */ /* 0x001fce00078ec0ff */
.L_x_168:
[----:B------:R-:W-:-:S05]  /*4740*/  IMAD.IADD R9, R0, 0x1, -R43 ;  /* 0x0000000100097824 */ /* 0x000fca00078e0a2b */
[----:B------:R-:W-:-:S04]  /*4750*/  LEA.HI R12, R9, R9, RZ, 0x1 ;  /* 0x00000009090c7211 */ /* 0x000fc800078f08ff */
[----:B------:R-:W-:-:S04]  /*4760*/  LEA.HI.SX32 R12, R12, R43, 0x1f ;  /* 0x0000002b0c0c7211 */ /* 0x000fc800078ffaff */
[-C--:B------:R-:W-:Y:S02]  /*4770*/  LOP3.LUT R14, RZ, R12.reuse, RZ, 0x33, !PT ;  /* 0x0000000cff0e7212 */ /* 0x080fe400078e33ff */
[----:B------:R-:W-:-:S03]  /*4780*/  IADD3 R9, PT, PT, R41, R12, RZ ;  /* 0x0000000c29097210 */ /* 0x000fc60007ffe0ff */
[----:B------:R-:W-:Y:S02]  /*4790*/  IMAD.IADD R14, R19, 0x1, R14 ;  /* 0x00000001130e7824 */ /* 0x000fe400078e020e */
[----:B------:R-:W-:-:S03]  /*47a0*/  IMAD R9, R9, 0x4, R16 ;  /* 0x0000000409097824 */ /* 0x000fc600078e0210 */
[----:B------:R-:W-:-:S03]  /*47b0*/  LEA R14, R14, R16, 0x2 ;  /* 0x000000100e0e7211 */ /* 0x000fc600078e10ff */
[----:B------:R-:W-:Y:S04]  /*47c0*/  LDS R9, [R9] ;  /* 0x0000000009097984 */ /* 0x000fe80000000800 */
[----:B------:R-:W0:Y:S02]  /*47d0*/  LDS R14, [R14] ;  /* 0x000000000e0e7984 */ /* 0x000e240000000800 */
[----:B0-----:R-:W-:-:S04]  /*47e0*/  FSETP.GT.AND P0, PT, |R14|, |R9|, PT ;  /* 0x400000090e00720b */ /* 0x001fc80003f04200 */
[----:B------:R-:W-:-:S09]  /*47f0*/  SEL R0, R0, R12, !P0 ;  /* 0x0000000c00007207 */ /* 0x000fd20004000000 */
[----:B------:R-:W-:-:S05]  /*4800*/  @!P0 VIADD R43, R12, 0x1 ;  /* 0x000000010c2b8836 */ /* 0x000fca0000000000 */
[----:B------:R-:W-:-:S13]  /*4810*/  ISETP.GE.AND P0, PT, R43, R0, PT ;  /* 0x000000002b00720c */ /* 0x000fda0003f06270 */
[----:B------:R-:W-:Y:S05]  /*4820*/  @!P0 BRA `(.L_x_168) ;  /* 0xfffffffc00c48947 */ /* 0x000fea000383ffff */
.L_x_167:
[----:B------:R-:W-:Y:S05]  /*4830*/  BSYNC.RECONVERGENT B0 ;  /* 0x0000000000007941 */ /* 0x000fea0003800200 */
.L_x_166:
[----:B------:R-:W0:Y:S01]  /*4840*/  S2UR UR6, SR_CgaCtaId ;  /* 0x00000000000679c3 */ /* 0x000e220000008800 */
[----:B------:R-:W-:Y:S01]  /*4850*/  UMOV UR5, 0x400 ;  /* 0x0000040000057882 */ /* 0x000fe20000000000 */
[----:B------:R-:W-:Y:S01]  /*4860*/  IMAD.IADD R41, R41, 0x1, R43 ;  /* 0x0000000129297824 */ /* 0x000fe200078e022b */
[----:B-1----:R-:W-:Y:S01]  /*4870*/  IADD3 R14, PT, PT, -R43, R40, R45 ;  /* 0x000000282b0e7210 */ /* 0x002fe20007ffe12d */
[----:B------:R-:W-:Y:S01]  /*4880*/  BSSY.RECONVERGENT B0, `(.L_x_169) ;  /* 0x000000b000007945 */ /* 0x000fe20003800200 */
[----:B------:R-:W-:Y:S02]  /*4890*/  PLOP3.LUT P2, PT, PT, PT, PT, 0x8, 0x80 ;  /* 0x000000000080781c */ /* 0x000fe40003f4e170 */
[----:B------:R-:W-:Y:S01]  /*48a0*/  ISETP.GE.AND P0, PT, R14, R3, PT ;  /* 0x000000030e00720c */ /* 0x000fe20003f06270 */
[----:B0-----:R-:W-:-:S06]  /*48b0*/  ULEA UR5, UR6, UR5, 0x18 ;  /* 0x0000000506057291 */ /* 0x001fcc000f8ec0ff */
[----:B------:R-:W-:Y:S02]  /*48c0*/  LEA R9, R41, UR5, 0x2 ;  /* 0x0000000529097c11 */ /* 0x000fe4000f8e10ff */
[----:B------:R-:W-:-:S03]  /*48d0*/  LEA R12, R14, UR5, 0x2 ;  /* 0x000000050e0c7c11 */ /* 0x000fc6000f8e10ff */
[----:B------:R0:W1:Y:S04]  /*48e0*/  LDS R42, [R9] ;  /* 0x00000000092a7984 */ /* 0x0000680000000800 */
[----:B------:R0:W2:Y:S01]  /*48f0*/  LDS R21, [R12] ;  /* 0x000000000c157984 */ /* 0x0000a20000000800 */
[----:B------:R-:W-:Y:S05]  /*4900*/  @P0 BRA `(.L_x_170) ;  /* 0x0000000000080947 */ /* 0x000fea0003800000 */
[----:B------:R-:W-:-:S04]  /*4910*/  ISETP.GE.AND P2, PT, R41, R40, PT ;  /* 0x000000282900720c */ /* 0x000fc80003f46270 */
[----:B-12---:R-:W-:-:S13]  /*4920*/  FSETP.GT.OR P2, PT, |R21|, |R42|, P2 ;  /* 0x4000002a1500720b */ /* 0x006fda0001744600 */
.L_x_170:
[----:B------:R-:W-:Y:S05]  /*4930*/  BSYNC.RECONVERGENT B0 ;  /* 0x0000000000007941 */ /* 0x000fea0003800200 */
.L_x_169:
[----:B-12---:R-:W-:Y:S01]  /*4940*/  FSEL R0, R21, R42, P2 ;  /* 0x0000002a15007208 */ /* 0x006fe20001000000 */
[C---:B------:R-:W-:Y:S01]  /*4950*/  VIADD R43, R41.reuse, 0x1 ;  /* 0x00000001292b7836 */ /* 0x040fe20000000000 */
[----:B------:R1:W2:Y:S01]  /*4960*/  @P2 LDS R21, [R12+0x4] ;  /* 0x000004000c152984 */ /* 0x0002a20000000800 */
[----:B------:R-:W-:Y:S01]  /*4970*/  IADD3 R38, PT, PT, R14, 0x1, RZ ;  /* 0x000000010e267810 */ /* 0x000fe20007ffe0ff */
[----:B------:R-:W-:Y:S01]  /*4980*/  @!P2 IMAD.MOV R38, RZ, RZ, R14 ;  /* 0x000000ffff26a224 */ /* 0x000fe200078e020e */
[----:B------:R-:W-:Y:S01]  /*4990*/  @P2 IADD3 R43, PT, PT, R41, RZ, RZ ;  /* 0x000000ff292b2210 */ /* 0x000fe20007ffe0ff */
[----:B------:R1:W3:Y:S01]  /*49a0*/  @!P2 LDS R42, [R9+0x4] ;  /* 0x00000400092aa984 */ /* 0x0002e20000000800 */
[----:B------:R-:W-:Y:S01]  /*49b0*/  BSSY.RECONVERGENT B0, `(.L_x_171) ;  /* 0x0000008000007945 */ /* 0x000fe20003800200 */
[C---:B------:R-:W-:Y:S01]  /*49c0*/  VIADD R44, R38.reuse, 0x1 ;  /* 0x00000001262c7836 */ /* 0x040fe20000000000 */
[----:B------:R-:W-:Y:S01]  /*49d0*/  ISETP.GE.AND P0, PT, R38, R3, PT ;  /* 0x000000032600720c */ /* 0x000fe20003f06270 */
[----:B------:R-:W-:Y:S01]  /*49e0*/  VIADD R19, R43, 0x1 ;  /* 0x000000012b137836 */ /* 0x000fe20000000000 */
[----:B------:R-:W-:-:S11]  /*49f0*/  PLOP3.LUT P3, PT, PT, PT, PT, 0x8, 0x80 ;  /* 0x000000000080781c */ /* 0x000fd60003f6e170 */
[----:B------:R-:W-:Y:S05]  /*4a00*/  @P0 BRA `(.L_x_172) ;  /* 0x0000000000080947 */ /* 0x000fea0003800000 */
[----:B------:R-:W-:-:S04]  /*4a10*/  ISETP.GE.AND P3, PT, R43, R40, PT ;  /* 0x000000282b00720c */ /* 0x000fc80003f66270 */
[----:B--23--:R-:W-:-:S13]  /*4a20*/  FSETP.GT.OR P3, PT, |R21|, |R42|, P3 ;  /* 0x4000002a1500720b */ /* 0x00cfda0001f64600 */
.L_x_172:
[----:B------:R-:W-:Y:S05]  /*4a30*/  BSYNC.RECONVERGENT B0 ;  /* 0x0000000000007941 */ /* 0x000fea0003800200 */
.L_x_171:
[----:B------:R-:W-:Y:S01]  /*4a40*/  @!P3 IMAD.MOV R44, RZ, RZ, R38 ;  /* 0x000000ffff2cb224 */ /* 0x000fe200078e0226 */
[----:B------:R-:W-:Y:S01]  /*4a50*/  @P3 IADD3 R19, PT, PT, R43, RZ, RZ ;  /* 0x000000ff2b133210 */ /* 0x000fe20007ffe0ff */
[----:B------:R-:W-:Y:S01]  /*4a60*/  BSSY.RECONVERGENT B0, `(.L_x_173) ;  /* 0x000000d000007945 */ /* 0x000fe20003800200 */
[----:B--23--:R-:W-:Y:S01]  /*4a70*/  FSEL R16, R21, R42, P3 ;  /* 0x0000002a15107208 */ /* 0x00cfe20001800000 */
[C---:B------:R-:W-:Y:S01]  /*4a80*/  VIADD R18, R44.reuse, 0x1 ;  /* 0x000000012c127836 */ /* 0x040fe20000000000 */
[C---:B01----:R-:W-:Y:S02]  /*4a90*/  @!P3 LEA R9, R19.reuse, UR5, 0x2 ;  /* 0x000000051309bc11 */ /* 0x043fe4000f8e10ff */
[C---:B------:R-:W-:Y:S02]  /*4aa0*/  @P3 LEA R12, R44.reuse, UR5, 0x2 ;  /* 0x000000052c0c3c11 */ /* 0x040fe4000f8e10ff */
[----:B------:R-:W-:Y:S01]  /*4ab0*/  ISETP.GE.AND P0, PT, R44, R3, PT ;  /* 0x000000032c00720c */ /* 0x000fe20003f06270 */
[----:B------:R0:W1:Y:S01]  /*4ac0*/  @!P3 LDS R42, [R9] ;  /* 0x00000000092ab984 */ /* 0x0000620000000800 */
[----:B------:R-:W-:-:S02]  /*4ad0*/  IADD3 R45, PT, PT, R19, 0x1, RZ ;  /* 0x00000001132d7810 */ /* 0x000fc40007ffe0ff */
[----:B------:R-:W-:Y:S01]  /*4ae0*/  PLOP3.LUT P4, PT, PT, PT, PT, 0x8, 0x80 ;  /* 0x000000000080781c */ /* 0x000fe20003f8e170 */
[----:B------:R0:W2:Y:S08]  /*4af0*/  @P3 LDS R21, [R12] ;  /* 0x000000000c153984 */ /* 0x0000b00000000800 */
[----:B0-----:R-:W-:Y:S05]  /*4b00*/  @P0 BRA `(.L_x_174) ;  /* 0x0000000000080947 */ /* 0x001fea0003800000 */
[----:B------:R-:W-:-:S04]  /*4b10*/  ISETP.GE.AND P4, PT, R19, R40, PT ;  /* 0x000000281300720c */ /* 0x000fc80003f86270 */
[----:B-12---:R-:W-:-:S13]  /*4b20*/  FSETP.GT.OR P4, PT, |R21|, |R42|, P4 ;  /* 0x4000002a1500720b */ /* 0x006fda0002784600 */
.L_x_174:
[----:B------:R-:W-:Y:S05]  /*4b30*/  BSYNC.RECONVERGENT B0 ;  /* 0x0000000000007941 */ /* 0x000fea0003800200 */
.L_x_173:
[----:B------:R-:W-:Y:S01]  /*4b40*/  @P4 IMAD.MOV R45, RZ, RZ, R19 ;  /* 0x000000ffff2d4224 */ /* 0x000fe200078e0213 */
[----:B-12---:R-:W-:Y:S01]  /*4b50*/  FSEL R29, R21, R42, P4 ;  /* 0x0000002a151d7208 */ /* 0x006fe20002000000 */
[----:B------:R-:W-:Y:S01]  /*4b60*/  @!P4 IMAD.MOV R18, RZ, RZ, R44 ;  /* 0x000000ffff12c224 */ /* 0x000fe200078e022c */
[----:B------:R-:W-:Y:S01]  /*4b70*/  BSSY.RECONVERGENT B0, `(.L_x_175) ;  /* 0x000000c000007945 */ /* 0x000fe20003800200 */
[C---:B------:R-:W-:Y:S01]  /*4b80*/  VIADD R9, R45.reuse, 0x1 ;  /* 0x000000012d097836 */ /* 0x040fe20000000000 */
[----:B------:R-:W-:Y:S02]  /*4b90*/  @!P4 LEA R12, R45, UR5, 0x2 ;  /* 0x000000052d0ccc11 */ /* 0x000fe4000f8e10ff */
[C---:B------:R-:W-:Y:S02]  /*4ba0*/  @P4 LEA R23, R18.reuse, UR5, 0x2 ;  /* 0x0000000512174c11 */ /* 0x040fe4000f8e10ff */
[C---:B------:R-:W-:Y:S01]  /*4bb0*/  ISETP.GE.AND P0, PT, R18.reuse, R3, PT ;  /* 0x000000031200720c */ /* 0x040fe20003f06270 */
[----:B------:R0:W1:Y:S01]  /*4bc0*/  @!P4 LDS R42, [R12] ;  /* 0x000000000c2ac984 */ /* 0x0000620000000800 */
[----:B------:R-:W-:-:S02]  /*4bd0*/  IADD3 R46, PT, PT, R18, 0x1, RZ ;  /* 0x00000001122e7810 */ /* 0x000fc40007ffe0ff */
[----:B------:R-:W-:Y:S01]  /*4be0*/  PLOP3.LUT P5, PT, PT, PT, PT, 0x8, 0x80 ;  /* 0x000000000080781c */ /* 0x000fe20003fae170 */
[----:B------:R0:W2:Y:S08]  /*4bf0*/  @P4 LDS R21, [R23] ;  /* 0x0000000017154984 */ /* 0x0000b00000000800 */
[----:B0-----:R-:W-:Y:S05]  /*4c00*/  @P0 BRA `(.L_x_176) ;  /* 0x0000000000080947 */ /* 0x001fea0003800000 */
[----:B------:R-:W-:-:S04]  /*4c10*/  ISETP.GE.AND P5, PT, R45, R40, PT ;  /* 0x000000282d00720c */ /* 0x000fc80003fa6270 */
[----:B-12---:R-:W-:-:S13]  /*4c20*/  FSETP.GT.OR P5, PT, |R21|, |R42|, P5 ;  /* 0x4000002a1500720b */ /* 0x006fda0002fa4600 */
.L_x_176:
[----:B------:R-:W-:Y:S05]  /*4c30*/  BSYNC.RECONVERGENT B0 ;  /* 0x0000000000007941 */ /* 0x000fea0003800200 */
.L_x_175:
[----:B------:R-:W-:Y:S01]  /*4c40*/  @P5 IMAD.MOV R9, RZ, RZ, R45 ;  /* 0x000000ffff095224 */ /* 0x000fe200078e022d */
[----:B------:R-:W-:Y:S01]  /*4c50*/  @!P5 IADD3 R46, PT, PT, R18, RZ, RZ ;  /* 0x000000ff122ed210 */ /* 0x000fe20007ffe0ff */
[----:B------:R-:W-:Y:S01]  /*4c60*/  BSSY.RECONVERGENT B0, `(.L_x_177) ;  /* 0x000000f000007945 */ /* 0x000fe20003800200 */
[----:B-12---:R-:W-:Y:S01]  /*4c70*/  FSEL R35, R21, R42, P5 ;  /* 0x0000002a15237208 */ /* 0x006fe20002800000 */
[C---:B------:R-:W-:Y:S01]  /*4c80*/  VIADD R47, R9.reuse, 0x1 ;  /* 0x00000001092f7836 */ /* 0x040fe20000000000 */
[----:B------:R-:W-:Y:S01]  /*4c90*/  @!P5 LEA R12, R9, UR5, 0x2 ;  /* 0x00000005090cdc11 */ /* 0x000fe2000f8e10ff */
[C---:B------:R-:W-:Y:S01]  /*4ca0*/  VIADD R34, R46.reuse, 0x1 ;  /* 0x000000012e227836 */ /* 0x040fe20000000000 */
[C---:B------:R-:W-:Y:S02]  /*4cb0*/  @P5 LEA R23, R46.reuse, UR5, 0x2 ;  /* 0x000000052e175c11 */ /* 0x040fe4000f8e10ff */
[----:B------:R-:W-:Y:S01]  /*4cc0*/  ISETP.GE.AND P0, PT, R46, R3, PT ;  /* 0x000000032e00720c */ /* 0x000fe20003f06270 */
[----:B------:R0:W1:Y:S01]  /*4cd0*/  @!P5 LDS R42, [R12] ;  /* 0x000000000c2ad984 */ /* 0x0000620000000800 */
[----:B------:R-:W-:-:S03]  /*4ce0*/  PLOP3.LUT P1, PT, PT, PT, PT, 0x8, 0x80 ;  /* 0x000000000080781c */ /* 0x000fc60003f2e170 */
[----:B------:R0:W2:Y:S01]  /*4cf0*/  @P5 LDS R21, [R23] ;  /* 0x0000000017155984 */ /* 0x0000a20000000800 */
[----:B------:R-:W-:-:S07]  /*4d00*/  P2R R25, PR, RZ, 0x2 ;  /* 0x00000002ff197803 */ /* 0x000fce0000000000 */
[----:B0-----:R-:W-:Y:S05]  /*4d10*/  @P0 BRA `(.L_x_178) ;  /* 0x00000000000c0947 */ /* 0x001fea0003800000 */
[----:B------:R-:W-:-:S04]  /*4d20*/  ISETP.GE.AND P0, PT, R9, R40, PT ;  /* 0x000000280900720c */ /* 0x000fc80003f06270 */
[----:B-12---:R-:W-:-:S04]  /*4d30*/  FSETP.GT.OR P0, PT, |R21|, |R42|, P0 ;  /* 0x4000002a1500720b */ /* 0x006fc80000704600 */
[----:B------:R-:W-:-:S09]  /*4d40*/  P2R R25, PR, RZ, 0x1 ;  /* 0x00000001ff197803 */ /* 0x000fd20000000000 */
.L_x_178:
[----:B------:R-:W-:Y:S05]  /*4d50*/  BSYNC.RECONVERGENT B0 ;  /* 0x0000000000007941 */ /* 0x000fea0003800200 */
.L_x_177:
[----:B------:R-:W-:Y:S01]  /*4d60*/  ISETP.NE.AND P0, PT, R25, RZ, PT ;  /* 0x000000ff1900720c */ /* 0x000fe20003f05270 */
[----:B------:R-:W-:Y:S03]  /*4d70*/  BSSY.RECONVERGENT B0, `(.L_x_179) ;  /* 0x000000f000007945 */ /* 0x000fe60003800200 */
[----:B-12---:R-:W-:-:S09]  /*4d80*/  FSEL R23, R21, R42, P0 ;  /* 0x0000002a15177208 */ /* 0x006fd20000000000 */
[----:B------:R-:W-:Y:S01]  /*4d90*/  @!P0 IMAD.MOV R34, RZ, RZ, R46 ;  /* 0x000000ffff228224 */ /* 0x000fe200078e022e */
[----:B------:R-:W-:-:S03]  /*4da0*/  @P0 IADD3 R47, PT, PT, R9, RZ, RZ ;  /* 0x000000ff092f0210 */ /* 0x000fc60007ffe0ff */
[C---:B------:R-:W-:Y:S01]  /*4db0*/  VIADD R48, R34.reuse, 0x1 ;  /* 0x0000000122307836 */ /* 0x040fe20000000000 */
[C---:B------:R-:W-:Y:S02]  /*4dc0*/  ISETP.GE.AND P1, PT, R34.reuse, R3, PT ;  /* 0x000000032200720c */ /* 0x040fe40003f26270 */
[C---:B------:R-:W-:Y:S02]  /*4dd0*/  @!P0 LEA R12, R47.reuse, UR5, 0x2 ;  /* 0x000000052f0c8c11 */ /* 0x040fe4000f8e10ff */
[----:B------:R-:W-:Y:S02]  /*4de0*/  @P0 LEA R28, R34, UR5, 0x2 ;  /* 0x00000005221c0c11 */ /* 0x000fe4000f8e10ff */
[----:B------:R-:W-:Y:S01]  /*4df0*/  IADD3 R57, PT, PT, R47, 0x1, RZ ;  /* 0x000000012f397810 */ /* 0x000fe20007ffe0ff */
[----:B------:R0:W1:Y:S04]  /*4e00*/  @!P0 LDS R42, [R12] ;  /* 0x000000000c2a8984 */ /* 0x0000680000000800 */
[----:B------:R0:W2:Y:S01]  /*4e10*/  @P0 LDS R21, [R28] ;  /* 0x000000001c150984 */ /* 0x0000a20000000800 */
[----:B------:R-:W-:Y:S01]  /*4e20*/  PLOP3.LUT P0, PT, PT, PT, PT, 0x8, 0x80 ;  /* 0x000000000080781c */ /* 0x000fe20003f0e170 */
[----:B------:R-:W-:-:S12]  /*4e30*/  @P1 BRA `(.L_x_180) ;  /* 0x0000000000081947 */ /* 0x000fd80003800000 */
[----:B------:R-:W-:-:S04]  /*4e40*/  ISETP.GE.AND P0, PT, R47, R40, PT ;  /* 0x000000282f00720c */ /* 0x000fc80003f06270 */
[----:B-12---:R-:W-:-:S13]  /*4e50*/  FSETP.GT.OR P0, PT, |R21|, |R42|, P0 ;  /* 0x4000002a1500720b */ /* 0x006fda0000704600 */
.L_x_180:
[----:B------:R-:W-:Y:S05]  /*4e60*/  BSYNC.RECONVERGENT B0 ;  /* 0x0000000000007941 */ /* 0x000fea0003800200 */
.L_x_179:
[----:B------:R-:W-:Y:S01]  /*4e70*/  @P0 IMAD.MOV R57, RZ, RZ, R47 ;  /* 0x000000ffff390224 */ /* 0x000fe200078e022f */
[----:B012---:R-:W-:Y:S01]  /*4e80*/  FSEL R12, R21, R42, P0 ;  /* 0x0000002a150c7208 */ /* 0x007fe20000000000 */
        /* <DEDUP_REMOVED lines=13> */
.L_x_182:
[----:B------:R-:W-:Y:S05]  /*4f60*/  BSYNC.RECONVERGENT B0 ;  /* 0x0000000000007941 */ /* 0x000fea0003800200 */
.L_x_181:
[----:B------:R-:W-:Y:S01]  /*4f70*/  @P1 IMAD.MOV R49, RZ, RZ, R57 ;  /* 0x000000ffff311224 */ /* 0x000fe200078e0239 */
[----:B------:R-:W-:Y:S01]  /*4f80*/  @!P1 IADD3 R56, PT, PT, R48, RZ, RZ ;  /* 0x000000ff30389210 */ /* 0x000fe20007ffe0ff */
[----:B------:R-:W-:Y:S01]  /*4f90*/  BSSY.RECONVERGENT B0, `(.L_x_183) ;  /* 0x000000e000007945 */ /* 0x000fe20003800200 */
[----:B-12---:R-:W-:Y:S01]  /*4fa0*/  FSEL R28, R21, R42, P1 ;  /* 0x0000002a151c7208 */ /* 0x006fe20000800000 */
[C---:B------:R-:W-:Y:S01]  /*4fb0*/  VIADD R53, R49.reuse, 0x1 ;  /* 0x0000000131357836 */ /* 0x040fe20000000000 */
[----:B------:R-:W-:Y:S02]  /*4fc0*/  @!P1 LEA R30, R49, UR5, 0x2 ;  /* 0x00000005311e9c11 */ /* 0x000fe4000f8e10ff */
[C---:B------:R-:W-:Y:S02]  /*4fd0*/  @P1 LEA R37, R56.reuse, UR5, 0x2 ;  /* 0x0000000538251c11 */ /* 0x040fe4000f8e10ff */
[----:B------:R-:W-:Y:S01]  /*4fe0*/  ISETP.GE.AND P6, PT, R56, R3, PT ;  /* 0x000000033800720c */ /* 0x000fe20003fc6270 */
[----:B------:R0:W1:Y:S01]  /*4ff0*/  @!P1 LDS R42, [R30] ;  /* 0x000000001e2a9984 */ /* 0x0000620000000800 */
[----:B------:R-:W-:Y:S01]  /*5000*/  SEL R41, R14, R41, P2 ;  /* 0x000000290e297207 */ /* 0x000fe20001000000 */
[----:B------:R-:W-:Y:S01]  /*5010*/  VIADD R14, R56, 0x1 ;  /* 0x00000001380e7836 */ /* 0x000fe20000000000 */
[----:B------:R-:W-:Y:S01]  /*5020*/  PLOP3.LUT P2, PT, PT, PT, PT, 0x8, 0x80 ;  /* 0x000000000080781c */ /* 0x000fe20003f4e170 */
[----:B------:R0:W2:Y:S08]  /*5030*/  @P1 LDS R21, [R37] ;  /* 0x0000000025151984 */ /* 0x0000b00000000800 */
[----:B0-----:R-:W-:Y:S05]  /*5040*/  @P6 BRA `(.L_x_184) ;  /* 0x0000000000086947 */ /* 0x001fea0003800000 */
[----:B------:R-:W-:-:S04]  /*5050*/  ISETP.GE.AND P2, PT, R49, R40, PT ;  /* 0x000000283100720c */ /* 0x000fc80003f46270 */
[----:B-12---:R-:W-:-:S13]  /*5060*/  FSETP.GT.OR P2, PT, |R21|, |R42|, P2 ;  /* 0x4000002a1500720b */ /* 0x006fda0001744600 */
.L_x_184:
[----:B------:R-:W-:Y:S05]  /*5070*/  BSYNC.RECONVERGENT B0 ;  /* 0x0000000000007941 */ /* 0x000fea0003800200 */
.L_x_183:
[----:B------:R-:W-:Y:S01]  /*5080*/  @!P2 IMAD.MOV R14, RZ, RZ, R56 ;  /* 0x000000ffff0ea224 */ /* 0x000fe200078e0238 */
[----:B------:R-:W-:Y:S01]  /*5090*/  @P2 IADD3 R53, PT, PT, R49, RZ, RZ ;  /* 0x000000ff31352210 */ /* 0x000fe20007ffe0ff */
[----:B------:R-:W-:Y:S01]  /*50a0*/  BSSY.RECONVERGENT B0, `(.L_x_185) ;  /* 0x000000e000007945 */ /* 0x000fe20003800200 */
[----:B-12---:R-:W-:Y:S01]  /*50b0*/  FSEL R30, R21, R42, P2 ;  /* 0x0000002a151e7208 */ /* 0x006fe20001000000 */
[C---:B------:R-:W-:Y:S01]  /*50c0*/  VIADD R54, R14.reuse, 0x1 ;  /* 0x000000010e367836 */ /* 0x040fe20000000000 */
[----:B------:R-:W-:Y:S02]  /*50d0*/  @!P2 LEA R37, R53, UR5, 0x2 ;  /* 0x000000053525ac11 */ /* 0x000fe4000f8e10ff */
[C---:B------:R-:W-:Y:S02]  /*50e0*/  @P2 LEA R50, R14.reuse, UR5, 0x2 ;  /* 0x000000050e322c11 */ /* 0x040fe4000f8e10ff */
[----:B------:R-:W-:Y:S01]  /*50f0*/  ISETP.GE.AND P6, PT, R14, R3, PT ;  /* 0x000000030e00720c */ /* 0x000fe20003fc6270 */
[----:B------:R0:W1:Y:S01]  /*5100*/  @!P2 LDS R42, [R37] ;  /* 0x00000000252aa984 */ /* 0x0000620000000800 */
[----:B------:R-:W-:-:S02]  /*5110*/  SEL R43, R38, R43, P3 ;  /* 0x0000002b262b7207 */ /* 0x000fc40001800000 */
[----:B------:R-:W-:Y:S01]  /*5120*/  IADD3 R55, PT, PT, R53, 0x1, RZ ;  /* 0x0000000135377810 */ /* 0x000fe20007ffe0ff */
[----:B------:R0:W2:Y:S01]  /*5130*/  @P2 LDS R21, [R50] ;  /* 0x0000000032152984 */ /* 0x0000a20000000800 */
[----:B------:R-:W-:-:S07]  /*5140*/  PLOP3.LUT P3, PT, PT, PT, PT, 0x8, 0x80 ;  /* 0x000000000080781c */ /* 0x000fce0003f6e170 */
[----:B0-----:R-:W-:Y:S06]  /*5150*/  @P6 BRA `(.L_x_186) ;  /* 0x0000000000086947 */ /* 0x001fec0003800000 */
[----:B------:R-:W-:-:S04]  /*5160*/  ISETP.GE.AND P3, PT, R53, R40, PT ;  /* 0x000000283500720c */ /* 0x000fc80003f66270 */
[----:B-12---:R-:W-:-:S13]  /*5170*/  FSETP.GT.OR P3, PT, |R21|, |R42|, P3 ;  /* 0x4000002a1500720b */ /* 0x006fda0001f64600 */
.L_x_186:
[----:B------:R-:W-:Y:S05]  /*5180*/  BSYNC.RECONVERGENT B0 ;  /* 0x0000000000007941 */ /* 0x000fea0003800200 */
.L_x_185:
[----:B------:R-:W-:Y:S01]  /*5190*/  @P3 IMAD.MOV R55, RZ, RZ, R53 ;  /* 0x000000ffff373224 */ /* 0x000fe200078e0235 */
[----:B-12---:R-:W-:Y:S01]  /*51a0*/  FSEL R38, R21, R42, P3 ;  /* 0x0000002a15267208 */ /* 0x006fe20001800000 */
[----:B------:R-:W-:Y:S01]  /*51b0*/  @!P3 IMAD.MOV R54, RZ, RZ, R14 ;  /* 0x000000ffff36b224 */ /* 0x000fe200078e020e */
[----:B------:R-:W-:Y:S01]  /*51c0*/  BSSY.RECONVERGENT B0, `(.L_x_187) ;  /* 0x000000d000007945 */ /* 0x000fe20003800200 */
[----:B------:R-:W-:Y:S01]  /*51d0*/  SEL R44, R44, R19, P4 ;  /* 0x000000132c2c7207 */ /* 0x000fe20002000000 */
        /* <DEDUP_REMOVED lines=11> */
.L_x_188:
[----:B------:R-:W-:Y:S05]  /*5290*/  BSYNC.RECONVERGENT B0 ;  /* 0x0000000000007941 */ /* 0x000fea0003800200 */
.L_x_187:
        /* <DEDUP_REMOVED lines=10> */
[----:B------:R-:W-:-:S02]  /*5340*/  SEL R45, R18, R45, P5 ;  /* 0x0000002d122d7207 */ /* 0x000fc40002800000 */
[----:B------:R-:W-:Y:S01]  /*5350*/  PLOP3.LUT P5, PT, PT, PT, PT, 0x8, 0x80 ;  /* 0x000000000080781c */ /* 0x000fe20003fae170 */
[----:B------:R0:W2:Y:S08]  /*5360*/  @P4 LDS R21, [R59] ;  /* 0x000000003b154984 */ /* 0x0000b00000000800 */
[----:B0-----:R-:W-:Y:S05]  /*5370*/  @P6 BRA `(.L_x_190) ;  /* 0x0000000000086947 */ /* 0x001fea0003800000 */
[----:B------:R-:W-:-:S04]  /*5380*/  ISETP.GE.AND P5, PT, R51, R40, PT ;  /* 0x000000283300720c */ /* 0x000fc80003fa6270 */
[----:B-12---:R-:W-:-:S13]  /*5390*/  FSETP.GT.OR P5, PT, |R21|, |R42|, P5 ;  /* 0x4000002a1500720b */ /* 0x006fda0002fa4600 */
.L_x_190:
[----:B------:R-:W-:Y:S05]  /*53a0*/  BSYNC.RECONVERGENT B0 ;  /* 0x0000000000007941 */ /* 0x000fea0003800200 */
.L_x_189:
[----:B------:R-:W-:Y:S01]  /*53b0*/  @!P5 IMAD.MOV R50, RZ, RZ, R52 ;  /* 0x000000ffff32d224 */ /* 0x000fe200078e0234 */
[----:B------:R-:W-:Y:S01]  /*53c0*/  @P5 IADD3 R37, PT, PT, R51, RZ, RZ ;  /* 0x000000ff33255210 */ /* 0x000fe20007ffe0ff */
[----:B------:R-:W-:Y:S01]  /*53d0*/  BSSY.RECONVERGENT B0, `(.L_x_191) ;  /* 0x000000f000007945 */ /* 0x000fe20003800200 */
[----:B------:R-:W-:Y:S02]  /*53e0*/  ISETP.NE.AND P6, PT, R25, RZ, PT ;  /* 0x000000ff1900720c */ /* 0x000fe40003fc5270 */
[----:B------:R-:W-:Y:S02]  /*53f0*/  @!P5 LEA R25, R37, UR5, 0x2 ;  /* 0x000000052519dc11 */ /* 0x000fe4000f8e10ff */
[----:B------:R-:W-:Y:S02]  /*5400*/  @P5 LEA R58, R50, UR5, 0x2 ;  /* 0x00000005323a5c11 */ /* 0x000fe4000f8e10ff */
[----:B-12---:R-:W-:Y:S02]  /*5410*/  FSEL R18, R21, R42, P5 ;  /* 0x0000002a15127208 */ /* 0x006fe40002800000 */
[----:B------:R0:W1:Y:S01]  /*5420*/  @!P5 LDS R42, [R25] ;  /* 0x00000000192ad984 */ /* 0x0000620000000800 */
[----:B------:R-:W-:Y:S01]  /*5430*/  SEL R46, R46, R9, P6 ;  /* 0x000000092e2e7207 */ /* 0x000fe20003000000 */
[----:B------:R-:W-:Y:S01]  /*5440*/  VIADD R9, R37, 0x1 ;  /* 0x0000000125097836 */ /* 0x000fe20000000000 */
[----:B------:R-:W-:Y:S01]  /*5450*/  ISETP.GE.AND P6, PT, R50, R3, PT ;  /* 0x000000033200720c */ /* 0x000fe20003fc6270 */
[----:B------:R0:W2:Y:S01]  /*5460*/  @P5 LDS R21, [R58] ;  /* 0x000000003a155984 */ /* 0x0000a20000000800 */
[----:B------:R-:W-:-:S02]  /*5470*/  SEL R47, R34, R47, P0 ;  /* 0x0000002f222f7207 */ /* 0x000fc40000000000 */
[----:B------:R-:W-:-:S09]  /*5480*/  PLOP3.LUT P0, PT, PT, PT, PT, 0x8, 0x80 ;  /* 0x000000000080781c */ /* 0x000fd20003f0e170 */
[----:B0-----:R-:W-:Y:S05]  /*5490*/  @P6 BRA `(.L_x_192) ;  /* 0x0000000000086947 */ /* 0x001fea0003800000 */
[----:B------:R-:W-:-:S04]  /*54a0*/  ISETP.GE.AND P0, PT, R37, R40, PT ;  /* 0x000000282500720c */ /* 0x000fc80003f06270 */
[----:B-12---:R-:W-:-:S13]  /*54b0*/  FSETP.GT.OR P0, PT, |R21|, |R42|, P0 ;  /* 0x4000002a1500720b */ /* 0x006fda0000704600 */
.L_x_192:
[----:B------:R-:W-:Y:S05]  /*54c0*/  BSYNC.RECONVERGENT B0 ;  /* 0x0000000000007941 */ /* 0x000fea0003800200 */
.L_x_191:
[----:B------:R-:W-:Y:S01]  /*54d0*/  VIADD R34, R50, 0x1 ;  /* 0x0000000132227836 */ /* 0x000fe20000000000 */
[----:B------:R-:W-:Y:S01]  /*54e0*/  @P0 IADD3 R9, PT, PT, R37, RZ, RZ ;  /* 0x000000ff25090210 */ /* 0x000fe20007ffe0ff */
[----:B------:R-:W-:Y:S01]  /*54f0*/  @!P0 IMAD.MOV R34, RZ, RZ, R50 ;  /* 0x000000ffff228224 */ /* 0x000fe200078e0232 */
[----:B-12---:R-:W-:Y:S01]  /*5500*/  FSEL R25, R21, R42, P0 ;  /* 0x0000002a15197208 */ /* 0x006fe20000000000 */
[----:B------:R-:W-:Y:S01]  /*5510*/  BSSY.RECONVERGENT B0, `(.L_x_193) ;  /* 0x000000e000007945 */ /* 0x000fe20003800200 */
[----:B------:R-:W-:Y:S02]  /*5520*/  @!P0 LEA R58, R9, UR5, 0x2 ;  /* 0x00000005093a8c11 */ /* 0x000fe4000f8e10ff */
[C---:B------:R-:W-:Y:S02]  /*5530*/  @P0 LEA R59, R34.reuse, UR5, 0x2 ;  /* 0x00000005223b0c11 */ /* 0x040fe4000f8e10ff */
[----:B------:R-:W-:Y:S01]  /*5540*/  ISETP.GE.AND P6, PT, R34, R3, PT ;  /* 0x000000032200720c */ /* 0x000fe20003fc6270 */
[----:B------:R0:W1:Y:S01]  /*5550*/  @!P0 LDS R42, [R58] ;  /* 0x000000003a2a8984 */ /* 0x0000620000000800 */
[----:B------:R-:W-:-:S02]  /*5560*/  SEL R48, R48, R57, P1 ;  /* 0x0000003930307207 */ /* 0x000fc40000800000 */
[----:B------:R-:W-:Y:S01]  /*5570*/  SEL R49, R56, R49, P2 ;  /* 0x0000003138317207 */ /* 0x000fe20001000000 */
[----:B------:R0:W2:Y:S01]  /*5580*/  @P0 LDS R21, [R59] ;  /* 0x000000003b150984 */ /* 0x0000a20000000800 */
[----:B------:R-:W-:Y:S02]  /*5590*/  SEL R53, R14, R53, P3 ;  /* 0x000000350e357207 */ /* 0x000fe40001800000 */
[----:B------:R-:W-:Y:S02]  /*55a0*/  IADD3 R57, PT, PT, R9, 0x1, RZ ;  /* 0x0000000109397810 */ /* 0x000fe40007ffe0ff */
[----:B------:R-:W-:-:S03]  /*55b0*/  PLOP3.LUT P1, PT, PT, PT, PT, 0x8, 0x80 ;  /* 0x000000000080781c */ /* 0x000fc60003f2e170 */
[----:B0-----:R-:W-:Y:S10]  /*55c0*/  @P6 BRA `(.L_x_194) ;  /* 0x0000000000086947 */ /* 0x001ff40003800000 */
[----:B------:R-:W-:-:S04]  /*55d0*/  ISETP.GE.AND P1, PT, R9, R40, PT ;  /* 0x000000280900720c */ /* 0x000fc80003f26270 */
[----:B-12---:R-:W-:-:S13]  /*55e0*/  FSETP.GT.OR P1, PT, |R21|, |R42|, P1 ;  /* 0x4000002a1500720b */ /* 0x006fda0000f24600 */
.L_x_194:
[----:B------:R-:W-:Y:S05]  /*55f0*/  BSYNC.RECONVERGENT B0 ;  /* 0x0000000000007941 */ /* 0x000fea0003800200 */
.L_x_193:
[----:B------:R-:W-:Y:S01]  /*5600*/  @P1 IMAD.MOV R57, RZ, RZ, R9 ;  /* 0x000000ffff391224 */ /* 0x000fe200078e0209 */
[----:B-12---:R-:W-:Y:S01]  /*5610*/  FSEL R14, R21, R42, P1 ;  /* 0x0000002a150e7208 */ /* 0x006fe20000800000 */
[C---:B------:R-:W-:Y:S01]  /*5620*/  VIADD R56, R34.reuse, 0x1 ;  /* 0x0000000122387836 */ /* 0x040fe20000000000 */
[----:B------:R-:W-:Y:S01]  /*5630*/  @!P1 IADD3 R56, PT, PT, R34, RZ, RZ ;  /* 0x000000ff22389210 */ /* 0x000fe20007ffe0ff */
[----:B------:R-:W-:Y:S01]  /*5640*/  BSSY.RECONVERGENT B0, `(.L_x_195) ;  /* 0x000000e000007945 */ /* 0x000fe20003800200 */
[C---:B------:R-:W-:Y:S02]  /*5650*/  @!P1 LEA R58, R57.reuse, UR5, 0x2 ;  /* 0x00000005393a9c11 */ /* 0x040fe4000f8e10ff */
[C---:B------:R-:W-:Y:S02]  /*5660*/  @P1 LEA R59, R56.reuse, UR5, 0x2 ;  /* 0x00000005383b1c11 */ /* 0x040fe4000f8e10ff */
[----:B------:R-:W-:Y:S01]  /*5670*/  ISETP.GE.AND P2, PT, R56, R3, PT ;  /* 0x000000033800720c */ /* 0x000fe20003f46270 */
[----:B------:R0:W1:Y:S01]  /*5680*/  @!P1 LDS R42, [R58] ;  /* 0x000000003a2a9984 */ /* 0x0000620000000800 */
[----:B------:R-:W-:Y:S01]  /*5690*/  SEL R54, R54, R55, P4 ;  /* 0x0000003736367207 */ /* 0x000fe20002000000 */
[----:B------:R-:W-:Y:S01]  /*56a0*/  VIADD R55, R57, 0x1 ;  /* 0x0000000139377836 */ /* 0x000fe20000000000 */
[----:B------:R-:W-:Y:S01]  /*56b0*/  SEL R50, R50, R37, P0 ;  /* 0x0000002532327207 */ /* 0x000fe20000000000 */
[----:B------:R0:W2:Y:S01]  /*56c0*/  @P1 LDS R21, [R59] ;  /* 0x000000003b151984 */ /* 0x0000a20000000800 */
[----:B------:R-:W-:-:S02]  /*56d0*/  SEL R51, R52, R51, P5 ;  /* 0x0000003334337207 */ /* 0x000fc40002800000 */
[----:B------:R-:W-:-:S05]  /*56e0*/  PLOP3.LUT P0, PT, PT, PT, PT, 0x8, 0x80 ;  /* 0x000000000080781c */ /* 0x000fca0003f0e170 */
[----:B0-----:R-:W-:Y:S08]  /*56f0*/  @P2 BRA `(.L_x_196) ;  /* 0x0000000000082947 */ /* 0x001ff00003800000 */
[----:B------:R-:W-:-:S04]  /*5700*/  ISETP.GE.AND P0, PT, R57, R40, PT ;  /* 0x000000283900720c */ /* 0x000fc80003f06270 */
[----:B-12---:R-:W-:-:S13]  /*5710*/  FSETP.GT.OR P0, PT, |R21|, |R42|, P0 ;  /* 0x4000002a1500720b */ /* 0x006fda0000704600 */
.L_x_196:
[----:B------:R-:W-:Y:S05]  /*5720*/  BSYNC.RECONVERGENT B0 ;  /* 0x0000000000007941 */ /* 0x000fea0003800200 */
.L_x_195:
[----:B------:R-:W-:Y:S01]  /*5730*/  IADD3 R58, PT, PT, R56, 0x1, RZ ;  /* 0x00000001383a7810 */ /* 0x000fe20007ffe0ff */
[----:B------:R-:W-:Y:S01]  /*5740*/  @!P0 IMAD.MOV R58, RZ, RZ, R56 ;  /* 0x000000ffff3a8224 */ /* 0x000fe200078e0238 */
[----:B------:R-:W-:Y:S01]  /*5750*/  BSSY.RECONVERGENT B0, `(.L_x_197) ;  /* 0x000000e000007945 */ /* 0x000fe20003800200 */
[----:B------:R-:W-:Y:S01]  /*5760*/  @P0 IMAD.MOV R55, RZ, RZ, R57 ;  /* 0x000000ffff370224 */ /* 0x000fe200078e0239 */
[----:B-12---:R-:W-:Y:S02]  /*5770*/  FSEL R37, R21, R42, P0 ;  /* 0x0000002a15257208 */ /* 0x006fe40000000000 */
[C---:B------:R-:W-:Y:S02]  /*5780*/  ISETP.GE.AND P2, PT, R58.reuse, R3, PT ;  /* 0x000000033a00720c */ /* 0x040fe40003f46270 */
[----:B------:R-:W-:Y:S02]  /*5790*/  @!P0 LEA R59, R55, UR5, 0x2 ;  /* 0x00000005373b8c11 */ /* 0x000fe4000f8e10ff */
[----:B------:R-:W-:-:S02]  /*57a0*/  @P0 LEA R60, R58, UR5, 0x2 ;  /* 0x000000053a3c0c11 */ /* 0x000fc4000f8e10ff */
[----:B------:R-:W-:Y:S01]  /*57b0*/  SEL R56, R56, R57, P0 ;  /* 0x0000003938387207 */ /* 0x000fe20000000000 */
[----:B------:R0:W1:Y:S01]  /*57c0*/  @!P0 LDS R42, [R59] ;  /* 0x000000003b2a8984 */ /* 0x0000620000000800 */
[----:B------:R-:W-:-:S03]  /*57d0*/  SEL R52, R34, R9, P1 ;  /* 0x0000000922347207 */ /* 0x000fc60000800000 */
[----:B------:R0:W2:Y:S01]  /*57e0*/  @P0 LDS R21, [R60] ;  /* 0x000000003c150984 */ /* 0x0000a20000000800 */
[----:B------:R-:W-:Y:S01]  /*57f0*/  PLOP3.LUT P0, PT, PT, PT, PT, 0x8, 0x80 ;  /* 0x000000000080781c */ /* 0x000fe20003f0e170 */
[----:B------:R-:W-:-:S12]  /*5800*/  @P2 BRA `(.L_x_198) ;  /* 0x0000000000082947 */ /* 0x000fd80003800000 */
[----:B------:R-:W-:-:S04]  /*5810*/  ISETP.GE.AND P0, PT, R55, R40, PT ;  /* 0x000000283700720c */ /* 0x000fc80003f06270 */
[----:B-12---:R-:W-:-:S13]  /*5820*/  FSETP.GT.OR P0, PT, |R21|, |R42|, P0 ;  /* 0x4000002a1500720b */ /* 0x006fda0000704600 */
.L_x_198:
[----:B------:R-:W-:Y:S05]  /*5830*/  BSYNC.RECONVERGENT B0 ;  /* 0x0000000000007941 */ /* 0x000fea0003800200 */
.L_x_197:
[----:B------:R-:W-:Y:S01]  /*5840*/  IADD3 R34, PT, PT, R58, 0x1, RZ ;  /* 0x000000013a227810 */ /* 0x000fe20007ffe0ff */
[----:B------:R-:W-:Y:S01]  /*5850*/  @!P0 IMAD.MOV R34, RZ, RZ, R58 ;  /* 0x000000ffff228224 */ /* 0x000fe200078e023a */
[----:B------:R-:W-:Y:S01]  /*5860*/  BSSY.RECONVERGENT B0, `(.L_x_199) ;  /* 0x000000f000007945 */ /* 0x000fe20003800200 */
[----:B------:R-:W-:Y:S01]  /*5870*/  VIADD R57, R55, 0x1 ;  /* 0x0000000137397836 */ /* 0x000fe20000000000 */
[----:B-12---:R-:W-:Y:S01]  /*5880*/  FSEL R9, R21, R42, P0 ;  /* 0x0000002a15097208 */ /* 0x006fe20000000000 */
[----:B------:R-:W-:Y:S01]  /*5890*/  @P0 IMAD.MOV R57, RZ, RZ, R55 ;  /* 0x000000ffff390224 */ /* 0x000fe200078e0237 */
[C---:B------:R-:W-:Y:S02]  /*58a0*/  ISETP.GE.AND P1, PT, R34.reuse, R3, PT ;  /* 0x000000032200720c */ /* 0x040fe40003f26270 */
[----:B0-----:R-:W-:Y:S02]  /*58b0*/  @P0 LEA R60, R34, UR5, 0x2 ;  /* 0x00000005223c0c11 */ /* 0x001fe4000f8e10ff */
[----:B------:R-:W-:-:S02]  /*58c0*/  @!P0 LEA R59, R57, UR5, 0x2 ;  /* 0x00000005393b8c11 */ /* 0x000fc4000f8e10ff */
[----:B------:R-:W-:Y:S01]  /*58d0*/  SEL R55, R58, R55, P0 ;  /* 0x000000373a377207 */ /* 0x000fe20000000000 */
[----:B------:R0:W1:Y:S01]  /*58e0*/  @P0 LDS R21, [R60] ;  /* 0x000000003c150984 */ /* 0x0000620000000800 */
[----:B------:R-:W-:-:S03]  /*58f0*/  IADD3 R58, PT, PT, R34, 0x1, RZ ;  /* 0x00000001223a7810 */ /* 0x000fc60007ffe0ff */
[----:B------:R0:W2:Y:S01]  /*5900*/  @!P0 LDS R42, [R59] ;  /* 0x000000003b2a8984 */ /* 0x0000a20000000800 */
[----:B------:R-:W-:Y:S01]  /*5910*/  PLOP3.LUT P0, PT, PT, PT, PT, 0x8, 0x80 ;  /* 0x000000000080781c */ /* 0x000fe20003f0e170 */
[----:B------:R-:W-:-:S12]  /*5920*/  @P1 BRA `(.L_x_200) ;  /* 0x0000000000081947 */ /* 0x000fd80003800000 */
[----:B------:R-:W-:-:S04]  /*5930*/  ISETP.GE.AND P0, PT, R57, R40, PT ;  /* 0x000000283900720c */ /* 0x000fc80003f06270 */
[----:B-12---:R-:W-:-:S13]  /*5940*/  FSETP.GT.OR P0, PT, |R21|, |R42|, P0 ;  /* 0x4000002a1500720b */ /* 0x006fda0000704600 */
.L_x_200:
[----:B------:R-:W-:Y:S05]  /*5950*/  BSYNC.RECONVERGENT B0 ;  /* 0x0000000000007941 */ /* 0x000fea0003800200 */
.L_x_199:
[----:B------:R-:W-:Y:S01]  /*5960*/  @!P0 IMAD.MOV R58, RZ, RZ, R34 ;  /* 0x000000ffff3a8224 */ /* 0x000fe200078e0222 */
[----:B------:R-:W-:Y:S04]  /*5970*/  BSSY.RECONVERGENT B0, `(.L_x_201) ;  /* 0x000000e000007945 */ /* 0x000fe80003800200 */
[C---:B------:R-:W-:Y:S01]  /*5980*/  ISETP.GE.AND P1, PT, R58.reuse, R3, PT ;  /* 0x000000033a00720c */ /* 0x040fe20003f26270 */
[C---:B------:R-:W-:Y:S01]  /*5990*/  VIADD R3, R57.reuse, 0x1 ;  /* 0x0000000139037836 */ /* 0x040fe20000000000 */
[----:B------:R-:W-:Y:S02]  /*59a0*/  @P0 IADD3 R3, PT, PT, R57, RZ, RZ ;  /* 0x000000ff39030210 */ /* 0x000fe40007ffe0ff */
[----:B0-----:R-:W-:Y:S02]  /*59b0*/  @P0 LEA R60, R58, UR5, 0x2 ;  /* 0x000000053a3c0c11 */ /* 0x001fe4000f8e10ff */
[----:B------:R-:W-:-:S02]  /*59c0*/  @!P0 LEA R59, R3, UR5, 0x2 ;  /* 0x00000005033b8c11 */ /* 0x000fc4000f8e10ff */
[----:B------:R-:W-:Y:S02]  /*59d0*/  SEL R57, R34, R57, P0 ;  /* 0x0000003922397207 */ /* 0x000fe40000000000 */
[----:B-12---:R-:W-:Y:S02]  /*59e0*/  FSEL R34, R21, R42, P0 ;  /* 0x0000002a15227208 */ /* 0x006fe40000000000 */
[----:B------:R0:W1:Y:S04]  /*59f0*/  @!P0 LDS R42, [R59] ;  /* 0x000000003b2a8984 */ /* 0x0000680000000800 */
[----:B------:R0:W2:Y:S01]  /*5a00*/  @P0 LDS R21, [R60] ;  /* 0x000000003c150984 */ /* 0x0000a20000000800 */
[----:B------:R-:W-:Y:S01]  /*5a10*/  PLOP3.LUT P0, PT, PT, PT, PT, 0x8, 0x80 ;  /* 0x000000000080781c */ /* 0x000fe20003f0e170 */
[----:B------:R-:W-:-:S12]  /*5a20*/  @P1 BRA `(.L_x_202) ;  /* 0x0000000000081947 */ /* 0x000fd80003800000 */
[----:B------:R-:W-:-:S04]  /*5a30*/  ISETP.GE.AND P0, PT, R3, R40, PT ;  /* 0x000000280300720c */ /* 0x000fc80003f06270 */
[----:B-12---:R-:W-:-:S13]  /*5a40*/  FSETP.GT.OR P0, PT, |R21|, |R42|, P0 ;  /* 0x4000002a1500720b */ /* 0x006fda0000704600 */
.L_x_202:
[----:B------:R-:W-:Y:S05]  /*5a50*/  BSYNC.RECONVERGENT B0 ;  /* 0x0000000000007941 */ /* 0x000fea0003800200 */
.L_x_201:
[----:B------:R-:W-:Y:S01]  /*5a60*/  BAR.SYNC.DEFER_BLOCKING 0x0 ;  /* 0x0000000000007b1d */ /* 0x000fe20000010000 */
[----:B------:R-:W-:Y:S01]  /*5a70*/  SEL R3, R58, R3, P0 ;  /* 0x000000033a037207 */ /* 0x000fe20000000000 */
[----:B------:R-:W-:Y:S01]  /*5a80*/  UISETP.GE.U32.AND UP0, UPT, UR4, 0x81, UPT ;  /* 0x000000810400788c */ /* 0x000fe2000bf06070 */
        /* <DEDUP_REMOVED lines=11> */
[----:B------:R3:W-:Y:S01]  /*5b40*/  STS [R39], R2 ;  /* 0x0000000227007388 */ /* 0x0007e20000000800 */
[----:B------:R-:W-:-:S02]  /*5b50*/  LEA R50, R50, UR5, 0x2 ;  /* 0x0000000532327c11 */ /* 0x000fc4000f8e10ff */
[----:B------:R-:W-:Y:S01]  /*5b60*/  LEA R52, R52, UR5, 0x2 ;  /* 0x0000000534347c11 */ /* 0x000fe2000f8e10ff */
[----:B------:R3:W-:Y:S01]  /*5b70*/  STS [R39+0x4], R31 ;  /* 0x0000041f27007388 */ /* 0x0007e20000000800 */
[----:B------:R-:W-:Y:S02]  /*5b80*/  LEA R56, R56, UR5, 0x2 ;  /* 0x0000000538387c11 */ /* 0x000fe4000f8e10ff */
[----:B------:R-:W-:Y:S01]  /*5b90*/  LEA R55, R55, UR5, 0x2 ;  /* 0x0000000537377c11 */ /* 0x000fe2000f8e10ff */
[----:B------:R3:W-:Y:S01]  /*5ba0*/  STS [R39+0x8], R7 ;  /* 0x0000080727007388 */ /* 0x0007e20000000800 */
[----:B------:R-:W-:Y:S02]  /*5bb0*/  LEA R57, R57, UR5, 0x2 ;  /* 0x0000000539397c11 */ /* 0x000fe4000f8e10ff */
[----:B------:R-:W-:Y:S01]  /*5bc0*/  LEA R3, R3, UR5, 0x2 ;  /* 0x0000000503037c11 */ /* 0x000fe2000f8e10ff */
[----:B------:R3:W-:Y:S01]  /*5bd0*/  STS [R39+0xc], R13 ;  /* 0x00000c0d27007388 */ /* 0x0007e20000000800 */
[----:B------:R-:W-:Y:S01]  /*5be0*/  USHF.L.U32 UR5, UR4, 0x1, URZ ;  /* 0x0000000104057899 */ /* 0x000fe200080006ff */
[----:B-12---:R-:W-:-:S02]  /*5bf0*/  FSEL R21, R21, R42, P0 ;  /* 0x0000002a15157208 */ /* 0x006fc40000000000 */
[----:B------:R3:W-:Y:S04]  /*5c00*/  STS [R39+0x10], R24 ;  /* 0x0000101827007388 */ /* 0x0007e80000000800 */
[----:B------:R3:W-:Y:S01]  /*5c10*/  STS [R39+0x14], R17 ;  /* 0x0000141127007388 */ /* 0x0007e20000000800 */
[----:B------:R-:W-:-:S03]  /*5c20*/  UMOV UR4, UR5 ;  /* 0x0000000500047c82 */ /* 0x000fc60008000000 */
        /* <DEDUP_REMOVED lines=12> */
[----:B------:R3:W1:Y:S04]  /*5cf0*/  LDS R2, [R41] ;  /* 0x0000000029027984 */ /* 0x0006680000000800 */
[----:B------:R3:W2:Y:S04]  /*5d00*/  LDS R31, [R43] ;  /* 0x000000002b1f7984 */ /* 0x0006a80000000800 */
[----:B------:R3:W4:Y:S04]  /*5d10*/  LDS R7, [R44] ;  /* 0x000000002c077984 */ /* 0x0007280000000800 */
[----:B------:R3:W0:Y:S04]  /*5d20*/  LDS R13, [R45] ;  /* 0x000000002d0d7984 */ /* 0x0006280000000800 */
        /* <DEDUP_REMOVED lines=12> */
[----:B------:R3:W0:Y:S01]  /*5df0*/  LDS R22, [R3] ;  /* 0x0000000003167984 */ /* 0x0006220000000800 */
[----:B-12-4-:R-:W-:Y:S05]  /*5e00*/  BRA.U !UP0, `(.L_x_203) ;  /* 0xffffffe508987547 */ /* 0x016fea000b83ffff */
[----:B------:R-:W3:Y:S01]  /*5e10*/  S2R R40, SR_TID.X ;  /* 0x0000000000287919 */ /* 0x000ee20000002100 */
[----:B------:R-:W1:Y:S01]  /*5e20*/  S2UR UR5, SR_CgaCtaId ;  /* 0x00000000000579c3 */ /* 0x000e620000008800 */
[----:B------:R-:W2:Y:S01]  /*5e30*/  LDCU.U8 UR4, c[0x0][0x380] ;  /* 0x00007000ff0477ac */ /* 0x000ea20008000000 */
[----:B------:R-:W4:Y:S01]  /*5e40*/  S2R R42, SR_LANEID ;  /* 0x00000000002a7919 */ /* 0x000f220000000000 */
[----:B--2---:R-:W-:-:S03]  /*5e50*/  UPRMT UR6, UR4, 0x8880, URZ ;  /* 0x0000888004067896 */ /* 0x004fc600080000ff */
[----:B------:R-:W-:Y:S02]  /*5e60*/  UMOV UR4, 0x400 ;  /* 0x0000040000047882 */ /* 0x000fe40000000000 */
[----:B-1----:R-:W-:-:S03]  /*5e70*/  ULEA UR5, UR5, UR4, 0x18 ;  /* 0x0000000405057291 */ /* 0x002fc6000f8ec0ff */
[----:B------:R-:W-:Y:S02]  /*5e80*/  UMOV UR4, UR6 ;  /* 0x0000000600047c82 */ /* 0x000fe40008000000 */
[----:B------:R-:W-:Y:S01]  /*5e90*/  UISETP.NE.AND UP0, UPT, UR4, URZ, UPT ;  /* 0x000000ff0400728c */ /* 0x000fe2000bf05270 */
[----:B---3--:R-:W-:-:S05]  /*5ea0*/  SHF.R.U32.HI R3, RZ, 0x5, R40 ;  /* 0x00000005ff037819 */ /* 0x008fca0000011628 */
[----:B----4-:R-:W-:-:S05]  /*5eb0*/  IMAD R3, R3, 0x220, R42 ;  /* 0x0000022003037824 */ /* 0x010fca00078e022a */
[----:B------:R-:W-:-:S05]  /*5ec0*/  LEA R3, R3, UR5, 0x2 ;  /* 0x0000000503037c11 */ /* 0x000fca000f8e10ff */
[----:B------:R-:W-:Y:S01]  /*5ed0*/  IMAD R39, R42, 0x40, R3 ;  /* 0x000000402a277824 */ /* 0x000fe200078e0203 */
[----:B------:R-:W-:Y:S06]  /*5ee0*/  BAR.SYNC.DEFER_BLOCKING 0x0 ;  /* 0x0000000000007b1d */ /* 0x000fec0000010000 */
[----:B------:R-:W-:Y:S05]  /*5ef0*/  BRA.U !UP0, `(.L_x_204) ;  /* 0x0000000508e47547 */ /* 0x000fea000b800000 */
[----:B------:R-:W1:Y:S01]  /*5f00*/  S2R R4, SR_CTAID.X ;  /* 0x0000000000047919 */ /* 0x000e620000002500 */
[----:B------:R-:W-:Y:S01]  /*5f10*/  LOP3.LUT R40, R40, 0x3e0, RZ, 0xc0, !PT ;  /* 0x000003e028287812 */ /* 0x000fe200078ec0ff */
[----:B------:R-:W2:Y:S01]  /*5f20*/  LDCU.64 UR4, c[0x0][0x398] ;  /* 0x00007300ff0477ac */ /* 0x000ea20008000a00 */
[----:B------:R3:W-:Y:S03]  /*5f30*/  STS [R39], R0 ;  /* 0x0000000027007388 */ /* 0x0007e60000000800 */
[----:B0-----:R-:W-:Y:S01]  /*5f40*/  IMAD R59, R40, 0x11, RZ ;  /* 0x00000011283b7824 */ /* 0x001fe200078e02ff */
[----:B------:R-:W-:Y:S04]  /*5f50*/  STS [R39+0x4], R16 ;  /* 0x0000041027007388 */ /* 0x000fe80000000800 */
[----:B------:R-:W-:Y:S04]  /*5f60*/  STS [R39+0x8], R29 ;  /* 0x0000081d27007388 */ /* 0x000fe80000000800 */
[----:B------:R-:W-:Y:S04]  /*5f70*/  STS [R39+0xc], R35 ;  /* 0x00000c2327007388 */ /* 0x000fe80000000800 */
[----:B------:R-:W-:Y:S04]  /*5f80*/  STS [R39+0x10], R23 ;  /* 0x0000101727007388 */ /* 0x000fe80000000800 */
[----:B------:R-:W-:Y:S04]  /*5f90*/  STS [R39+0x14], R12 ;  /* 0x0000140c27007388 */ /* 0x000fe80000000800 */
[----:B------:R-:W-:Y:S04]  /*5fa0*/  STS [R39+0x18], R28 ;  /* 0x0000181c27007388 */ /* 0x000fe80000000800 */
[----:B------:R-:W-:Y:S01]  /*5fb0*/  STS [R39+0x1c], R30 ;  /* 0x00001c1e27007388 */ /* 0x000fe20000000800 */
[----:B-1----:R-:W-:-:S03]  /*5fc0*/  IMAD.WIDE.U32 R4, R4, 0x1100, RZ ;  /* 0x0000110004047825 */ /* 0x002fc600078e00ff */
[----:B------:R-:W-:Y:S01]  /*5fd0*/  STS [R39+0x20], R38 ;  /* 0x0000202627007388 */ /* 0x000fe20000000800 */
[----:B------:R-:W-:-:S03]  /*5fe0*/  LOP3.LUT R6, R4, 0x1f, R6, 0xf8, !PT ;  /* 0x0000001f04067812 */ /* 0x000fc600078ef806 */
[----:B------:R-:W-:Y:S01]  /*5ff0*/  STS [R39+0x24], R19 ;  /* 0x0000241327007388 */ /* 0x000fe20000000800 */
[----:B------:R-:W-:-:S03]  /*6000*/  IADD3 R6, P0, PT, R59, R6, RZ ;  /* 0x000000063b067210 */ /* 0x000fc60007f1e0ff */
[----:B------:R-:W-:Y:S01]  /*6010*/  STS [R39+0x28], R18 ;  /* 0x0000281227007388 */ /* 0x000fe20000000800 */
[----:B---3--:R-:W-:Y:S01]  /*6020*/  SHF.L.U32 R0, R6, 0x2, RZ ;  /* 0x0000000206007819 */ /* 0x008fe200000006ff */
[----:B------:R-:W-:Y:S02]  /*6030*/  IMAD.X R5, RZ, RZ, R5, P0 ;  /* 0x000000ffff057224 */ /* 0x000fe400000e0605 */
[----:B------:R-:W-:Y:S01]  /*6040*/  STS [R39+0x2c], R25 ;  /* 0x00002c1927007388 */ /* 0x000fe20000000800 */
[----:B--2---:R-:W-:-:S03]  /*6050*/  IADD3 R4, P0, PT, R0, UR4, RZ ;  /* 0x0000000400047c10 */ /* 0x004fc6000ff1e0ff */
[----:B------:R-:W-:Y:S01]  /*6060*/  STS [R39+0x30], R14 ;  /* 0x0000300e27007388 */ /* 0x000fe20000000800 */
[----:B------:R-:W-:-:S03]  /*6070*/  SHF.L.U64.HI R6, R6, 0x2, R5 ;  /* 0x0000000206067819 */ /* 0x000fc60000010205 */
[----:B------:R-:W-:Y:S01]  /*6080*/  STS [R39+0x34], R37 ;  /* 0x0000342527007388 */ /* 0x000fe20000000800 */
[----:B------:R-:W-:Y:S01]  /*6090*/  IADD3.X R5, PT, PT, R6, UR5, RZ, P0, !PT ;  /* 0x0000000506057c10 */ /* 0x000fe200087fe4ff */
[----:B------:R-:W0:Y:S02]  /*60a0*/  LDCU.64 UR4, c[0x0][0x3a0] ;  /* 0x00007400ff0477ac */ /* 0x000e240008000a00 */
[----:B------:R-:W-:Y:S04]  /*60b0*/  STS [R39+0x38], R9 ;  /* 0x0000380927007388 */ /* 0x000fe80000000800 */
[----:B------:R-:W-:Y:S04]  /*60c0*/  STS [R39+0x3c], R34 ;  /* 0x00003c2227007388 */ /* 0x000fe80000000800 */
[----:B------:R-:W-:Y:S01]  /*60d0*/  STS [R39+0x40], R21 ;  /* 0x0000401527007388 */ /* 0x000fe20000000800 */
[----:B------:R-:W-:-:S03]  /*60e0*/  NOP ;  /* 0x0000000000007918 */ /* 0x000fc60000000000 */
[----:B------:R-:W1:Y:S04]  /*60f0*/  LDS R19, [R3] ;  /* 0x0000000003137984 */ /* 0x000e680000000800 */
[----:B------:R-:W2:Y:S04]  /*6100*/  LDS R23, [R3+0x80] ;  /* 0x0000800003177984 */ /* 0x000ea80000000800 */
[----:B------:R-:W3:Y:S04]  /*6110*/  LDS R25, [R3+0x100] ;  /* 0x0001000003197984 */ /* 0x000ee80000000800 */
[----:B------:R-:W4:Y:S04]  /*6120*/  LDS R29, [R3+0x180] ;  /* 0x00018000031d7984 */ /* 0x000f280000000800 */
[----:B------:R-:W5:Y:S04]  /*6130*/  LDS R9, [R3+0x200] ;  /* 0x0002000003097984 */ /* 0x000f680000000800 */
[----:B------:R-:W0:Y:S04]  /*6140*/  LDS R35, [R3+0x280] ;  /* 0x0002800003237984 */ /* 0x000e280000000800 */
        /* <DEDUP_REMOVED lines=11> */
[----:B-1----:R-:W-:Y:S04]  /*6200*/  STG.E desc[UR8][R4.64], R19 ;  /* 0x0000001304007986 */ /* 0x002fe8000c101908 */
[----:B--2---:R-:W-:Y:S04]  /*6210*/  STG.E desc[UR8][R4.64+0x80], R23 ;  /* 0x0000801704007986 */ /* 0x004fe8000c101908 */
[----:B---3--:R-:W-:Y:S04]  /*6220*/  STG.E desc[UR8][R4.64+0x100], R25 ;  /* 0x0001001904007986 */ /* 0x008fe8000c101908 */
[----:B----4-:R-:W-:Y:S04]  /*6230*/  STG.E desc[UR8][R4.64+0x180], R29 ;  /* 0x0001801d04007986 */ /* 0x010fe8000c101908 */
[----:B-----5:R-:W-:Y:S04]  /*6240*/  STG.E desc[UR8][R4.64+0x200], R9 ;  /* 0x0002000904007986 */ /* 0x020fe8000c101908 */
[----:B0-----:R-:W-:Y:S04]  /*6250*/  STG.E desc[UR8][R4.64+0x280], R35 ;  /* 0x0002802304007986 */ /* 0x001fe8000c101908 */
        /* <DEDUP_REMOVED lines=10> */
[----:B------:R0:W-:Y:S01]  /*6300*/  STG.E desc[UR8][R4.64+0x800], R57 ;  /* 0x0008003904007986 */ /* 0x0001e2000c101908 */
[----:B------:R-:W-:Y:S01]  /*6310*/  BAR.SYNC.DEFER_BLOCKING 0x0 ;  /* 0x0000000000007b1d */ /* 0x000fe20000010000 */
[----:B0-----:R-:W-:-:S04]  /*6320*/  IADD3 R4, P0, PT, R0, UR4, RZ ;  /* 0x0000000400047c10 */ /* 0x001fc8000ff1e0ff */
[----:B------:R-:W-:Y:S01]  /*6330*/  IADD3.X R5, PT, PT, R6, UR5, RZ, P0, !PT ;  /* 0x0000000506057c10 */ /* 0x000fe200087fe4ff */
[----:B------:R-:W-:Y:S04]  /*6340*/  STS [R39], R2 ;  /* 0x0000000227007388 */ /* 0x000fe80000000800 */
        /* <DEDUP_REMOVED lines=52> */
.L_x_204:
[----:B------:R-:W-:Y:S01]  /*6690*/  STS [R39], R0 ;  /* 0x0000000027007388 */ /* 0x000fe20000000800 */
[----:B------:R-:W1:Y:S03]  /*66a0*/  LDCU.64 UR4, c[0x0][0x3b0] ;  /* 0x00007600ff0477ac */ /* 0x000e660008000a00 */
        /* <DEDUP_REMOVED lines=11> */
[----:B------:R-:W-:Y:S01]  /*6760*/  STS [R39+0x30], R14 ;  /* 0x0000300e27007388 */ /* 0x000fe20000000800 */
[----:B-1----:R-:W-:-:S03]  /*6770*/  IADD3 R18, P0, PT, R5, UR4, RZ ;  /* 0x0000000405127c10 */ /* 0x002fc6000ff1e0ff */
[----:B------:R-:W-:Y:S01]  /*6780*/  STS [R39+0x34], R37 ;  /* 0x0000342527007388 */ /* 0x000fe20000000800 */
[----:B------:R-:W-:Y:S01]  /*6790*/  IADD3.X R19, PT, PT, R4, UR5, RZ, P0, !PT ;  /* 0x0000000504137c10 */ /* 0x000fe200087fe4ff */
[----:B------:R-:W1:Y:S02]  /*67a0*/  LDCU.64 UR4, c[0x0][0x3b8] ;  /* 0x00007700ff0477ac */ /* 0x000e640008000a00 */
[----:B------:R-:W-:Y:S04]  /*67b0*/  STS [R39+0x38], R9 ;  /* 0x0000380927007388 */ /* 0x000fe80000000800 */
[----:B------:R-:W-:Y:S04]  /*67c0*/  STS [R39+0x3c], R34 ;  /* 0x00003c2227007388 */ /* 0x000fe80000000800 */
[----:B------:R-:W-:Y:S01]  /*67d0*/  STS [R39+0x40], R21 ;  /* 0x0000401527007388 */ /* 0x000fe20000000800 */
[----:B------:R-:W-:-:S03]  /*67e0*/  NOP ;  /* 0x0000000000007918 */ /* 0x000fc60000000000 */
[----:B------:R-:W2:Y:S01]  /*67f0*/  LDS R23, [R3] ;  /* 0x0000000003177984 */ /* 0x000ea20000000800 */
[----:B-1----:R-:W-:-:S03]  /*6800*/  IADD3 R6, P0, PT, R5, UR4, RZ ;  /* 0x0000000405067c10 */ /* 0x002fc6000ff1e0ff */
[----:B------:R-:W1:Y:S04]  /*6810*/  LDS R29, [R3+0x80] ;  /* 0x00008000031d7984 */ /* 0x000e680000000800 */
        /* <DEDUP_REMOVED lines=14> */
[----:B0-----:R-:W0:Y:S04]  /*6900*/  LDS R59, [R3+0x800] ;  /* 0x00080000033b7984 */ /* 0x001e280000000800 */
[----:B--2---:R-:W-:Y:S04]  /*6910*/  STG.E desc[UR8][R18.64], R23 ;  /* 0x0000001712007986 */ /* 0x004fe8000c101908 */
[----:B-1----:R-:W-:Y:S04]  /*6920*/  STG.E desc[UR8][R18.64+0x80], R29 ;  /* 0x0000801d12007986 */ /* 0x002fe8000c101908 */
        /* <DEDUP_REMOVED lines=14> */
[----:B0-----:R-:W-:Y:S01]  /*6a10*/  STG.E desc[UR8][R18.64+0x800], R59 ;  /* 0x0008003b12007986 */ /* 0x001fe2000c101908 */
[----:B------:R-:W-:Y:S06]  /*6a20*/  BAR.SYNC.DEFER_BLOCKING 0x0 ;  /* 0x0000000000007b1d */ /* 0x000fec0000010000 */
[----:B------:R-:W-:Y:S04]  /*6a30*/  STS [R39], R2 ;  /* 0x0000000227007388 */ /* 0x000fe80000000800 */
[----:B------:R-:W-:Y:S04]  /*6a40*/  STS [R39+0x4], R31 ;  /* 0x0000041f27007388 */ /* 0x000fe80000000800 */
[----:B------:R0:W-:Y:S04]  /*6a50*/  STS [R39+0x8], R7 ;  /* 0x0000080727007388 */ /* 0x0001e80000000800 */
[----:B------:R-:W-:Y:S04]  /*6a60*/  STS [R39+0xc], R13 ;  /* 0x00000c0d27007388 */ /* 0x000fe80000000800 */
[----:B------:R-:W-:Y:S01]  /*6a70*/  STS [R39+0x10], R24 ;  /* 0x0000101827007388 */ /* 0x000fe20000000800 */
[----:B0-----:R-:W-:-:S03]  /*6a80*/  IADD3.X R7, PT, PT, R4, UR5, RZ, P0, !PT ;  /* 0x0000000504077c10 */ /* 0x001fc600087fe4ff */
        /* <DEDUP_REMOVED lines=48> */
.L_x_165:
[----:B------:R-:W0:Y:S01]  /*6d90*/  LDC.64 R4, c[0x0][0x390] ;  /* 0x0000e400ff047b82 */ /* 0x000e220000000a00 */
[----:B------:R-:W-:-:S07]  /*6da0*/  ACQBULK ;  /* 0x000000000000782e */ /* 0x000fce0000000000 */
[----:B------:R-:W1:Y:S01]  /*6db0*/  LDC R3, c[0x0][0x3a8] ;  /* 0x0000ea00ff037b82 */ /* 0x000e620000000800 */
[----:B0-----:R-:W-:-:S05]  /*6dc0*/  IMAD.WIDE.U32 R4, R15, 0x4400, R4 ;  /* 0x000044000f047825 */ /* 0x001fca00078e0004 */
[----:B------:R0:W2:Y:S01]  /*6dd0*/  LDG.E R11, desc[UR8][R4.64] ;  /* 0x00000008040b7981 */ /* 0x0000a2000c1e1900 */
[----:B------:R-:W-:Y:S01]  /*6de0*/  IMAD.MOV R2, RZ, RZ, -R2 ;  /* 0x000000ffff027224 */ /* 0x000fe200078e0a02 */
[----:B------:R-:W3:Y:S04]  /*6df0*/  S2R R13, SR_TID.X ;  /* 0x00000000000d7919 */ /* 0x000ee80000002100 */
[----:B-1----:R-:W-:-:S04]  /*6e00*/  VIADDMNMX R2, R2, R3, 0x1100, PT ;  /* 0x0000110002027446 */ /* 0x002fc80003800103 */
[----:B------:R-:W-:Y:S02]  /*6e10*/  R2UR UR7, R2 ;  /* 0x00000000020772ca */ /* 0x000fe400000e0000 */
[----:B------:R-:W1:Y:S01]  /*6e20*/  LDC.64 R2, c[0x0][0x388] ;  /* 0x0000e200ff027b82 */ /* 0x000e620000000a00 */
[----:B---3--:R-:W-:Y:S01]  /*6e30*/  LOP3.LUT R8, R13, 0x1f, RZ, 0xc0, !PT ;  /* 0x0000001f0d087812 */ /* 0x008fe200078ec0ff */
[----:B-1----:R-:W-:Y:S01]  /*6e40*/  IMAD.WIDE.U32 R2, R15, 0x4400, R2 ;  /* 0x000044000f027825 */ /* 0x002fe200078e0002 */
[----:B------:R-:W-:-:S05]  /*6e50*/  LOP3.LUT R7, R13, 0x3e0, RZ, 0xc0, !PT ;  /* 0x000003e00d077812 */ /* 0x000fca00078ec0ff */
[----:B------:R-:W-:-:S04]  /*6e60*/  IMAD R8, R7, 0x11, R8 ;  /* 0x0000001107087824 */ /* 0x000fc800078e0208 */
[C---:B------:R-:W-:Y:S01]  /*6e70*/  IMAD.SHL.U32 R9, R8.reuse, 0x4, RZ ;  /* 0x0000000408097824 */ /* 0x040fe200078e00ff */
[C---:B------:R-:W-:Y:S01]  /*6e80*/  IADD3 R36, PT, PT, R8.reuse, 0x40, RZ ;  /* 0x0000004008247810 */ /* 0x040fe20007ffe0ff */
[C---:B------:R-:W-:Y:S01]  /*6e90*/  VIADD R42, R8.reuse, 0xe0 ;  /* 0x000000e0082a7836 */ /* 0x040fe20000000000 */
[C---:B------:R-:W-:Y:S01]  /*6ea0*/  IADD3 R26, PT, PT, R8.reuse, 0x80, RZ ;  /* 0x00000080081a7810 */ /* 0x040fe20007ffe0ff */
[----:B------:R-:W-:Y:S01]  /*6eb0*/  VIADD R40, R8, 0x100 ;  /* 0x0000010008287836 */ /* 0x000fe20000000000 */
[----:B------:R-:W-:Y:S01]  /*6ec0*/  IADD3 R6, P0, PT, R4, R9, RZ ;  /* 0x0000000904067210 */ /* 0x000fe20007f1e0ff */
[C---:B------:R-:W-:Y:S01]  /*6ed0*/  VIADD R0, R8.reuse, 0x20 ;  /* 0x0000002008007836 */ /* 0x040fe20000000000 */
[C---:B------:R-:W-:Y:S01]  /*6ee0*/  IADD3 R38, PT, PT, R8.reuse, 0x120, RZ ;  /* 0x0000012008267810 */ /* 0x040fe20007ffe0ff */
[C---:B------:R-:W-:Y:S01]  /*6ef0*/  VIADD R34, R8.reuse, 0x60 ;  /* 0x0000006008227836 */ /* 0x040fe20000000000 */
[----:B------:R-:W-:Y:S01]  /*6f00*/  IADD3.X R7, PT, PT, RZ, R5, RZ, P0, !PT ;  /* 0x00000005ff077210 */ /* 0x000fe200007fe4ff */
[C---:B------:R-:W-:Y:S01]  /*6f10*/  VIADD R16, R8.reuse, 0xa0 ;  /* 0x000000a008107836 */ /* 0x040fe20000000000 */
[----:B0-----:R-:W-:Y:S01]  /*6f20*/  IADD3 R4, P0, PT, R9, R2, RZ ;  /* 0x0000000209047210 */ /* 0x001fe20007f1e0ff */
[----:B------:R-:W-:Y:S01]  /*6f30*/  VIADD R14, R8, 0xc0 ;  /* 0x000000c0080e7836 */ /* 0x000fe20000000000 */
[----:B------:R-:W-:Y:S01]  /*6f40*/  ISETP.GE.AND P6, PT, R0, UR7, PT ;  /* 0x0000000700007c0c */ /* 0x000fe2000bfc6270 */
[----:B------:R-:W-:Y:S01]  /*6f50*/  VIADD R10, R8, 0x140 ;  /* 0x00000140080a7836 */ /* 0x000fe20000000000 */
[----:B------:R-:W-:Y:S01]  /*6f60*/  ISETP.GE.AND P5, PT, R36, UR7, PT ;  /* 0x0000000724007c0c */ /* 0x000fe2000bfa6270 */
[----:B------:R-:W-:Y:S01]  /*6f70*/  IMAD.X R5, RZ, RZ, R3, P0 ;  /* 0x000000ffff057224 */ /* 0x000fe200000e0603 */
[C---:B------:R-:W-:Y:S01]  /*6f80*/  ISETP.GE.AND P0, PT, R8.reuse, UR7, PT ;  /* 0x0000000708007c0c */ /* 0x040fe2000bf06270 */
[----:B------:R-:W-:Y:S01]  /*6f90*/  VIADD R12, R8, 0x160 ;  /* 0x00000160080c7836 */ /* 0x000fe20000000000 */
[----:B------:R-:W-:Y:S01]  /*6fa0*/  ISETP.GE.AND P4, PT, R34, UR7, PT ;  /* 0x0000000722007c0c */ /* 0x000fe2000bf86270 */
[----:B------:R-:W-:Y:S01]  /*6fb0*/  VIADD R20, R8, 0x1a0 ;  /* 0x000001a008147836 */ /* 0x000fe20000000000 */
[----:B------:R-:W-:Y:S01]  /*6fc0*/  ISETP.GE.AND P3, PT, R26, UR7, PT ;  /* 0x000000071a007c0c */ /* 0x000fe2000bf66270 */
[----:B------:R-:W-:Y:S01]  /*6fd0*/  VIADD R22, R8, 0x1c0 ;  /* 0x000001c008167836 */ /* 0x000fe20000000000 */
[----:B------:R-:W-:-:S02]  /*6fe0*/  ISETP.GE.AND P2, PT, R16, UR7, PT ;  /* 0x0000000710007c0c */ /* 0x000fc4000bf46270 */
[----:B------:R-:W-:Y:S02]  /*6ff0*/  ISETP.GE.AND P1, PT, R14, UR7, PT ;  /* 0x000000070e007c0c */ /* 0x000fe4000bf26270 */
[C---:B------:R-:W-:Y:S02]  /*7000*/  IADD3 R18, PT, PT, R8.reuse, 0x180, RZ ;  /* 0x0000018008127810 */ /* 0x040fe40007ffe0ff */
[C---:B------:R-:W-:Y:S02]  /*7010*/  IADD3 R24, PT, PT, R8.reuse, 0x1e0, RZ ;  /* 0x000001e008187810 */ /* 0x040fe40007ffe0ff */
[----:B------:R-:W-:Y:S01]  /*7020*/  IADD3 R28, PT, PT, R8, 0x200, RZ ;  /* 0x00000200081c7810 */ /* 0x000fe20007ffe0ff */
[----:B--2---:R-:W-:Y:S02]  /*7030*/  IMAD.MOV.U32 R9, RZ, RZ, R11 ;  /* 0x000000ffff097224 */ /* 0x004fe400078e000b */
[----:B------:R-:W2:Y:S01]  /*7040*/  @!P0 LDG.E R11, desc[UR8][R6.64] ;  /* 0x00000008060b8981 */ /* 0x000ea2000c1e1900 */
[----:B------:R-:W-:Y:S01]  /*7050*/  ISETP.GE.AND P0, PT, R42, UR7, PT ;  /* 0x000000072a007c0c */ /* 0x000fe2000bf06270 */
[--C-:B------:R-:W-:Y:S01]  /*7060*/  IMAD.MOV.U32 R27, RZ, RZ, R9.reuse ;  /* 0x000000ffff1b7224 */ /* 0x100fe200078e0009 */
[-C--:B------:R-:W-:Y:S01]  /*7070*/  MOV R19, R9.reuse ;  /* 0x0000000900137202 */ /* 0x080fe20000000f00 */
[--C-:B------:R-:W-:Y:S01]  /*7080*/  IMAD.MOV.U32 R29, RZ, RZ, R9.reuse ;  /* 0x000000ffff1d7224 */ /* 0x100fe200078e0009 */
[-C--:B------:R-:W-:Y:S01]  /*7090*/  MOV R25, R9.reuse ;  /* 0x0000000900197202 */ /* 0x080fe20000000f00 */
[--C-:B------:R-:W-:Y:S01]  /*70a0*/  IMAD.MOV.U32 R15, RZ, RZ, R9.reuse ;  /* 0x000000ffff0f7224 */ /* 0x100fe200078e0009 */
[-C--:B------:R-:W-:Y:S01]  /*70b0*/  MOV R31, R9.reuse ;  /* 0x00000009001f7202 */ /* 0x080fe20000000f00 */
[--C-:B------:R-:W-:Y:S01]  /*70c0*/  IMAD.MOV.U32 R17, RZ, RZ, R9.reuse ;  /* 0x000000ffff117224 */ /* 0x100fe200078e0009 */
[----:B------:R-:W3:Y:S01]  /*70d0*/  @!P4 LDG.E R19, desc[UR8][R6.64+0x180] ;  /* 0x000180080613c981 */ /* 0x000ee2000c1e1900 */
[--C-:B------:R-:W-:Y:S01]  /*70e0*/  IMAD.MOV.U32 R21, RZ, RZ, R9.reuse ;  /* 0x000000ffff157224 */ /* 0x100fe200078e0009 */
[-C--:B------:R-:W-:Y:S01]  /*70f0*/  MOV R37, R9.reuse ;  /* 0x0000000900257202 */ /* 0x080fe20000000f00 */
[--C-:B------:R-:W-:Y:S01]  /*7100*/  IMAD.MOV.U32 R23, RZ, RZ, R9.reuse ;  /* 0x000000ffff177224 */ /* 0x100fe200078e0009 */
[----:B------:R-:W4:Y:S01]  /*7110*/  @!P6 LDG.E R15, desc[UR8][R6.64+0x80] ;  /* 0x00008008060fe981 */ /* 0x000f22000c1e1900 */
[--C-:B------:R-:W-:Y:S01]  /*7120*/  IMAD.MOV.U32 R33, RZ, RZ, R9.reuse ;  /* 0x000000ffff217224 */ /* 0x100fe200078e0009 */
[----:B------:R-:W-:Y:S01]  /*7130*/  MOV R45, R9 ;  /* 0x00000009002d7202 */ /* 0x000fe20000000f00 */
[--C-:B------:R-:W-:Y:S01]  /*7140*/  IMAD.MOV.U32 R35, RZ, RZ, R9.reuse ;  /* 0x000000ffff237224 */ /* 0x100fe200078e0009 */
[----:B------:R-:W5:Y:S01]  /*7150*/  @!P0 LDG.E R27, desc[UR8][R6.64+0x380] ;  /* 0x00038008061b8981 */ /* 0x000f62000c1e1900 */
[----:B------:R-:W-:Y:S01]  /*7160*/  ISETP.GE.AND P0, PT, R40, UR7, PT ;  /* 0x0000000728007c0c */ /* 0x000fe2000bf06270 */
[--C-:B------:R-:W-:Y:S01]  /*7170*/  IMAD.MOV.U32 R41, RZ, RZ, R9.reuse ;  /* 0x000000ffff297224 */ /* 0x100fe200078e0009 */
[----:B------:R-:W-:Y:S01]  /*7180*/  ISETP.GE.AND P4, PT, R22, UR7, PT ;  /* 0x0000000716007c0c */ /* 0x000fe2000bf86270 */
[----:B------:R-:W5:Y:S01]  /*7190*/  @!P5 LDG.E R17, desc[UR8][R6.64+0x100] ;  /* 0x000100080611d981 */ /* 0x000f62000c1e1900 */
[----:B------:R-:W-:-:S03]  /*71a0*/  IMAD.MOV.U32 R43, RZ, RZ, R9 ;  /* 0x000000ffff2b7224 */ /* 0x000fc600078e0009 */
[----:B------:R-:W5:Y:S04]  /*71b0*/  @!P3 LDG.E R21, desc[UR8][R6.64+0x200] ;  /* 0x000200080615b981 */ /* 0x000f68000c1e1900 */
[----:B------:R-:W5:Y:S04]  /*71c0*/  @!P2 LDG.E R23, desc[UR8][R6.64+0x280] ;  /* 0x000280080617a981 */ /* 0x000f68000c1e1900 */
[----:B------:R-:W5:Y:S01]  /*71d0*/  @!P0 LDG.E R29, desc[UR8][R6.64+0x400] ;  /* 0x00040008061d8981 */ /* 0x000f62000c1e1900 */
[----:B------:R-:W-:Y:S02]  /*71e0*/  ISETP.GE.AND P0, PT, R38, UR7, PT ;  /* 0x0000000726007c0c */ /* 0x000fe4000bf06270 */
[----:B------:R-:W-:Y:S01]  /*71f0*/  ISETP.GE.AND P2, PT, R18, UR7, PT ;  /* 0x0000000712007c0c */ /* 0x000fe2000bf46270 */
[----:B------:R-:W5:Y:S01]  /*7200*/  @!P1 LDG.E R25, desc[UR8][R6.64+0x300] ;  /* 0x0003000806199981 */ /* 0x000f62000c1e1900 */
[----:B------:R-:W-:-:S02]  /*7210*/  ISETP.GE.AND P1, PT, R12, UR7, PT ;  /* 0x000000070c007c0c */ /* 0x000fc4000bf26270 */
[----:B------:R-:W-:Y:S01]  /*7220*/  ISETP.GE.AND P3, PT, R20, UR7, PT ;  /* 0x0000000714007c0c */ /* 0x000fe2000bf66270 */
[----:B------:R-:W5:Y:S01]  /*7230*/  @!P4 LDG.E R43, desc[UR8][R6.64+0x700] ;  /* 0x00070008062bc981 */ /* 0x000f62000c1e1900 */
[----:B------:R-:W-:Y:S02]  /*7240*/  ISETP.GE.AND P5, PT, R24, UR7, PT ;  /* 0x0000000718007c0c */ /* 0x000fe4000bfa6270 */
[----:B------:R-:W-:-:S03]  /*7250*/  ISETP.GE.AND P6, PT, R28, UR7, PT ;  /* 0x000000071c007c0c */ /* 0x000fc6000bfc6270 */
[----:B------:R-:W5:Y:S01]  /*7260*/  @!P0 LDG.E R31, desc[UR8][R6.64+0x480] ;  /* 0x00048008061f8981 */ /* 0x000f62000c1e1900 */
[----:B------:R-:W-:-:S03]  /*7270*/  ISETP.GE.AND P0, PT, R10, UR7, PT ;  /* 0x000000070a007c0c */ /* 0x000fc6000bf06270 */
[----:B------:R-:W5:Y:S04]  /*7280*/  @!P1 LDG.E R35, desc[UR8][R6.64+0x580] ;  /* 0x0005800806239981 */ /* 0x000f68000c1e1900 */
[----:B------:R-:W5:Y:S04]  /*7290*/  @!P2 LDG.E R37, desc[UR8][R6.64+0x600] ;  /* 0x000600080625a981 */ /* 0x000f68000c1e1900 */
[----:B------:R-:W5:Y:S04]  /*72a0*/  @!P3 LDG.E R41, desc[UR8][R6.64+0x680] ;  /* 0x000680080629b981 */ /* 0x000f68000c1e1900 */
[----:B------:R-:W5:Y:S04]  /*72b0*/  @!P0 LDG.E R33, desc[UR8][R6.64+0x500] ;  /* 0x0005000806218981 */ /* 0x000f68000c1e1900 */
[----:B------:R-:W5:Y:S04]  /*72c0*/  @!P5 LDG.E R45, desc[UR8][R6.64+0x780] ;  /* 0x00078008062dd981 */ /* 0x000f68000c1e1900 */
[----:B------:R0:W5:Y:S01]  /*72d0*/  @!P6 LDG.E R9, desc[UR8][R6.64+0x800] ;  /* 0x000800080609e981 */ /* 0x000162000c1e1900 */
[----:B------:R-:W1:Y:S01]  /*72e0*/  S2R R39, SR_LANEID ;  /* 0x0000000000277919 */ /* 0x000e620000000000 */
[----:B------:R-:W0:Y:S01]  /*72f0*/  S2UR UR5, SR_CgaCtaId ;  /* 0x00000000000579c3 */ /* 0x000e220000008800 */
[----:B------:R-:W-:Y:S01]  /*7300*/  SHF.R.U32.HI R10, RZ, 0x5, R13 ;  /* 0x00000005ff0a7819 */ /* 0x000fe2000001160d */
[----:B------:R-:W-:-:S02]  /*7310*/  UMOV UR4, 0x400 ;  /* 0x0000040000047882 */ /* 0x000fc40000000000 */
[----:B0-----:R-:W-:Y:S02]  /*7320*/  ULEA UR4, UR5, UR4, 0x18 ;  /* 0x0000000405047291 */ /* 0x001fe4000f8ec0ff */
[----:B-1----:R-:W-:-:S05]  /*7330*/  IMAD R10, R10, 0x220, R39 ;  /* 0x000002200a0a7824 */ /* 0x002fca00078e0227 */
[----:B------:R-:W-:-:S05]  /*7340*/  LEA R12, R10, UR4, 0x2 ;  /* 0x000000040a0c7c11 */ /* 0x000fca000f8e10ff */
[----:B------:R-:W-:Y:S01]  /*7350*/  IMAD R7, R39, 0x40, R12 ;  /* 0x0000004027077824 */ /* 0x000fe200078e020c */
[----:B--2---:R0:W-:Y:S04]  /*7360*/  STS [R12], R11 ;  /* 0x0000000b0c007388 */ /* 0x0041e80000000800 */
[----:B---3--:R-:W-:Y:S04]  /*7370*/  STS [R12+0x180], R19 ;  /* 0x000180130c007388 */ /* 0x008fe80000000800 */
[----:B----4-:R-:W-:Y:S04]  /*7380*/  STS [R12+0x80], R15 ;  /* 0x0000800f0c007388 */ /* 0x010fe80000000800 */
        /* <DEDUP_REMOVED lines=33> */
[----:B0-----:R-:W1:Y:S01]  /*75a0*/  LDG.E R11, desc[UR8][R2.64] ;  /* 0x00000008020b7981 */ /* 0x001e62000c1e1900 */
[----:B------:R-:W-:-:S02]  /*75b0*/  P2R R44, PR, RZ, 0x1 ;  /* 0x00000001ff2c7803 */ /* 0x000fc40000000000 */
[----:B------:R-:W-:Y:S02]  /*75c0*/  P2R R46, PR, RZ, 0x2 ;  /* 0x00000002ff2e7803 */ /* 0x000fe40000000000 */
[----:B------:R-:W-:Y:S02]  /*75d0*/  ISETP.GE.AND P1, PT, R8, UR7, PT ;  /* 0x0000000708007c0c */ /* 0x000fe4000bf26270 */
[----:B------:R-:W-:Y:S01]  /*75e0*/  ISETP.GE.AND P0, PT, R0, UR7, PT ;  /* 0x0000000700007c0c */ /* 0x000fe2000bf06270 */
[----:B-1----:R-:W-:-:S10]  /*75f0*/  IMAD.MOV.U32 R9, RZ, RZ, R11 ;  /* 0x000000ffff097224 */ /* 0x002fd400078e000b */
[----:B------:R-:W2:Y:S01]  /*7600*/  @!P1 LDG.E R11, desc[UR8][R4.64] ;  /* 0x00000008040b9981 */ /* 0x000ea2000c1e1900 */
[----:B------:R-:W-:Y:S02]  /*7610*/  MOV R19, R9 ;  /* 0x0000000900137202 */ /* 0x000fe40000000f00 */
[----:B------:R-:W-:-:S04]  /*7620*/  ISETP.GE.AND P1, PT, R36, UR7, PT ;  /* 0x0000000724007c0c */ /* 0x000fc8000bf26270 */
[----:B------:R-:W3:Y:S01]  /*7630*/  @!P0 LDG.E R19, desc[UR8][R4.64+0x80] ;  /* 0x0000800804138981 */ /* 0x000ee2000c1e1900 */
[----:B------:R-:W-:Y:S01]  /*7640*/  ISETP.GE.AND P0, PT, R34, UR7, PT ;  /* 0x0000000722007c0c */ /* 0x000fe2000bf06270 */
[--C-:B------:R-:W-:Y:S02]  /*7650*/  IMAD.MOV.U32 R25, RZ, RZ, R9.reuse ;  /* 0x000000ffff197224 */ /* 0x100fe400078e0009 */
[----:B------:R-:W-:-:S05]  /*7660*/  IMAD.MOV.U32 R27, RZ, RZ, R9 ;  /* 0x000000ffff1b7224 */ /* 0x000fca00078e0009 */
[----:B------:R-:W4:Y:S01]  /*7670*/  @!P1 LDG.E R25, desc[UR8][R4.64+0x100] ;  /* 0x0001000804199981 */ /* 0x000f22000c1e1900 */
[----:B------:R-:W-:-:S04]  /*7680*/  ISETP.GE.AND P1, PT, R26, UR7, PT ;  /* 0x000000071a007c0c */ /* 0x000fc8000bf26270 */
[----:B------:R-:W5:Y:S01]  /*7690*/  @!P0 LDG.E R27, desc[UR8][R4.64+0x180] ;  /* 0x00018008041b8981 */ /* 0x000f62000c1e1900 */
[----:B------:R-:W-:Y:S01]  /*76a0*/  ISETP.GE.AND P0, PT, R16, UR7, PT ;  /* 0x0000000710007c0c */ /* 0x000fe2000bf06270 */
[----:B------:R-:W-:Y:S01]  /*76b0*/  IMAD.MOV.U32 R3, RZ, RZ, R9 ;  /* 0x000000ffff037224 */ /* 0x000fe200078e0009 */
[----:B------:R-:W-:-:S06]  /*76c0*/  MOV R31, R9 ;  /* 0x00000009001f7202 */ /* 0x000fcc0000000f00 */
[----:B------:R-:W5:Y:S01]  /*76d0*/  @!P1 LDG.E R31, desc[UR8][R4.64+0x200] ;  /* 0x00020008041f9981 */ /* 0x000f62000c1e1900 */
        /* <DEDUP_REMOVED lines=9> */
[--C-:B------:R-:W-:Y:S02]  /*7770*/  IMAD.MOV.U32 R43, RZ, RZ, R9.reuse ;  /* 0x000000ffff2b7224 */ /* 0x100fe400078e0009 */
[----:B------:R-:W-:-:S05]  /*7780*/  IMAD.MOV.U32 R45, RZ, RZ, R9 ;  /* 0x000000ffff2d7224 */ /* 0x000fca00078e0009 */
[----:B------:R-:W5:Y:S01]  /*7790*/  @!P1 LDG.E R43, desc[UR8][R4.64+0x400] ;  /* 0x00040008042b9981 */ /* 0x000f62000c1e1900 */
[----:B------:R-:W-:-:S04]  /*77a0*/  ISETP.NE.AND P1, PT, R46, RZ, PT ;  /* 0x000000ff2e00720c */ /* 0x000fc80003f25270 */
[----:B------:R-:W5:Y:S01]  /*77b0*/  @!P0 LDG.E R45, desc[UR8][R4.64+0x480] ;  /* 0x00048008042d8981 */ /* 0x000f62000c1e1900 */
[----:B------:R-:W-:Y:S01]  /*77c0*/  ISETP.NE.AND P0, PT, R44, RZ, PT ;  /* 0x000000ff2c00720c */ /* 0x000fe20003f05270 */
[--C-:B------:R-:W-:Y:S01]  /*77d0*/  IMAD.MOV.U32 R49, RZ, RZ, R9.reuse ;  /* 0x000000ffff317224 */ /* 0x100fe200078e0009 */
[-C--:B------:R-:W-:Y:S01]  /*77e0*/  MOV R47, R9.reuse ;  /* 0x00000009002f7202 */ /* 0x080fe20000000f00 */
[--C-:B------:R-:W-:Y:S01]  /*77f0*/  IMAD.MOV.U32 R51, RZ, RZ, R9.reuse ;  /* 0x000000ffff337224 */ /* 0x100fe200078e0009 */
[----:B------:R-:W-:Y:S01]  /*7800*/  MOV R53, R9 ;  /* 0x0000000900357202 */ /* 0x000fe20000000f00 */
[--C-:B------:R-:W-:Y:S02]  /*7810*/  IMAD.MOV.U32 R55, RZ, RZ, R9.reuse ;  /* 0x000000ffff377224 */ /* 0x100fe400078e0009 */
[----:B------:R-:W-:Y:S01]  /*7820*/  IMAD.MOV.U32 R57, RZ, RZ, R9 ;  /* 0x000000ffff397224 */ /* 0x000fe200078e0009 */
[----:B------:R-:W5:Y:S04]  /*7830*/  @!P1 LDG.E R49, desc[UR8][R4.64+0x580] ;  /* 0x0005800804319981 */ /* 0x000f68000c1e1900 */
[----:B------:R-:W5:Y:S04]  /*7840*/  @!P2 LDG.E R51, desc[UR8][R4.64+0x600] ;  /* 0x000600080433a981 */ /* 0x000f68000c1e1900 */
[----:B------:R-:W5:Y:S04]  /*7850*/  @!P0 LDG.E R47, desc[UR8][R4.64+0x500] ;  /* 0x00050008042f8981 */ /* 0x000f68000c1e1900 */
[----:B------:R-:W5:Y:S04]  /*7860*/  @!P3 LDG.E R53, desc[UR8][R4.64+0x680] ;  /* 0x000680080435b981 */ /* 0x000f68000c1e1900 */
[----:B------:R-:W5:Y:S04]  /*7870*/  @!P4 LDG.E R55, desc[UR8][R4.64+0x700] ;  /* 0x000700080437c981 */ /* 0x000f68000c1e1900 */
[----:B------:R-:W5:Y:S04]  /*7880*/  @!P5 LDG.E R57, desc[UR8][R4.64+0x780] ;  /* 0x000780080439d981 */ /* 0x000f68000c1e1900 */
[----:B------:R-:W5:Y:S04]  /*7890*/  @!P6 LDG.E R9, desc[UR8][R4.64+0x800] ;  /* 0x000800080409e981 */ /* 0x000f68000c1e1900 */
[----:B--2---:R-:W-:Y:S04]  /*78a0*/  STS [R12], R11 ;  /* 0x0000000b0c007388 */ /* 0x004fe80000000800 */
[----:B---3--:R0:W-:Y:S04]  /*78b0*/  STS [R12+0x80], R19 ;  /* 0x000080130c007388 */ /* 0x0081e80000000800 */
        /* <DEDUP_REMOVED lines=20> */
[----:B------:R-:W0:Y:S04]  /*7a00*/  LDS R26, [R7+0x10] ;  /* 0x00001000071a7984 */ /* 0x000e280000000800 */
[----:B------:R-:W0:Y:S04]  /*7a10*/  LDS R43, [R7+0x14] ;  /* 0x00001400072b7984 */ /* 0x000e280000000800 */
[----:B------:R-:W0:Y:S04]  /*7a20*/  LDS R38, [R7+0x18] ;  /* 0x0000180007267984 */ /* 0x000e280000000800 */
[----:B------:R-:W1:Y:S04]  /*7a30*/  LDS R45, [R7+0x1c] ;  /* 0x00001c00072d7984 */ /* 0x000e680000000800 */
[----:B------:R-:W1:Y:S04]  /*7a40*/  LDS R41, [R7+0x20] ;  /* 0x0000200007297984 */ /* 0x000e680000000800 */
[----:B------:R-:W1:Y:S04]  /*7a50*/  LDS R4, [R7+0x24] ;  /* 0x0000240007047984 */ /* 0x000e680000000800 */
[----:B------:R-:W1:Y:S04]  /*7a60*/  LDS R31, [R7+0x28] ;  /* 0x00002800071f7984 */ /* 0x000e680000000800 */
[----:B------:R-:W1:Y:S04]  /*7a70*/  LDS R0, [R7+0x2c] ;  /* 0x00002c0007007984 */ /* 0x000e680000000800 */
[----:B------:R-:W1:Y:S04]  /*7a80*/  LDS R27, [R7+0x30] ;  /* 0x00003000071b7984 */ /* 0x000e680000000800 */
[----:B------:R-:W1:Y:S04]  /*7a90*/  LDS R36, [R7+0x34] ;  /* 0x0000340007247984 */ /* 0x000e680000000800 */
[----:B------:R-:W2:Y:S04]  /*7aa0*/  LDS R25, [R7+0x38] ;  /* 0x0000380007197984 */ /* 0x000ea80000000800 */
[----:B------:R-:W2:Y:S04]  /*7ab0*/  LDS R2, [R7+0x3c] ;  /* 0x00003c0007027984 */ /* 0x000ea80000000800 */
[----:B------:R5:W2:Y:S01]  /*7ac0*/  LDS R3, [R7+0x40] ;  /* 0x0000400007037984 */ /* 0x000aa20000000800 */
[----:B------:R-:W-:Y:S01]  /*7ad0*/  BAR.SYNC.DEFER_BLOCKING 0x0 ;  /* 0x0000000000007b1d */ /* 0x000fe20000010000 */
[----:B0-----:R-:W-:-:S07]  /*7ae0*/  IMAD R19, R13, 0x11, RZ ;  /* 0x000000110d137824 */ /* 0x001fce00078e02ff */
[----:B------:R-:W-:Y:S01]  /*7af0*/  PREEXIT ;  /* 0x000000000000782d */ /* 0x000fe20000000000 */
[----:B------:R-:W-:Y:S01]  /*7b00*/  BSSY.RECONVERGENT B0, `(.L_x_205) ;  /* 0x0000016000007945 */ /* 0x000fe20003800200 */
[C---:B------:R-:W-:Y:S01]  /*7b10*/  VIADD R14, R19.reuse, 0x3 ;  /* 0x00000003130e7836 */ /* 0x040fe20000000000 */
[C---:B-----5:R-:W-:Y:S01]  /*7b20*/  IADD3 R7, PT, PT, R19.reuse, 0x1, RZ ;  /* 0x0000000113077810 */ /* 0x060fe20007ffe0ff */
[C---:B------:R-:W-:Y:S01]  /*7b30*/  VIADD R9, R19.reuse, 0x2 ;  /* 0x0000000213097836 */ /* 0x040fe20000000000 */
[----:B------:R-:W-:Y:S02]  /*7b40*/  IADD3 R34, PT, PT, R19, 0x7, RZ ;  /* 0x0000000713227810 */ /* 0x000fe40007ffe0ff */
[----:B------:R-:W-:Y:S02]  /*7b50*/  ISETP.GE.U32.AND P4, PT, R7, UR7, PT ;  /* 0x0000000707007c0c */ /* 0x000fe4000bf86070 */
[----:B------:R-:W-:Y:S01]  /*7b60*/  ISETP.GE.U32.AND P2, PT, R14, UR7, PT ;  /* 0x000000070e007c0c */ /* 0x000fe2000bf46070 */
[----:B------:R-:W-:Y:S01]  /*7b70*/  VIADD R14, R19, 0x6 ;  /* 0x00000006130e7836 */ /* 0x000fe20000000000 */
[----:B------:R-:W-:Y:S01]  /*7b80*/  ISETP.GE.U32.AND P3, PT, R9, UR7, PT ;  /* 0x0000000709007c0c */ /* 0x000fe2000bf66070 */
[C---:B------:R-:W-:Y:S01]  /*7b90*/  VIADD R9, R19.reuse, 0x5 ;  /* 0x0000000513097836 */ /* 0x040fe20000000000 */
[----:B------:R-:W-:-:S02]  /*7ba0*/  IADD3 R7, PT, PT, R19, 0x4, RZ ;  /* 0x0000000413077810 */ /* 0x000fc40007ffe0ff */
[----:B------:R-:W-:Y:S02]  /*7bb0*/  ISETP.GE.U32.AND P6, PT, R14, UR7, PT ;  /* 0x000000070e007c0c */ /* 0x000fe4000bfc6070 */
[----:B------:R-:W-:Y:S01]  /*7bc0*/  ISETP.GE.U32.AND P1, PT, R7, UR7, PT ;  /* 0x0000000707007c0c */ /* 0x000fe2000bf26070 */
[----:B------:R-:W-:Y:S01]  /*7bd0*/  VIADD R7, R19, 0x8 ;  /* 0x0000000813077836 */ /* 0x000fe20000000000 */
[----:B------:R-:W-:Y:S01]  /*7be0*/  ISETP.GE.U32.AND P5, PT, R34, UR7, PT ;  /* 0x0000000722007c0c */ /* 0x000fe2000bfa6070 */
[----:B-1----:R-:W-:Y:S01]  /*7bf0*/  IMAD.MOV.U32 R34, RZ, RZ, R11 ;  /* 0x000000ffff227224 */ /* 0x002fe200078e000b */
[----:B------:R-:W-:Y:S02]  /*7c00*/  ISETP.GE.U32.AND P0, PT, R9, UR7, PT ;  /* 0x0000000709007c0c */ /* 0x000fe4000bf06070 */
[----:B------:R-:W-:Y:S01]  /*7c10*/  MOV R14, R11 ;  /* 0x0000000b000e7202 */ /* 0x000fe20000000f00 */
[----:B---34-:R-:W-:Y:S10]  /*7c20*/  @P4 BRA `(.L_x_206) ;  /* 0x00000000000c4947 */ /* 0x018ff40003800000 */
[----:B--2---:R-:W-:Y:S01]  /*7c30*/  FSETP.GT.AND P4, PT, |R11|, |R8|, PT ;  /* 0x400000080b00720b */ /* 0x004fe20003f84200 */
[----:B------:R-:W-:-:S12]  /*7c40*/  IMAD.MOV.U32 R34, RZ, RZ, R8 ;  /* 0x000000ffff227224 */ /* 0x000fd800078e0008 */
[----:B------:R-:W-:-:S07]  /*7c50*/  @P4 IMAD.MOV.U32 R14, RZ, RZ, R8 ;  /* 0x000000ffff0e4224 */ /* 0x000fce00078e0008 */
.L_x_206:
[----:B------:R-:W-:Y:S05]  /*7c60*/  BSYNC.RECONVERGENT B0 ;  /* 0x0000000000007941 */ /* 0x000fea0003800200 */
.L_x_205:
[----:B------:R-:W-:Y:S01]  /*7c70*/  BSSY.RECONVERGENT B0, `(.L_x_207) ;  /* 0x0000008000007945 */ /* 0x000fe20003800200 */
[----:B------:R-:W-:Y:S01]  /*7c80*/  ISETP.GE.U32.AND P4, PT, R7, UR7, PT ;  /* 0x0000000707007c0c */ /* 0x000fe2000bf86070 */
[----:B------:R-:W-:Y:S01]  /*7c90*/  IMAD.MOV.U32 R37, RZ, RZ, R14 ;  /* 0x000000ffff257224 */ /* 0x000fe200078e000e */
[----:B------:R-:W-:Y:S01]  /*7ca0*/  IADD3 R7, PT, PT, R19, 0x9, RZ ;  /* 0x0000000913077810 */ /* 0x000fe20007ffe0ff */
[----:B------:R-:W-:Y:S10]  /*7cb0*/  @P3 BRA `(.L_x_208) ;  /* 0x00000000000c3947 */ /* 0x000ff40003800000 */
[-C--:B------:R-:W-:Y:S02]  /*7cc0*/  FSETP.GT.AND P3, PT, |R14|, |R5|.reuse, PT ;  /* 0x400000050e00720b */ /* 0x080fe40003f64200 */
[----:B------:R-:W-:-:S11]  /*7cd0*/  MOV R14, R5 ;  /* 0x00000005000e7202 */ /* 0x000fd60000000f00 */
[----:B------:R-:W-:-:S07]  /*7ce0*/  @P3 IMAD.MOV.U32 R37, RZ, RZ, R5 ;  /* 0x000000ffff253224 */ /* 0x000fce00078e0005 */
.L_x_208:
[----:B------:R-:W-:Y:S05]  /*7cf0*/  BSYNC.RECONVERGENT B0 ;  /* 0x0000000000007941 */ /* 0x000fea0003800200 */
.L_x_207:
[----:B------:R-:W-:Y:S01]  /*7d00*/  BSSY.RECONVERGENT B0, `(.L_x_209) ;  /* 0x0000008000007945 */ /* 0x000fe20003800200 */
[----:B------:R-:W-:Y:S01]  /*7d10*/  ISETP.GE.U32.AND P3, PT, R7, UR7, PT ;  /* 0x0000000707007c0c */ /* 0x000fe2000bf66070 */
[----:B------:R-:W-:Y:S02]  /*7d20*/  VIADD R5, R19, 0xa ;  /* 0x0000000a13057836 */ /* 0x000fe40000000000 */
[----:B------:R-:W-:Y:S01]  /*7d30*/  IMAD.MOV.U32 R9, RZ, RZ, R37 ;  /* 0x000000ffff097224 */ /* 0x000fe200078e0025 */
[----:B------:R-:W-:Y:S09]  /*7d40*/  @P2 BRA `(.L_x_210) ;  /* 0x00000000000c2947 */ /* 0x000ff20003800000 */
[----:B------:R-:W-:Y:S01]  /*7d50*/  FSETP.GT.AND P2, PT, |R37|, |R16|, PT ;  /* 0x400000102500720b */ /* 0x000fe20003f44200 */
[----:B------:R-:W-:-:S12]  /*7d60*/  IMAD.MOV.U32 R37, RZ, RZ, R16 ;  /* 0x000000ffff257224 */ /* 0x000fd800078e0010 */
[----:B------:R-:W-:-:S07]  /*7d70*/  @P2 MOV R9, R16 ;  /* 0x0000001000092202 */ /* 0x000fce0000000f00 */
.L_x_210:
[----:B------:R-:W-:Y:S05]  /*7d80*/  BSYNC.RECONVERGENT B0 ;  /* 0x0000000000007941 */ /* 0x000fea0003800200 */
.L_x_209:
[----:B------:R-:W-:Y:S01]  /*7d90*/  BSSY.RECONVERGENT B0, `(.L_x_211) ;  /* 0x0000008000007945 */ /* 0x000fe20003800200 */
[----:B------:R-:W-:Y:S01]  /*7da0*/  ISETP.GE.U32.AND P2, PT, R5, UR7, PT ;  /* 0x0000000705007c0c */ /* 0x000fe2000bf46070 */
[----:B------:R-:W-:Y:S01]  /*7db0*/  VIADD R5, R19, 0xb ;  /* 0x0000000b13057836 */ /* 0x000fe20000000000 */
[----:B------:R-:W-:Y:S01]  /*7dc0*/  MOV R48, R9 ;  /* 0x0000000900307202 */ /* 0x000fe20000000f00 */
[----:B------:R-:W-:Y:S10]  /*7dd0*/  @P1 BRA `(.L_x_212) ;  /* 0x00000000000c1947 */ /* 0x000ff40003800000 */
[----:B------:R-:W-:Y:S01]  /*7de0*/  FSETP.GT.AND P1, PT, |R9|, |R26|, PT ;  /* 0x4000001a0900720b */ /* 0x000fe20003f24200 */
[----:B------:R-:W-:-:S12]  /*7df0*/  IMAD.MOV.U32 R9, RZ, RZ, R26 ;  /* 0x000000ffff097224 */ /* 0x000fd800078e001a */
[----:B------:R-:W-:-:S07]  /*7e00*/  @P1 IMAD.MOV.U32 R48, RZ, RZ, R26 ;  /* 0x000000ffff301224 */ /* 0x000fce00078e001a */
.L_x_212:
[----:B------:R-:W-:Y:S05]  /*7e10*/  BSYNC.RECONVERGENT B0 ;  /* 0x0000000000007941 */ /* 0x000fea0003800200 */
.L_x_211:
        /* <DEDUP_REMOVED lines=8> */
.L_x_214:
[----:B------:R-:W-:Y:S05]  /*7ea0*/  BSYNC.RECONVERGENT B0 ;  /* 0x0000000000007941 */ /* 0x000fea0003800200 */
.L_x_213:
        /* <DEDUP_REMOVED lines=8> */
.L_x_216:
[----:B------:R-:W-:Y:S05]  /*7f30*/  BSYNC.RECONVERGENT B0 ;  /* 0x0000000000007941 */ /* 0x000fea0003800200 */
.L_x_215:
        /* <DEDUP_REMOVED lines=8> */
.L_x_218:
[----:B------:R-:W-:Y:S05]  /*7fc0*/  BSYNC.RECONVERGENT B0 ;  /* 0x0000000000007941 */ /* 0x000fea0003800200 */
.L_x_217:
[----:B------:R-:W-:Y:S01]  /*7fd0*/  BSSY.RECONVERGENT B0, `(.L_x_219) ;  /* 0x0000008000007945 */ /* 0x000fe20003800200 */
[----:B------:R-:W-:Y:S01]  /*7fe0*/  ISETP.GE.U32.AND P5, PT, R7, UR7, PT ;  /* 0x0000000707007c0c */ /* 0x000fe2000bfa6070 */
[----:B------:R-:W-:Y:S01]  /*7ff0*/  IMAD.MOV.U32 R7, RZ, RZ, R26 ;  /* 0x000000ffff077224 */ /* 0x000fe200078e001a */
[----:B--2---:R-:W-:Y:S01]  /*8000*/  IADD3 R8, PT, PT, R19, 0xf, RZ ;  /* 0x0000000f13087810 */ /* 0x004fe20007ffe0ff */
[----:B------:R-:W-:Y:S10]  /*8010*/  @P4 BRA `(.L_x_220) ;  /* 0x00000000000c4947 */ /* 0x000ff40003800000 */
[-C--:B------:R-:W-:Y:S02]  /*8020*/  FSETP.GT.AND P4, PT, |R26|, |R41|.reuse, PT ;  /* 0x400000291a00720b */ /* 0x080fe40003f84200 */
[----:B------:R-:W-:-:S11]  /*8030*/  MOV R26, R41 ;  /* 0x00000029001a7202 */ /* 0x000fd60000000f00 */
[----:B------:R-:W-:-:S07]  /*8040*/  @P4 IMAD.MOV.U32 R7, RZ, RZ, R41 ;  /* 0x000000ffff074224 */ /* 0x000fce00078e0029 */
.L_x_220:
[----:B------:R-:W-:Y:S05]  /*8050*/  BSYNC.RECONVERGENT B0 ;  /* 0x0000000000007941 */ /* 0x000fea0003800200 */
.L_x_219:
[----:B------:R-:W-:Y:S01]  /*8060*/  BSSY.RECONVERGENT B0, `(.L_x_221) ;  /* 0x0000007000007945 */ /* 0x000fe20003800200 */
[----:B------:R-:W-:Y:S01]  /*8070*/  ISETP.GE.U32.AND P4, PT, R8, UR7, PT ;  /* 0x0000000708007c0c */ /* 0x000fe2000bf86070 */
[----:B------:R-:W-:Y:S02]  /*8080*/  IMAD.MOV.U32 R8, RZ, RZ, R7 ;  /* 0x000000ffff087224 */ /* 0x000fe400078e0007 */
[----:B------:R-:W-:Y:S10]  /*8090*/  @P3 BRA `(.L_x_222) ;  /* 0x00000000000c3947 */ /* 0x000ff40003800000 */
[-C--:B------:R-:W-:Y:S02]  /*80a0*/  FSETP.GT.AND P3, PT, |R7|, |R4|.reuse, PT ;  /* 0x400000040700720b */ /* 0x080fe40003f64200 */
[----:B------:R-:W-:-:S11]  /*80b0*/  MOV R7, R4 ;  /* 0x0000000400077202 */ /* 0x000fd60000000f00 */
[----:B------:R-:W-:-:S07]  /*80c0*/  @P3 IMAD.MOV.U32 R8, RZ, RZ, R4 ;  /* 0x000000ffff083224 */ /* 0x000fce00078e0004 */
.L_x_222:
[----:B------:R-:W-:Y:S05]  /*80d0*/  BSYNC.RECONVERGENT B0 ;  /* 0x0000000000007941 */ /* 0x000fea0003800200 */
.L_x_221:
[----:B------:R-:W-:Y:S01]  /*80e0*/  BSSY.RECONVERGENT B0, `(.L_x_223) ;  /* 0x0000008000007945 */ /* 0x000fe20003800200 */
[C---:B------:R-:W-:Y:S01]  /*80f0*/  ISETP.GE.U32.AND P3, PT, R19.reuse, UR7, PT ;  /* 0x0000000713007c0c */ /* 0x040fe2000bf66070 */
[----:B------:R-:W-:Y:S02]  /*8100*/  VIADD R4, R19, 0x10 ;  /* 0x0000001013047836 */ /* 0x000fe40000000000 */
[----:B------:R-:W-:Y:S01]  /*8110*/  IMAD.MOV.U32 R19, RZ, RZ, R8 ;  /* 0x000000ffff137224 */ /* 0x000fe200078e0008 */
[----:B------:R-:W-:Y:S09]  /*8120*/  @P2 BRA `(.L_x_224) ;  /* 0x00000000000c2947 */ /* 0x000ff20003800000 */
[----:B------:R-:W-:Y:S01]  /*8130*/  FSETP.GT.AND P2, PT, |R8|, |R31|, PT ;  /* 0x4000001f0800720b */ /* 0x000fe20003f44200 */
[----:B------:R-:W-:-:S12]  /*8140*/  IMAD.MOV.U32 R8, RZ, RZ, R31 ;  /* 0x000000ffff087224 */ /* 0x000fd800078e001f */
[----:B------:R-:W-:-:S07]  /*8150*/  @P2 MOV R19, R31 ;  /* 0x0000001f00132202 */ /* 0x000fce0000000f00 */
.L_x_224:
[----:B------:R-:W-:Y:S05]  /*8160*/  BSYNC.RECONVERGENT B0 ;  /* 0x0000000000007941 */ /* 0x000fea0003800200 */
.L_x_223:
[----:B------:R-:W-:Y:S01]  /*8170*/  BSSY.RECONVERGENT B0, `(.L_x_225) ;  /* 0x0000007000007945 */ /* 0x000fe20003800200 */
[----:B------:R-:W-:Y:S01]  /*8180*/  ISETP.GE.U32.AND P2, PT, R4, UR7, PT ;  /* 0x0000000704007c0c */ /* 0x000fe2000bf46070 */
[----:B------:R-:W-:Y:S02]  /*8190*/  IMAD.MOV.U32 R4, RZ, RZ, R19 ;  /* 0x000000ffff047224 */ /* 0x000fe400078e0013 */
[----:B------:R-:W-:Y:S10]  /*81a0*/  @P1 BRA `(.L_x_226) ;  /* 0x00000000000c1947 */ /* 0x000ff40003800000 */
[----:B------:R-:W-:Y:S01]  /*81b0*/  FSETP.GT.AND P1, PT, |R19|, |R0|, PT ;  /* 0x400000001300720b */ /* 0x000fe20003f24200 */
[----:B------:R-:W-:-:S12]  /*81c0*/  IMAD.MOV.U32 R19, RZ, RZ, R0 ;  /* 0x000000ffff137224 */ /* 0x000fd800078e0000 */
[----:B------:R-:W-:-:S07]  /*81d0*/  @P1 MOV R4, R0 ;  /* 0x0000000000041202 */ /* 0x000fce0000000f00 */
.L_x_226:
[----:B------:R-:W-:Y:S05]  /*81e0*/  BSYNC.RECONVERGENT B0 ;  /* 0x0000000000007941 */ /* 0x000fea0003800200 */
.L_x_225:
[----:B------:R-:W-:Y:S01]  /*81f0*/  BSSY.RECONVERGENT B0, `(.L_x_227) ;  /* 0x0000006000007945 */ /* 0x000fe20003800200 */
[----:B------:R-:W-:-:S03]  /*8200*/  IMAD.MOV.U32 R31, RZ, RZ, R4 ;  /* 0x000000ffff1f7224 */ /* 0x000fc600078e0004 */
[----:B------:R-:W-:Y:S05]  /*8210*/  @P0 BRA `(.L_x_228) ;  /* 0x00000000000c0947 */ /* 0x000fea0003800000 */
[----:B------:R-:W-:Y:S01]  /*8220*/  FSETP.GT.AND P0, PT, |R4|, |R27|, PT ;  /* 0x4000001b0400720b */ /* 0x000fe20003f04200 */
[----:B------:R-:W-:-:S12]  /*8230*/  IMAD.MOV.U32 R4, RZ, RZ, R27 ;  /* 0x000000ffff047224 */ /* 0x000fd800078e001b */
[----:B------:R-:W-:-:S07]  /*8240*/  @P0 MOV R31, R27 ;  /* 0x0000001b001f0202 */ /* 0x000fce0000000f00 */
.L_x_228:
[----:B------:R-:W-:Y:S05]  /*8250*/  BSYNC.RECONVERGENT B0 ;  /* 0x0000000000007941 */ /* 0x000fea0003800200 */
.L_x_227:
[----:B------:R-:W-:Y:S01]  /*8260*/  BSSY.RECONVERGENT B0, `(.L_x_229) ;  /* 0x0000006000007945 */ /* 0x000fe20003800200 */
[----:B------:R-:W-:-:S03]  /*8270*/  IMAD.MOV.U32 R0, RZ, RZ, R31 ;  /* 0x000000ffff007224 */ /* 0x000fc600078e001f */
[----:B------:R-:W-:Y:S05]  /*8280*/  @P6 BRA `(.L_x_230) ;  /* 0x00000000000c6947 */ /* 0x000fea0003800000 */
[----:B------:R-:W-:Y:S01]  /*8290*/  FSETP.GT.AND P0, PT, |R31|, |R36|, PT ;  /* 0x400000241f00720b */ /* 0x000fe20003f04200 */
[----:B------:R-:W-:-:S12]  /*82a0*/  IMAD.MOV.U32 R31, RZ, RZ, R36 ;  /* 0x000000ffff1f7224 */ /* 0x000fd800078e0024 */
[----:B------:R-:W-:-:S07]  /*82b0*/  @P0 MOV R0, R36 ;  /* 0x0000002400000202 */ /* 0x000fce0000000f00 */
.L_x_230:
[----:B------:R-:W-:Y:S05]  /*82c0*/  BSYNC.RECONVERGENT B0 ;  /* 0x0000000000007941 */ /* 0x000fea0003800200 */
.L_x_229:
[----:B------:R-:W-:Y:S01]  /*82d0*/  BSSY.RECONVERGENT B0, `(.L_x_231) ;  /* 0x0000006000007945 */ /* 0x000fe20003800200 */
[----:B------:R-:W-:-:S03]  /*82e0*/  IMAD.MOV.U32 R27, RZ, RZ, R0 ;  /* 0x000000ffff1b7224 */ /* 0x000fc600078e0000 */
[----:B------:R-:W-:Y:S05]  /*82f0*/  @P5 BRA `(.L_x_232) ;  /* 0x00000000000c5947 */ /* 0x000fea0003800000 */
[----:B------:R-:W-:Y:S01]  /*8300*/  FSETP.GT.AND P0, PT, |R0|, |R25|, PT ;  /* 0x400000190000720b */ /* 0x000fe20003f04200 */
[----:B------:R-:W-:-:S12]  /*8310*/  IMAD.MOV.U32 R0, RZ, RZ, R25 ;  /* 0x000000ffff007224 */ /* 0x000fd800078e0019 */
[----:B------:R-:W-:-:S07]  /*8320*/  @P0 MOV R27, R25 ;  /* 0x00000019001b0202 */ /* 0x000fce0000000f00 */
.L_x_232:
[----:B------:R-:W-:Y:S05]  /*8330*/  BSYNC.RECONVERGENT B0 ;  /* 0x0000000000007941 */ /* 0x000fea0003800200 */
.L_x_231:
[----:B------:R-:W-:Y:S01]  /*8340*/  BSSY.RECONVERGENT B0, `(.L_x_233) ;  /* 0x0000006000007945 */ /* 0x000fe20003800200 */
[----:B------:R-:W-:-:S03]  /*8350*/  IMAD.MOV.U32 R36, RZ, RZ, R27 ;  /* 0x000000ffff247224 */ /* 0x000fc600078e001b */
[----:B------:R-:W-:Y:S05]  /*8360*/  @P4 BRA `(.L_x_234) ;  /* 0x00000000000c4947 */ /* 0x000fea0003800000 */
[----:B------:R-:W-:Y:S01]  /*8370*/  FSETP.GT.AND P0, PT, |R27|, |R2|, PT ;  /* 0x400000021b00720b */ /* 0x000fe20003f04200 */
[----:B------:R-:W-:-:S12]  /*8380*/  IMAD.MOV.U32 R27, RZ, RZ, R2 ;  /* 0x000000ffff1b7224 */ /* 0x000fd800078e0002 */
[----:B------:R-:W-:-:S07]  /*8390*/  @P0 MOV R36, R2 ;  /* 0x0000000200240202 */ /* 0x000fce0000000f00 */
.L_x_234:
[----:B------:R-:W-:Y:S05]  /*83a0*/  BSYNC.RECONVERGENT B0 ;  /* 0x0000000000007941 */ /* 0x000fea0003800200 */
.L_x_233:
[----:B------:R-:W-:Y:S01]  /*83b0*/  BSSY.RECONVERGENT B0, `(.L_x_235) ;  /* 0x00003bb000007945 */ /* 0x000fe20003800200 */
[----:B------:R-:W-:-:S03]  /*83c0*/  FSEL R3, R3, R36, !P2 ;  /* 0x0000002403037208 */ /* 0x000fc60005000000 */
[----:B------:R-:W-:Y:S05]  /*83d0*/  @P3 BRA `(.L_x_236) ;  /* 0x0000003800e03947 */ /* 0x000fea0003800000 */
[----:B------:R-:W-:Y:S01]  /*83e0*/  FSETP.GT.AND P0, PT, |R34|, |R11|, PT ;  /* 0x4000000b2200720b */ /* 0x000fe20003f04200 */
[----:B------:R-:W-:Y:S01]  /*83f0*/  IMAD.MOV.U32 R36, RZ, RZ, R34 ;  /* 0x000000ffff247224 */ /* 0x000fe200078e0022 */
[----:B------:R-:W-:Y:S01]  /*8400*/  FSETP.GT.AND P1, PT, |R37|, |R14|, PT ;  /* 0x4000000e2500720b */ /* 0x000fe20003f24200 */
[----:B------:R-:W-:Y:S01]  /*8410*/  IMAD.MOV.U32 R42, RZ, RZ, R16 ;  /* 0x000000ffff2a7224 */ /* 0x000fe200078e0010 */
[----:B------:R-:W-:Y:S01]  /*8420*/  FSETP.GT.AND P2, PT, |R48|, |R9|, PT ;  /* 0x400000093000720b */ /* 0x000fe20003f44200 */
[----:B------:R-:W-:Y:S01]  /*8430*/  IMAD.MOV.U32 R44, RZ, RZ, R29 ;  /* 0x000000ffff2c7224 */ /* 0x000fe200078e001d */
[----:B------:R-:W-:Y:S02]  /*8440*/  MOV R25, R15 ;  /* 0x0000000f00197202 */ /* 0x000fe40000000f00 */
[----:B------:R-:W-:Y:S02]  /*8450*/  FSETP.GT.AND P3, PT, |R16|, |R5|, PT ;  /* 0x400000051000720b */ /* 0x000fe40003f64200 */
[----:B------:R-:W-:-:S02]  /*8460*/  MOV R47, R37 ;  /* 0x00000025002f7202 */ /* 0x000fc40000000f00 */
[----:B------:R-:W-:Y:S01]  /*8470*/  MOV R46, R39 ;  /* 0x00000027002e7202 */ /* 0x000fe20000000f00 */
[----:B------:R-:W-:Y:S01]  /*8480*/  @P0 IMAD.MOV.U32 R36, RZ, RZ, R11 ;  /* 0x000000ffff240224 */ /* 0x000fe200078e000b */
[----:B------:R-:W-:Y:S01]  /*8490*/  MOV R45, R20 ;  /* 0x00000014002d7202 */ /* 0x000fe20000000f00 */
[----:B------:R-:W-:Y:S01]  /*84a0*/  @P0 IMAD.MOV.U32 R25, RZ, RZ, R24 ;  /* 0x000000ffff190224 */ /* 0x000fe200078e0018 */
[----:B------:R-:W-:Y:S01]  /*84b0*/  @P1 MOV R46, R22 ;  /* 0x00000016002e1202 */ /* 0x000fe20000000f00 */
[----:B------:R-:W-:Y:S02]  /*84c0*/  @P0 IMAD.MOV.U32 R11, RZ, RZ, R34 ;  /* 0x000000ffff0b0224 */ /* 0x000fe400078e0022 */
[----:B------:R-:W-:Y:S01]  /*84d0*/  @P0 IMAD.MOV.U32 R24, RZ, RZ, R15 ;  /* 0x000000ffff180224 */ /* 0x000fe200078e000f */
[----:B------:R-:W-:Y:S01]  /*84e0*/  FSETP.GT.AND P0, PT, |R27|, |R0|, PT ;  /* 0x400000001b00720b */ /* 0x000fe20003f04200 */
[----:B------:R-:W-:Y:S01]  /*84f0*/  @P1 IMAD.MOV.U32 R47, RZ, RZ, R14 ;  /* 0x000000ffff2f1224 */ /* 0x000fe200078e000e */
[----:B------:R-:W-:Y:S01]  /*8500*/  @P3 MOV R42, R5 ;  /* 0x00000005002a3202 */ /* 0x000fe20000000f00 */
[----:B------:R-:W-:Y:S01]  /*8510*/  @P1 IMAD.MOV.U32 R14, RZ, RZ, R37 ;  /* 0x000000ffff0e1224 */ /* 0x000fe200078e0025 */
[----:B------:R-:W-:Y:S01]  /*8520*/  MOV R15, R19 ;  /* 0x00000013000f7202 */ /* 0x000fe20000000f00 */
[----:B------:R-:W-:Y:S01]  /*8530*/  @P1 IMAD.MOV.U32 R22, RZ, RZ, R39 ;  /* 0x000000ffff161224 */ /* 0x000fe200078e0027 */
[----:B------:R-:W-:Y:S01]  /*8540*/  FSETP.GT.AND P1, PT, |R7|, |R26|, PT ;  /* 0x4000001a0700720b */ /* 0x000fe20003f24200 */
[----:B------:R-:W-:Y:S01]  /*8550*/  IMAD.MOV.U32 R34, RZ, RZ, R48 ;  /* 0x000000ffff227224 */ /* 0x000fe200078e0030 */
[----:B------:R-:W-:Y:S01]  /*8560*/  MOV R39, R35 ;  /* 0x0000002300277202 */ /* 0x000fe20000000f00 */
[----:B------:R-:W-:Y:S01]  /*8570*/  @P2 IMAD.MOV.U32 R34, RZ, RZ, R9 ;  /* 0x000000ffff222224 */ /* 0x000fe200078e0009 */
[----:B------:R-:W-:Y:S01]  /*8580*/  @P2 MOV R9, R48 ;  /* 0x0000003000092202 */ /* 0x000fe20000000f00 */
[----:B------:R-:W-:Y:S01]  /*8590*/  @P2 IMAD.MOV.U32 R45, RZ, RZ, R18 ;  /* 0x000000ffff2d2224 */ /* 0x000fe200078e0012 */
[----:B------:R-:W-:Y:S01]  /*85a0*/  MOV R48, R27 ;  /* 0x0000001b00307202 */ /* 0x000fe20000000f00 */
[----:B------:R-:W-:Y:S01]  /*85b0*/  @P2 IMAD.MOV.U32 R18, RZ, RZ, R20 ;  /* 0x000000ffff122224 */ /* 0x000fe200078e0014 */
[----:B------:R-:W-:Y:S01]  /*85c0*/  FSETP.GT.AND P2, PT, |R19|, |R8|, PT ;  /* 0x400000081300720b */ /* 0x000fe20003f44200 */
[----:B------:R-:W-:Y:S01]  /*85d0*/  @P3 IMAD.MOV.U32 R44, RZ, RZ, R32 ;  /* 0x000000ffff2c3224 */ /* 0x000fe200078e0020 */
[----:B------:R-:W-:Y:S01]  /*85e0*/  MOV R20, R7 ;  /* 0x0000000700147202 */ /* 0x000fe20000000f00 */
[----:B------:R-:W-:-:S02]  /*85f0*/  @P3 IMAD.MOV.U32 R5, RZ, RZ, R16 ;  /* 0x000000ffff053224 */ /* 0x000fc400078e0010 */
[----:B------:R-:W-:Y:S01]  /*8600*/  @P3 IMAD.MOV.U32 R32, RZ, RZ, R29 ;  /* 0x000000ffff203224 */ /* 0x000fe200078e001d */
[----:B------:R-:W-:Y:S01]  /*8610*/  FSETP.GT.AND P3, PT, |R31|, |R4|, PT ;  /* 0x400000041f00720b */ /* 0x000fe20003f64200 */
[----:B------:R-:W-:Y:S02]  /*8620*/  @P0 IMAD.MOV.U32 R48, RZ, RZ, R0 ;  /* 0x000000ffff300224 */ /* 0x000fe400078e0000 */
[----:B------:R-:W-:Y:S02]  /*8630*/  @P1 IMAD.MOV.U32 R20, RZ, RZ, R26 ;  /* 0x000000ffff141224 */ /* 0x000fe400078e001a */
        /* <DEDUP_REMOVED lines=10> */
[--C-:B------:R-:W-:Y:S01]  /*86e0*/  IMAD.MOV.U32 R29, RZ, RZ, R31.reuse ;  /* 0x000000ffff1d7224 */ /* 0x100fe200078e001f */
[----:B------:R-:W-:Y:S01]  /*86f0*/  @P3 MOV R29, R4 ;  /* 0x00000004001d3202 */ /* 0x000fe20000000f00 */
[--C-:B------:R-:W-:Y:S01]  /*8700*/  IMAD.MOV.U32 R6, RZ, RZ, R30.reuse ;  /* 0x000000ffff067224 */ /* 0x100fe200078e001e */
[----:B------:R-:W-:Y:S01]  /*8710*/  @P3 MOV R6, R21 ;  /* 0x0000001500063202 */ /* 0x000fe20000000f00 */
[----:B------:R-:W-:Y:S01]  /*8720*/  @P3 IMAD.MOV.U32 R4, RZ, RZ, R31 ;  /* 0x000000ffff043224 */ /* 0x000fe200078e001f */
[----:B------:R-:W-:Y:S01]  /*8730*/  MOV R19, R9 ;  /* 0x0000000900137202 */ /* 0x000fe20000000f00 */
[----:B------:R-:W-:Y:S01]  /*8740*/  @P3 IMAD.MOV.U32 R21, RZ, RZ, R30 ;  /* 0x000000ffff153224 */ /* 0x000fe200078e001e */
[----:B------:R-:W-:Y:S01]  /*8750*/  FSETP.GT.AND P3, PT, |R9|, |R47|, PT ;  /* 0x4000002f0900720b */ /* 0x000fe20003f64200 */
[----:B------:R-:W-:Y:S01]  /*8760*/  IMAD.MOV.U32 R2, RZ, RZ, R14 ;  /* 0x000000ffff027224 */ /* 0x000fe200078e000e */
[----:B------:R-:W-:Y:S01]  /*8770*/  MOV R30, R3 ;  /* 0x00000003001e7202 */ /* 0x000fe20000000f00 */
[----:B------:R-:W-:Y:S01]  /*8780*/  IMAD.MOV.U32 R7, RZ, RZ, R33 ;  /* 0x000000ffff077224 */ /* 0x000fe200078e0021 */
[----:B------:R-:W-:Y:S01]  /*8790*/  @P1 MOV R30, R48 ;  /* 0x00000030001e1202 */ /* 0x000fe20000000f00 */
[----:B------:R-:W-:Y:S01]  /*87a0*/  @P1 IMAD.MOV.U32 R48, RZ, RZ, R3 ;  /* 0x000000ffff301224 */ /* 0x000fe200078e0003 */
[----:B------:R-:W-:Y:S01]  /*87b0*/  MOV R3, R24 ;  /* 0x0000001800037202 */ /* 0x000fe20000000f00 */
[----:B------:R-:W-:Y:S01]  /*87c0*/  @P2 IMAD.MOV.U32 R2, RZ, RZ, R36 ;  /* 0x000000ffff022224 */ /* 0x000fe200078e0024 */
[----:B------:R-:W-:Y:S01]  /*87d0*/  MOV R31, R26 ;  /* 0x0000001a001f7202 */ /* 0x000fe20000000f00 */
[----:B------:R-:W-:Y:S01]  /*87e0*/  @P2 IMAD.MOV.U32 R3, RZ, RZ, R46 ;  /* 0x000000ffff032224 */ /* 0x000fe200078e002e */
[----:B------:R-:W-:Y:S01]  /*87f0*/  FSETP.GT.AND P4, PT, |R4|, |R15|, PT ;  /* 0x4000000f0400720b */ /* 0x000fe20003f84200 */
[----:B------:R-:W-:Y:S01]  /*8800*/  @P2 IMAD.MOV.U32 R36, RZ, RZ, R14 ;  /* 0x000000ffff242224 */ /* 0x000fe200078e000e */
[----:B------:R-:W-:Y:S01]  /*8810*/  MOV R14, R22 ;  /* 0x00000016000e7202 */ /* 0x000fe20000000f00 */
[----:B------:R-:W-:Y:S01]  /*8820*/  @P2 IMAD.MOV.U32 R46, RZ, RZ, R24 ;  /* 0x000000ffff2e2224 */ /* 0x000fe200078e0018 */
[----:B------:R-:W-:Y:S01]  /*8830*/  FSETP.GT.AND P2, PT, |R26|, |R42|, PT ;  /* 0x4000002a1a00720b */ /* 0x000fe20003f44200 */
[----:B------:R-:W-:Y:S01]  /*8840*/  @P0 IMAD.MOV.U32 R7, RZ, RZ, R17 ;  /* 0x000000ffff070224 */ /* 0x000fe200078e0011 */
[----:B------:R-:W-:Y:S01]  /*8850*/  MOV R24, R32 ;  /* 0x0000002000187202 */ /* 0x000fe20000000f00 */
[----:B------:R-:W-:Y:S01]  /*8860*/  @P0 IMAD.MOV.U32 R0, RZ, RZ, R27 ;  /* 0x000000ffff000224 */ /* 0x000fe200078e001b */
[----:B------:R-:W-:Y:S01]  /*8870*/  MOV R27, R5 ;  /* 0x00000005001b7202 */ /* 0x000fe20000000f00 */
[----:B------:R-:W-:Y:S01]  /*8880*/  @P0 IMAD.MOV.U32 R17, RZ, RZ, R33 ;  /* 0x000000ffff110224 */ /* 0x000fe200078e0021 */
[----:B------:R-:W-:Y:S01]  /*8890*/  FSETP.GT.AND P0, PT, |R5|, |R34|, PT ;  /* 0x400000220500720b */ /* 0x000fe20003f04200 */
        /* <DEDUP_REMOVED lines=20> */
[----:B------:R-:W-:-:S02]  /*89e0*/  @P3 IMAD.MOV.U32 R33, RZ, RZ, R20 ;  /* 0x000000ffff213224 */ /* 0x000fc400078e0014 */
[----:B------:R-:W-:Y:S01]  /*89f0*/  @P3 IMAD.MOV.U32 R26, RZ, RZ, R16 ;  /* 0x000000ffff1a3224 */ /* 0x000fe200078e0010 */
[----:B------:R-:W-:Y:S01]  /*8a00*/  @P3 MOV R16, R28 ;  /* 0x0000001c00103202 */ /* 0x000fe20000000f00 */
[----:B------:R-:W-:Y:S01]  /*8a10*/  @P3 IMAD.MOV.U32 R20, RZ, RZ, R8 ;  /* 0x000000ffff143224 */ /* 0x000fe200078e0008 */
[----:B------:R-:W-:Y:S01]  /*8a20*/  FSETP.GT.AND P3, PT, |R34|, |R19|, PT ;  /* 0x400000132200720b */ /* 0x000fe20003f64200 */
[----:B------:R-:W-:Y:S01]  /*8a30*/  @P5 IMAD.MOV.U32 R5, RZ, RZ, R29 ;  /* 0x000000ffff055224 */ /* 0x000fe200078e001d */
[----:B------:R-:W-:Y:S01]  /*8a40*/  MOV R28, R25 ;  /* 0x00000019001c7202 */ /* 0x000fe20000000f00 */
[----:B------:R-:W-:Y:S01]  /*8a50*/  IMAD.MOV.U32 R40, RZ, RZ, R36 ;  /* 0x000000ffff287224 */ /* 0x000fe200078e0024 */
[----:B------:R-:W-:Y:S01]  /*8a60*/  MOV R32, R34 ;  /* 0x0000002200207202 */ /* 0x000fe20000000f00 */
[----:B------:R-:W-:Y:S01]  /*8a70*/  IMAD.MOV.U32 R35, RZ, RZ, R4 ;  /* 0x000000ffff237224 */ /* 0x000fe200078e0004 */
[----:B------:R-:W-:Y:S01]  /*8a80*/  @P4 MOV R35, R15 ;  /* 0x0000000f00234202 */ /* 0x000fe20000000f00 */
[----:B------:R-:W-:-:S02]  /*8a90*/  @P5 IMAD.MOV.U32 R29, RZ, RZ, R0 ;  /* 0x000000ffff1d5224 */ /* 0x000fc400078e0000 */
[----:B------:R-:W-:Y:S02]  /*8aa0*/  @P1 IMAD.MOV.U32 R41, RZ, RZ, R10 ;  /* 0x000000ffff291224 */ /* 0x000fe400078e000a */
        /* <DEDUP_REMOVED lines=10> */
[----:B------:R-:W-:Y:S01]  /*8b50*/  IMAD.MOV.U32 R37, RZ, RZ, R23 ;  /* 0x000000ffff257224 */ /* 0x000fe200078e0017 */
[----:B------:R-:W-:Y:S01]  /*8b60*/  MOV R17, R39 ;  /* 0x0000002700117202 */ /* 0x000fe20000000f00 */
[----:B------:R-:W-:Y:S01]  /*8b70*/  @P0 IMAD.MOV.U32 R44, RZ, RZ, R18 ;  /* 0x000000ffff2c0224 */ /* 0x000fe200078e0012 */
[----:B------:R-:W-:Y:S01]  /*8b80*/  FSETP.GT.AND P0, PT, |R48|, |R5|, PT ;  /* 0x400000053000720b */ /* 0x000fe20003f04200 */
[----:B------:R-:W-:Y:S01]  /*8b90*/  @P4 IMAD.MOV.U32 R15, RZ, RZ, R4 ;  /* 0x000000ffff0f4224 */ /* 0x000fe200078e0004 */
        /* <DEDUP_REMOVED lines=16> */
[----:B------:R-:W-:Y:S02]  /*8ca0*/  @P1 IMAD.MOV.U32 R36, RZ, RZ, R2 ;  /* 0x000000ffff241224 */ /* 0x000fe400078e0002 */
[----:B------:R-:W-:Y:S02]  /*8cb0*/  @P1 IMAD.MOV.U32 R25, RZ, RZ, R14 ;  /* 0x000000ffff191224 */ /* 0x000fe400078e000e */
[----:B------:R-:W-:Y:S02]  /*8cc0*/  @P2 IMAD.MOV.U32 R21, RZ, RZ, R24 ;  /* 0x000000ffff152224 */ /* 0x000fe400078e0018 */
[----:B------:R-:W-:Y:S02]  /*8cd0*/  @P1 IMAD.MOV.U32 R2, RZ, RZ, R47 ;  /* 0x000000ffff021224 */ /* 0x000fe400078e002f */
[----:B------:R-:W-:Y:S01]  /*8ce0*/  @P1 IMAD.MOV.U32 R14, RZ, RZ, R46 ;  /* 0x000000ffff0e1224 */ /* 0x000fe200078e002e */
[----:B------:R-:W-:Y:S01]  /*8cf0*/  FSETP.GT.AND P1, PT, |R20|, |R31|, PT ;  /* 0x4000001f1400720b */ /* 0x000fe20003f24200 */
[----:B------:R-:W-:-:S02]  /*8d00*/  @P2 IMAD.MOV.U32 R24, RZ, RZ, R44 ;  /* 0x000000ffff182224 */ /* 0x000fc400078e002c */
[----:B------:R-:W-:Y:S01]  /*8d10*/  IMAD.MOV.U32 R44, RZ, RZ, R29 ;  /* 0x000000ffff2c7224 */ /* 0x000fe200078e001d */
[----:B------:R-:W-:Y:S01]  /*8d20*/  MOV R4, R14 ;  /* 0x0000000e00047202 */ /* 0x000fe20000000f00 */
[----:B------:R-:W-:Y:S02]  /*8d30*/  @P0 IMAD.MOV.U32 R5, RZ, RZ, R48 ;  /* 0x000000ffff050224 */ /* 0x000fe400078e0030 */
        /* <DEDUP_REMOVED lines=10> */
[----:B------:R-:W-:Y:S01]  /*8de0*/  FSETP.GT.AND P0, PT, |R19|, |R36|, PT ;  /* 0x400000241300720b */ /* 0x000fe20003f04200 */
[----:B------:R-:W-:Y:S01]  /*8df0*/  @P1 IMAD.MOV.U32 R42, RZ, RZ, R31 ;  /* 0x000000ffff2a1224 */ /* 0x000fe200078e001f */
[----:B------:R-:W-:Y:S01]  /*8e00*/  MOV R7, R2 ;  /* 0x0000000200077202 */ /* 0x000fe20000000f00 */
[----:B------:R-:W-:Y:S01]  /*8e10*/  @P1 IMAD.MOV.U32 R31, RZ, RZ, R20 ;  /* 0x000000ffff1f1224 */ /* 0x000fe200078e0014 */
[-C--:B------:R-:W-:Y:S01]  /*8e20*/  MOV R20, R15.reuse ;  /* 0x0000000f00147202 */ /* 0x080fe20000000f00 */
[----:B------:R-:W-:Y:S01]  /*8e30*/  @P3 IMAD.MOV.U32 R20, RZ, RZ, R33 ;  /* 0x000000ffff143224 */ /* 0x000fe200078e0021 */
[----:B------:R-:W-:Y:S01]  /*8e40*/  @P3 MOV R33, R15 ;  /* 0x0000000f00213202 */ /* 0x000fe20000000f00 */
[----:B------:R-:W-:Y:S01]  /*8e50*/  IMAD.MOV.U32 R15, RZ, RZ, R6 ;  /* 0x000000ffff0f7224 */ /* 0x000fe200078e0006 */
[----:B------:R-:W-:Y:S01]  /*8e60*/  FSETP.GT.AND P3, PT, |R2|, |R40|, PT ;  /* 0x400000280200720b */ /* 0x000fe20003f64200 */
[----:B------:R-:W-:-:S02]  /*8e70*/  IMAD.MOV.U32 R8, RZ, RZ, R5 ;  /* 0x000000ffff087224 */ /* 0x000fc400078e0005 */
        /* <DEDUP_REMOVED lines=31> */
[----:B------:R-:W-:Y:S01]  /*9070*/  @P1 MOV R9, R43 ;  /* 0x0000002b00091202 */ /* 0x000fe20000000f00 */
[----:B------:R-:W-:-:S02]  /*9080*/  @P0 IMAD.MOV.U32 R3, RZ, RZ, R42 ;  /* 0x000000ffff030224 */ /* 0x000fc400078e002a */
[----:B------:R-:W-:Y:S02]  /*9090*/  @P0 IMAD.MOV.U32 R27, RZ, RZ, R18 ;  /* 0x000000ffff1b0224 */ /* 0x000fe400078e0012 */
        /* <DEDUP_REMOVED lines=13> */
[----:B------:R-:W-:Y:S01]  /*9170*/  @P2 MOV R16, R38 ;  /* 0x0000002600102202 */ /* 0x000fe20000000f00 */
        /* <DEDUP_REMOVED lines=20> */
[----:B------:R-:W-:-:S02]  /*92c0*/  @P1 IMAD.MOV.U32 R40, RZ, RZ, R7 ;  /* 0x000000ffff281224 */ /* 0x000fc400078e0007 */
[----:B------:R-:W-:Y:S02]  /*92d0*/  @P1 IMAD.MOV.U32 R28, RZ, RZ, R4 ;  /* 0x000000ffff1c1224 */ /* 0x000fe400078e0004 */
        /* <DEDUP_REMOVED lines=18> */
[----:B------:R-:W-:-:S02]  /*9400*/  @P1 IMAD.MOV.U32 R34, RZ, RZ, R19 ;  /* 0x000000ffff221224 */ /* 0x000fc400078e0013 */
[----:B------:R-:W-:Y:S02]  /*9410*/  IMAD.MOV.U32 R37, RZ, RZ, R44 ;  /* 0x000000ffff257224 */ /* 0x000fe400078e002c */
[----:B------:R-:W-:Y:S01]  /*9420*/  @P1 IMAD.MOV.U32 R19, RZ, RZ, R42 ;  /* 0x000000ffff131224 */ /* 0x000fe200078e002a */
[----:B------:R-:W-:Y:S01]  /*9430*/  MOV R42, R20 ;  /* 0x00000014002a7202 */ /* 0x000fe20000000f00 */
[----:B------:R-:W-:Y:S02]  /*9440*/  @P4 IMAD.MOV.U32 R37, RZ, RZ, R31 ;  /* 0x000000ffff254224 */ /* 0x000fe400078e001f */
[----:B------:R-:W-:Y:S01]  /*9450*/  @P4 IMAD.MOV.U32 R31, RZ, RZ, R44 ;  /* 0x000000ffff1f4224 */ /* 0x000fe200078e002c */
[----:B------:R-:W-:Y:S01]  /*9460*/  MOV R44, R9 ;  /* 0x00000009002c7202 */ /* 0x000fe20000000f00 */
[----:B------:R-:W-:Y:S02]  /*9470*/  @P1 IMAD.MOV.U32 R25, RZ, RZ, R27 ;  /* 0x000000ffff191224 */ /* 0x000fe400078e001b */
[----:B------:R-:W-:-:S02]  /*9480*/  @P2 IMAD.MOV.U32 R42, RZ, RZ, R3 ;  /* 0x000000ffff2a2224 */ /* 0x000fc400078e0003 */
[----:B------:R-:W-:Y:S01]  /*9490*/  @P1 IMAD.MOV.U32 R27, RZ, RZ, R17 ;  /* 0x000000ffff1b1224 */ /* 0x000fe200078e0011 */
[----:B------:R-:W-:Y:S01]  /*94a0*/  MOV R17, R15 ;  /* 0x0000000f00117202 */ /* 0x000fe20000000f00 */
[----:B------:R-:W-:Y:S02]  /*94b0*/  @P2 IMAD.MOV.U32 R33, RZ, RZ, R39 ;  /* 0x000000ffff212224 */ /* 0x000fe400078e0027 */
[----:B------:R-:W-:Y:S02]  /*94c0*/  @P4 IMAD.MOV.U32 R17, RZ, RZ, R14 ;  /* 0x000000ffff114224 */ /* 0x000fe400078e000e */
[----:B------:R-:W-:Y:S01]  /*94d0*/  IMAD.MOV.U32 R0, RZ, RZ, R43 ;  /* 0x000000ffff007224 */ /* 0x000fe200078e002b */
[----:B------:R-:W-:Y:S01]  /*94e0*/  @P3 MOV R0, R8 ;  /* 0x0000000800003202 */ /* 0x000fe20000000f00 */
[----:B------:R-:W-:Y:S01]  /*94f0*/  @P2 IMAD.MOV.U32 R3, RZ, RZ, R20 ;  /* 0x000000ffff032224 */ /* 0x000fe200078e0014 */
[----:B------:R-:W-:Y:S01]  /*9500*/  MOV R20, R16 ;  /* 0x0000001000147202 */ /* 0x000fe20000000f00 */
[----:B------:R-:W-:Y:S01]  /*9510*/  @P2 IMAD.MOV.U32 R39, RZ, RZ, R18 ;  /* 0x000000ffff272224 */ /* 0x000fe200078e0012 */
[----:B------:R-:W-:Y:S01]  /*9520*/  FSETP.GT.AND P2, PT, |R31|, |R42|, PT ;  /* 0x4000002a1f00720b */ /* 0x000fe20003f44200 */
[----:B------:R-:W-:Y:S01]  /*9530*/  @P4 IMAD.MOV.U32 R14, RZ, RZ, R15 ;  /* 0x000000ffff0e4224 */ /* 0x000fe200078e000f */
[----:B------:R-:W-:Y:S01]  /*9540*/  FSETP.GT.AND P4, PT, |R7|, |R24|, PT ;  /* 0x400000180700720b */ /* 0x000fe20003f84200 */
        /* <DEDUP_REMOVED lines=29> */
[----:B------:R-:W-:Y:S01]  /*9720*/  FSETP.GT.AND P6, PT, |R24|, |R11|, PT ;  /* 0x4000000b1800720b */ /* 0x000fe20003fc4200 */
[----:B------:R-:W-:-:S02]  /*9730*/  @P1 IMAD.MOV.U32 R0, RZ, RZ, R9 ;  /* 0x000000ffff001224 */ /* 0x000fc400078e0009 */
[----:B------:R-:W-:Y:S02]  /*9740*/  @P0 IMAD.MOV.U32 R23, RZ, RZ, R37 ;  /* 0x000000ffff170224 */ /* 0x000fe400078e0025 */
        /* <DEDUP_REMOVED lines=8> */
[----:B------:R-:W-:Y:S01]  /*97d0*/  @P4 IMAD.MOV.U32 R7, RZ, RZ, R32 ;  /* 0x000000ffff074224 */ /* 0x000fe200078e0020 */
[----:B------:R-:W-:Y:S01]  /*97e0*/  MOV R29, R42 ;  /* 0x0000002a001d7202 */ /* 0x000fe20000000f00 */
[----:B------:R-:W-:-:S02]  /*97f0*/  @P4 IMAD.MOV.U32 R32, RZ, RZ, R19 ;  /* 0x000000ffff204224 */ /* 0x000fc400078e0013 */
[----:B------:R-:W-:Y:S02]  /*9800*/  IMAD.MOV.U32 R19, RZ, RZ, R3 ;  /* 0x000000ffff137224 */ /* 0x000fe400078e0003 */
        /* <DEDUP_REMOVED lines=8> */
[----:B------:R-:W-:-:S02]  /*9890*/  @P3 IMAD.MOV.U32 R27, RZ, RZ, R23 ;  /* 0x000000ffff1b3224 */ /* 0x000fc400078e0017 */
        /* <DEDUP_REMOVED lines=27> */
[----:B------:R-:W-:Y:S01]  /*9a50*/  IMAD.MOV.U32 R4, RZ, RZ, R39 ;  /* 0x000000ffff047224 */ /* 0x000fe200078e0027 */
[----:B------:R-:W-:Y:S01]  /*9a60*/  @P2 MOV R4, R17 ;  /* 0x0000001100042202 */ /* 0x000fe20000000f00 */
[----:B------:R-:W-:Y:S01]  /*9a70*/  IMAD.MOV.U32 R14, RZ, RZ, R37 ;  /* 0x000000ffff0e7224 */ /* 0x000fe200078e0025 */
[----:B------:R-:W-:Y:S01]  /*9a80*/  MOV R28, R36 ;  /* 0x00000024001c7202 */ /* 0x000fe20000000f00 */
[----:B------:R-:W-:Y:S01]  /*9a90*/  @P2 IMAD.MOV.U32 R17, RZ, RZ, R39 ;  /* 0x000000ffff112224 */ /* 0x000fe200078e0027 */
[----:B------:R-:W-:Y:S01]  /*9aa0*/  FSETP.GT.AND P2, PT, |R42|, |R19|, PT ;  /* 0x400000132a00720b */ /* 0x000fe20003f44200 */
[----:B------:R-:W-:-:S02]  /*9ab0*/  @P4 IMAD.MOV.U32 R14, RZ, RZ, R18 ;  /* 0x000000ffff0e4224 */ /* 0x000fc400078e0012 */
[----:B------:R-:W-:Y:S02]  /*9ac0*/  @P0 IMAD.MOV.U32 R30, RZ, RZ, R27 ;  /* 0x000000ffff1e0224 */ /* 0x000fe400078e001b */
[----:B------:R-:W-:Y:S01]  /*9ad0*/  @P0 IMAD.MOV.U32 R27, RZ, RZ, R44 ;  /* 0x000000ffff1b0224 */ /* 0x000fe200078e002c */
[----:B------:R-:W-:Y:S01]  /*9ae0*/  MOV R44, R38 ;  /* 0x00000026002c7202 */ /* 0x000fe20000000f00 */
[----:B------:R-:W-:Y:S02]  /*9af0*/  @P1 IMAD.MOV.U32 R44, RZ, RZ, R31 ;  /* 0x000000ffff2c1224 */ /* 0x000fe400078e001f */
[----:B------:R-:W-:Y:S02]  /*9b00*/  @P1 IMAD.MOV.U32 R28, RZ, RZ, R8 ;  /* 0x000000ffff1c1224 */ /* 0x000fe400078e0008 */
[----:B------:R-:W-:Y:S02]  /*9b10*/  @P6 IMAD.MOV.U32 R40, RZ, RZ, R9 ;  /* 0x000000ffff286224 */ /* 0x000fe400078e0009 */
        /* <DEDUP_REMOVED lines=22> */
[----:B------:R-:W-:Y:S02]  /*9c80*/  IMAD.MOV.U32 R35, RZ, RZ, R17 ;  /* 0x000000ffff237224 */ /* 0x000fe400078e0011 */
[----:B------:R-:W-:Y:S01]  /*9c90*/  IMAD.MOV.U32 R42, RZ, RZ, R23 ;  /* 0x000000ffff2a7224 */ /* 0x000fe200078e0017 */
[----:B------:R-:W-:Y:S01]  /*9ca0*/  @P1 MOV R42, R14 ;  /* 0x0000000e002a1202 */ /* 0x000fe20000000f00 */
[----:B------:R-:W-:Y:S01]  /*9cb0*/  @P4 IMAD.MOV.U32 R35, RZ, RZ, R3 ;  /* 0x000000ffff234224 */ /* 0x000fe200078e0003 */
[----:B------:R-:W-:Y:S01]  /*9cc0*/  @P4 MOV R3, R17 ;  /* 0x0000001100034202 */ /* 0x000fe20000000f00 */
[----:B------:R-:W-:Y:S01]  /*9cd0*/  @P1 IMAD.MOV.U32 R14, RZ, RZ, R23 ;  /* 0x000000ffff0e1224 */ /* 0x000fe200078e0017 */
[----:B------:R-:W-:Y:S01]  /*9ce0*/  MOV R23, R16 ;  /* 0x0000001000177202 */ /* 0x000fe20000000f00 */
        /* <DEDUP_REMOVED lines=10> */
[----:B------:R-:W-:Y:S01]  /*9d90*/  IMAD.MOV.U32 R21, RZ, RZ, R31 ;  /* 0x000000ffff157224 */ /* 0x000fe200078e001f */
[----:B------:R-:W-:Y:S01]  /*9da0*/  MOV R16, R19 ;  /* 0x0000001300107202 */ /* 0x000fe20000000f00 */
[----:B------:R-:W-:-:S02]  /*9db0*/  @P6 IMAD.MOV.U32 R21, RZ, RZ, R24 ;  /* 0x000000ffff156224 */ /* 0x000fc400078e0018 */
[----:B------:R-:W-:Y:S02]  /*9dc0*/  @P6 IMAD.MOV.U32 R20, RZ, RZ, R28 ;  /* 0x000000ffff146224 */ /* 0x000fe400078e001c */
[----:B------:R-:W-:Y:S01]  /*9dd0*/  @P2 IMAD.MOV.U32 R4, RZ, RZ, R33 ;  /* 0x000000ffff042224 */ /* 0x000fe200078e0021 */
[----:B------:R-:W-:Y:S01]  /*9de0*/  FSETP.GT.AND P2, PT, |R18|, |R29|, PT ;  /* 0x4000001d1200720b */ /* 0x000fe20003f44200 */
[----:B------:R-:W-:Y:S02]  /*9df0*/  @P6 IMAD.MOV.U32 R24, RZ, RZ, R31 ;  /* 0x000000ffff186224 */ /* 0x000fe400078e001f */
        /* <DEDUP_REMOVED lines=9> */
[----:B------:R-:W-:Y:S02]  /*9e90*/  IMAD.MOV.U32 R17, RZ, RZ, R18 ;  /* 0x000000ffff117224 */ /* 0x000fe400078e0012 */
[----:B------:R-:W-:Y:S02]  /*9ea0*/  @P2 IMAD.MOV.U32 R17, RZ, RZ, R29 ;  /* 0x000000ffff112224 */ /* 0x000fe400078e001d */
[----:B------:R-:W-:Y:S02]  /*9eb0*/  @P6 IMAD.MOV.U32 R9, RZ, RZ, R40 ;  /* 0x000000ffff096224 */ /* 0x000fe400078e0028 */
[----:B------:R-:W-:Y:S01]  /*9ec0*/  @P2 IMAD.MOV.U32 R29, RZ, RZ, R18 ;  /* 0x000000ffff1d2224 */ /* 0x000fe200078e0012 */
[----:B------:R-:W-:Y:S01]  /*9ed0*/  MOV R18, R8 ;  /* 0x0000000800127202 */ /* 0x000fe20000000f00 */
[----:B------:R-:W-:Y:S01]  /*9ee0*/  @P6 IMAD.MOV.U32 R40, RZ, RZ, R7 ;  /* 0x000000ffff286224 */ /* 0x000fe200078e0007 */
[----:B------:R-:W-:Y:S01]  /*9ef0*/  MOV R7, R5 ;  /* 0x0000000500077202 */ /* 0x000fe20000000f00 */
[----:B------:R-:W-:-:S02]  /*9f00*/  @P5 IMAD.MOV.U32 R18, RZ, RZ, R38 ;  /* 0x000000ffff125224 */ /* 0x000fc400078e0026 */
        /* <DEDUP_REMOVED lines=22> */
[----:B------:R-:W-:Y:S01]  /*a070*/  FSETP.GT.AND P0, PT, |R29|, |R16|, PT ;  /* 0x400000101d00720b */ /* 0x000fe20003f04200 */
[--C-:B------:R-:W-:Y:S01]  /*a080*/  IMAD.MOV.U32 R2, RZ, RZ, R0.reuse ;  /* 0x000000ffff027224 */ /* 0x100fe200078e0000 */
[----:B------:R-:W-:Y:S01]  /*a090*/  @P5 MOV R3, R17 ;  /* 0x0000001100035202 */ /* 0x000fe20000000f00 */
[----:B------:R-:W-:Y:S01]  /*a0a0*/  @P4 IMAD.MOV.U32 R2, RZ, RZ, R11 ;  /* 0x000000ffff024224 */ /* 0x000fe200078e000b */
[----:B------:R-:W-:Y:S01]  /*a0b0*/  MOV R31, R38 ;  /* 0x00000026001f7202 */ /* 0x000fe20000000f00 */
[----:B------:R-:W-:Y:S01]  /*a0c0*/  @P4 IMAD.MOV.U32 R11, RZ, RZ, R0 ;  /* 0x000000ffff0b4224 */ /* 0x000fe200078e0000 */
[----:B------:R-:W-:Y:S01]  /*a0d0*/  MOV R0, R24 ;  /* 0x0000001800007202 */ /* 0x000fe20000000f00 */
[----:B------:R-:W-:Y:S01]  /*a0e0*/  @P1 IMAD.MOV.U32 R0, RZ, RZ, R25 ;  /* 0x000000ffff001224 */ /* 0x000fe200078e0019 */
[----:B------:R-:W-:Y:S01]  /*a0f0*/  MOV R33, R37 ;  /* 0x0000002500217202 */ /* 0x000fe20000000f00 */
[----:B------:R-:W-:-:S02]  /*a100*/  @P3 IMAD.MOV.U32 R42, RZ, RZ, R27 ;  /* 0x000000ffff2a3224 */ /* 0x000fc400078e001b */
[----:B------:R-:W-:Y:S01]  /*a110*/  @P1 IMAD.MOV.U32 R25, RZ, RZ, R24 ;  /* 0x000000ffff191224 */ /* 0x000fe200078e0018 */
[----:B------:R-:W-:Y:S01]  /*a120*/  MOV R24, R44 ;  /* 0x0000002c00187202 */ /* 0x000fe20000000f00 */
[----:B------:R-:W-:Y:S01]  /*a130*/  IMAD.MOV.U32 R27, RZ, RZ, R28 ;  /* 0x000000ffff1b7224 */ /* 0x000fe200078e001c */
[----:B------:R-:W-:Y:S01]  /*a140*/  @P2 MOV R24, R21 ;  /* 0x0000001500182202 */ /* 0x000fe20000000f00 */
[----:B------:R-:W-:Y:S02]  /*a150*/  @P2 IMAD.MOV.U32 R27, RZ, RZ, R18 ;  /* 0x000000ffff1b2224 */ /* 0x000fe400078e0012 */
[----:B------:R-:W-:Y:S01]  /*a160*/  @P5 IMAD.MOV.U32 R17, RZ, RZ, R14 ;  /* 0x000000ffff115224 */ /* 0x000fe200078e000e */
[----:B------:R-:W-:Y:S01]  /*a170*/  MOV R14, R22 ;  /* 0x00000016000e7202 */ /* 0x000fe20000000f00 */
[----:B------:R-:W-:Y:S02]  /*a180*/  @P2 IMAD.MOV.U32 R21, RZ, RZ, R44 ;  /* 0x000000ffff152224 */ /* 0x000fe400078e002c */
        /* <DEDUP_REMOVED lines=17> */
[----:B------:R-:W-:Y:S02]  /*a2a0*/  @P2 IMAD.MOV.U32 R32, RZ, RZ, R19 ;  /* 0x000000ffff202224 */ /* 0x000fe400078e0013 */
[----:B------:R-:W-:Y:S02]  /*a2b0*/  @P2 IMAD.MOV.U32 R31, RZ, RZ, R8 ;  /* 0x000000ffff1f2224 */ /* 0x000fe400078e0008 */
[----:B------:R-:W-:Y:S02]  /*a2c0*/  @P2 IMAD.MOV.U32 R19, RZ, RZ, R40 ;  /* 0x000000ffff132224 */ /* 0x000fe400078e0028 */
        /* <DEDUP_REMOVED lines=38> */
[----:B------:R-:W-:-:S02]  /*a530*/  @P0 IMAD.MOV.U32 R21, RZ, RZ, R24 ;  /* 0x000000ffff150224 */ /* 0x000fc400078e0018 */
[----:B------:R-:W-:Y:S02]  /*a540*/  @P2 IMAD.MOV.U32 R20, RZ, RZ, R26 ;  /* 0x000000ffff142224 */ /* 0x000fe400078e001a */
[----:B------:R-:W-:Y:S01]  /*a550*/  @P0 IMAD.MOV.U32 R24, RZ, RZ, R19 ;  /* 0x000000ffff180224 */ /* 0x000fe200078e0013 */
[-C--:B------:R-:W-:Y:S01]  /*a560*/  MOV R19, R18.reuse ;  /* 0x0000001200137202 */ /* 0x080fe20000000f00 */
[----:B------:R-:W-:Y:S01]  /*a570*/  @P0 IMAD.MOV.U32 R19, RZ, RZ, R31 ;  /* 0x000000ffff130224 */ /* 0x000fe200078e001f */
[----:B------:R-:W-:Y:S01]  /*a580*/  @P0 MOV R31, R18 ;  /* 0x00000012001f0202 */ /* 0x000fe20000000f00 */
[----:B------:R-:W-:Y:S01]  /*a590*/  @P2 IMAD.MOV.U32 R26, RZ, RZ, R17 ;  /* 0x000000ffff1a2224 */ /* 0x000fe200078e0011 */
[----:B------:R-:W-:Y:S01]  /*a5a0*/  FSETP.GT.AND P0, PT, |R3|, |R20|, PT ;  /* 0x400000140300720b */ /* 0x000fe20003f04200 */
[----:B------:R-:W-:Y:S01]  /*a5b0*/  IMAD.MOV.U32 R39, RZ, RZ, R16 ;  /* 0x000000ffff277224 */ /* 0x000fe200078e0010 */
[----:B------:R-:W-:Y:S01]  /*a5c0*/  MOV R17, R15 ;  /* 0x0000000f00117202 */ /* 0x000fe20000000f00 */
[----:B------:R-:W-:Y:S01]  /*a5d0*/  @P3 IMAD.MOV.U32 R39, RZ, RZ, R29 ;  /* 0x000000ffff273224 */ /* 0x000fe200078e001d */
[----:B------:R-:W-:Y:S01]  /*a5e0*/  MOV R41, R26 ;  /* 0x0000001a00297202 */ /* 0x000fe20000000f00 */
[----:B------:R-:W-:-:S02]  /*a5f0*/  @P5 IMAD.MOV.U32 R17, RZ, RZ, R30 ;  /* 0x000000ffff115224 */ /* 0x000fc400078e001e */
[----:B------:R-:W-:Y:S01]  /*a600*/  @P3 IMAD.MOV.U32 R29, RZ, RZ, R16 ;  /* 0x000000ffff1d3224 */ /* 0x000fe200078e0010 */
[----:B------:R-:W-:Y:S01]  /*a610*/  MOV R16, R9 ;  /* 0x0000000900107202 */ /* 0x000fe20000000f00 */
[----:B------:R-:W-:Y:S01]  /*a620*/  @P5 IMAD.MOV.U32 R30, RZ, RZ, R15 ;  /* 0x000000ffff1e5224 */ /* 0x000fe200078e000f */
[----:B------:R-:W-:Y:S01]  /*a630*/  MOV R15, R3 ;  /* 0x00000003000f7202 */ /* 0x000fe20000000f00 */
        /* <DEDUP_REMOVED lines=36> */
[----:B------:R-:W-:Y:S01]  /*a880*/  IMAD.MOV.U32 R14, RZ, RZ, R27 ;  /* 0x000000ffff0e7224 */ /* 0x000fe200078e001b */
[----:B------:R-:W-:Y:S01]  /*a890*/  @P1 MOV R0, R25 ;  /* 0x0000001900001202 */ /* 0x000fe20000000f00 */
        /* <DEDUP_REMOVED lines=17> */
[----:B------:R-:W-:Y:S01]  /*a9b0*/  @P1 MOV R21, R32 ;  /* 0x0000002000151202 */ /* 0x000fe20000000f00 */
[----:B------:R-:W-:Y:S02]  /*a9c0*/  @P1 IMAD.MOV.U32 R29, RZ, RZ, R9 ;  /* 0x000000ffff1d1224 */ /* 0x000fe400078e0009 */
[----:B------:R-:W-:Y:S02]  /*a9d0*/  @P2 IMAD.MOV.U32 R22, RZ, RZ, R17 ;  /* 0x000000ffff162224 */ /* 0x000fe400078e0011 */
[----:B------:R-:W-:Y:S02]  /*a9e0*/  @P2 IMAD.MOV.U32 R17, RZ, RZ, R28 ;  /* 0x000000ffff112224 */ /* 0x000fe400078e001c */
[----:B------:R-:W-:Y:S01]  /*a9f0*/  @P1 IMAD.MOV.U32 R9, RZ, RZ, R31 ;  /* 0x000000ffff091224 */ /* 0x000fe200078e001f */
[----:B------:R-:W-:Y:S01]  /*aa00*/  FSETP.GT.AND P1, PT, |R21|, |R0|, PT ;  /* 0x400000001500720b */ /* 0x000fe20003f24200 */
[--C-:B------:R-:W-:Y:S01]  /*aa10*/  IMAD.MOV.U32 R28, RZ, RZ, R33.reuse ;  /* 0x000000ffff1c7224 */ /* 0x100fe200078e0021 */
[----:B------:R-:W-:Y:S01]  /*aa20*/  @P3 MOV R28, R3 ;  /* 0x00000003001c3202 */ /* 0x000fe20000000f00 */
        /* <DEDUP_REMOVED lines=12> */
[----:B------:R-:W-:-:S02]  /*aaf0*/  @P4 IMAD.MOV.U32 R15, RZ, RZ, R30 ;  /* 0x000000ffff0f4224 */ /* 0x000fc400078e001e */
[----:B------:R-:W-:Y:S01]  /*ab00*/  IMAD.MOV.U32 R30, RZ, RZ, R36 ;  /* 0x000000ffff1e7224 */ /* 0x000fe200078e0024 */
[----:B------:R-:W-:Y:S01]  /*ab10*/  @P5 MOV R30, R6 ;  /* 0x00000006001e5202 */ /* 0x000fe20000000f00 */
[--C-:B------:R-:W-:Y:S02]  /*ab20*/  IMAD.MOV.U32 R38, RZ, RZ, R21.reuse ;  /* 0x000000ffff267224 */ /* 0x100fe400078e0015 */
        /* <DEDUP_REMOVED lines=14> */
[----:B------:R-:W-:Y:S02]  /*ac10*/  @P0 IMAD.MOV.U32 R34, RZ, RZ, R14 ;  /* 0x000000ffff220224 */ /* 0x000fe400078e000e */
[----:B------:R-:W-:Y:S02]  /*ac20*/  @P6 IMAD.MOV.U32 R36, RZ, RZ, R41 ;  /* 0x000000ffff246224 */ /* 0x000fe400078e0029 */
[----:B------:R-:W-:Y:S01]  /*ac30*/  @P0 IMAD.MOV.U32 R2, RZ, RZ, R25 ;  /* 0x000000ffff020224 */ /* 0x000fe200078e0019 */
[----:B------:R-:W-:Y:S01]  /*ac40*/  MOV R25, R16 ;  /* 0x0000001000197202 */ /* 0x000fe20000000f00 */
[----:B------:R-:W-:Y:S01]  /*ac50*/  @P0 IMAD.MOV.U32 R14, RZ, RZ, R23 ;  /* 0x000000ffff0e0224 */ /* 0x000fe200078e0017 */
[-C--:B------:R-:W-:Y:S01]  /*ac60*/  MOV R23, R19.reuse ;  /* 0x0000001300177202 */ /* 0x080fe20000000f00 */
        /* <DEDUP_REMOVED lines=16> */
[----:B------:R-:W-:-:S02]  /*ad70*/  @P3 IMAD.MOV.U32 R40, RZ, RZ, R24 ;  /* 0x000000ffff283224 */ /* 0x000fc400078e0018 */
[----:B------:R-:W-:Y:S02]  /*ad80*/  @P4 IMAD.MOV.U32 R9, RZ, RZ, R30 ;  /* 0x000000ffff094224 */ /* 0x000fe400078e001e */
[----:B------:R-:W-:Y:S02]  /*ad90*/  @P3 IMAD.MOV.U32 R24, RZ, RZ, R39 ;  /* 0x000000ffff183224 */ /* 0x000fe400078e0027 */
[----:B------:R-:W-:Y:S01]  /*ada0*/  @P3 IMAD.MOV.U32 R32, RZ, RZ, R3 ;  /* 0x000000ffff203224 */ /* 0x000fe200078e0003 */
[----:B------:R-:W-:Y:S01]  /*adb0*/  FSETP.GT.AND P3, PT, |R18|, |R11|, PT ;  /* 0x4000000b1200720b */ /* 0x000fe20003f64200 */
        /* <DEDUP_REMOVED lines=8> */
[----:B------:R-:W-:-:S02]  /*ae40*/  IMAD.MOV.U32 R15, RZ, RZ, R8 ;  /* 0x000000ffff0f7224 */ /* 0x000fc400078e0008 */
[----:B------:R-:W-:Y:S01]  /*ae50*/  IMAD.MOV.U32 R3, RZ, RZ, R6 ;  /* 0x000000ffff037224 */ /* 0x000fe200078e0006 */
[----:B------:R-:W-:Y:S01]  /*ae60*/  @P2 MOV R3, R10 ;  /* 0x0000000a00032202 */ /* 0x000fe20000000f00 */
[----:B------:R-:W-:Y:S02]  /*ae70*/  IMAD.MOV.U32 R7, RZ, RZ, R0 ;  /* 0x000000ffff077224 */ /* 0x000fe400078e0000 */
[----:B------:R-:W-:Y:S01]  /*ae80*/  @P6 IMAD.MOV.U32 R15, RZ, RZ, R31 ;  /* 0x000000ffff0f6224 */ /* 0x000fe200078e001f */
        /* <DEDUP_REMOVED lines=23> */
[----:B------:R-:W-:Y:S01]  /*b000*/  FSETP.GT.AND P5, PT, |R27|, |R38|, PT ;  /* 0x400000261b00720b */ /* 0x000fe20003fa4200 */
[----:B------:R-:W-:Y:S01]  /*b010*/  @P4 IMAD.MOV.U32 R34, RZ, RZ, R5 ;  /* 0x000000ffff224224 */ /* 0x000fe200078e0005 */
[----:B------:R-:W-:Y:S01]  /*b020*/  FSETP.GT.AND P4, PT, |R26|, |R17|, PT ;  /* 0x400000111a00720b */ /* 0x000fe20003f84200 */
[----:B------:R-:W-:Y:S01]  /*b030*/  IMAD.MOV.U32 R43, RZ, RZ, R32 ;  /* 0x000000ffff2b7224 */ /* 0x000fe200078e0020 */
[----:B------:R-:W-:Y:S01]  /*b040*/  MOV R14, R22 ;  /* 0x00000016000e7202 */ /* 0x000fe20000000f00 */
[----:B------:R-:W-:Y:S01]  /*b050*/  @P3 IMAD.MOV.U32 R14, RZ, RZ, R19 ;  /* 0x000000ffff0e3224 */ /* 0x000fe200078e0013 */
[----:B------:R-:W-:Y:S01]  /*b060*/  MOV R5, R41 ;  /* 0x0000002900057202 */ /* 0x000fe20000000f00 */
[----:B------:R-:W-:Y:S01]  /*b070*/  @P3 IMAD.MOV.U32 R19, RZ, RZ, R22 ;  /* 0x000000ffff133224 */ /* 0x000fe200078e0016 */
[----:B------:R-:W-:Y:S01]  /*b080*/  MOV R22, R27 ;  /* 0x0000001b00167202 */ /* 0x000fe20000000f00 */
[----:B------:R-:W-:-:S02]  /*b090*/  @P2 IMAD.MOV.U32 R5, RZ, RZ, R40 ;  /* 0x000000ffff052224 */ /* 0x000fc400078e0028 */
[----:B------:R-:W-:Y:S02]  /*b0a0*/  @P6 IMAD.MOV.U32 R37, RZ, RZ, R25 ;  /* 0x000000ffff256224 */ /* 0x000fe400078e0019 */
[----:B------:R-:W-:Y:S01]  /*b0b0*/  @P5 IMAD.MOV.U32 R22, RZ, RZ, R38 ;  /* 0x000000ffff165224 */ /* 0x000fe200078e0026 */
[----:B------:R-:W-:Y:S01]  /*b0c0*/  @P5 MOV R38, R27 ;  /* 0x0000001b00265202 */ /* 0x000fe20000000f00 */
[----:B------:R-:W-:Y:S01]  /*b0d0*/  @P4 IMAD.MOV.U32 R18, RZ, RZ, R17 ;  /* 0x000000ffff124224 */ /* 0x000fe200078e0011 */
[-C--:B------:R-:W-:Y:S01]  /*b0e0*/  MOV R27, R30.reuse ;  /* 0x0000001e001b7202 */ /* 0x080fe20000000f00 */
[----:B------:R-:W-:Y:S02]  /*b0f0*/  @P2 IMAD.MOV.U32 R43, RZ, RZ, R15 ;  /* 0x000000ffff2b2224 */ /* 0x000fe400078e000f */
        /* <DEDUP_REMOVED lines=20> */
[----:B------:R-:W-:-:S02]  /*b240*/  IMAD.MOV.U32 R39, RZ, RZ, R33 ;  /* 0x000000ffff277224 */ /* 0x000fc400078e0021 */
[----:B------:R-:W-:Y:S01]  /*b250*/  @P1 IMAD.MOV.U32 R9, RZ, RZ, R31 ;  /* 0x000000ffff091224 */ /* 0x000fe200078e001f */
[----:B------:R-:W-:Y:S01]  /*b260*/  MOV R31, R21 ;  /* 0x00000015001f7202 */ /* 0x000fe20000000f00 */
[----:B------:R-:W-:Y:S01]  /*b270*/  @P2 IMAD.MOV.U32 R39, RZ, RZ, R6 ;  /* 0x000000ffff272224 */ /* 0x000fe200078e0006 */
[----:B------:R-:W-:Y:S01]  /*b280*/  FSETP.GT.AND P1, PT, |R40|, |R37|, PT ;  /* 0x400000252800720b */ /* 0x000fe20003f24200 */
[----:B------:R-:W-:Y:S02]  /*b290*/  @P0 IMAD.MOV.U32 R30, RZ, RZ, R5 ;  /* 0x000000ffff1e0224 */ /* 0x000fe400078e0005 */
[----:B------:R-:W-:Y:S01]  /*b2a0*/  @P2 IMAD.MOV.U32 R6, RZ, RZ, R33 ;  /* 0x000000ffff062224 */ /* 0x000fe200078e0021 */
[----:B------:R-:W-:Y:S01]  /*b2b0*/  MOV R33, R23 ;  /* 0x0000001700217202 */ /* 0x000fe20000000f00 */
[----:B------:R-:W-:Y:S01]  /*b2c0*/  IMAD.MOV.U32 R28, RZ, RZ, R35 ;  /* 0x000000ffff1c7224 */ /* 0x000fe200078e0023 */
[----:B------:R-:W-:Y:S01]  /*b2d0*/  @P6 MOV R28, R8 ;  /* 0x00000008001c6202 */ /* 0x000fe20000000f00 */
[----:B------:R-:W-:-:S02]  /*b2e0*/  @P2 IMAD.MOV.U32 R31, RZ, RZ, R4 ;  /* 0x000000ffff1f2224 */ /* 0x000fc400078e0004 */
[----:B------:R-:W-:Y:S02]  /*b2f0*/  @P5 IMAD.MOV.U32 R41, RZ, RZ, R7 ;  /* 0x000000ffff295224 */ /* 0x000fe400078e0007 */
[----:B------:R-:W-:Y:S01]  /*b300*/  @P2 IMAD.MOV.U32 R4, RZ, RZ, R21 ;  /* 0x000000ffff042224 */ /* 0x000fe200078e0015 */
[----:B------:R-:W-:Y:S01]  /*b310*/  FSETP.GT.AND P2, PT, |R19|, |R18|, PT ;  /* 0x400000121300720b */ /* 0x000fe20003f44200 */
[----:B------:R-:W-:Y:S01]  /*b320*/  @P6 IMAD.MOV.U32 R29, RZ, RZ, R2 ;  /* 0x000000ffff1d6224 */ /* 0x000fe200078e0002 */
[----:B------:R-:W-:Y:S01]  /*b330*/  MOV R21, R19 ;  /* 0x0000001300157202 */ /* 0x000fe20000000f00 */
[----:B------:R-:W-:Y:S01]  /*b340*/  @P5 IMAD.MOV.U32 R33, RZ, RZ, R26 ;  /* 0x000000ffff215224 */ /* 0x000fe200078e001a */
[----:B------:R-:W-:Y:S01]  /*b350*/  @P5 MOV R26, R23 ;  /* 0x00000017001a5202 */ /* 0x000fe20000000f00 */
        /* <DEDUP_REMOVED lines=16> */
[----:B------:R-:W-:Y:S02]  /*b460*/  @P6 IMAD.MOV.U32 R34, RZ, RZ, R22 ;  /* 0x000000ffff226224 */ /* 0x000fe400078e0016 */
        /* <DEDUP_REMOVED lines=43> */
[----:B------:R-:W-:-:S02]  /*b720*/  @P6 IMAD.MOV.U32 R38, RZ, RZ, R33 ;  /* 0x000000ffff266224 */ /* 0x000fc400078e0021 */
[----:B------:R-:W-:Y:S02]  /*b730*/  @P3 IMAD.MOV.U32 R45, RZ, RZ, R32 ;  /* 0x000000ffff2d3224 */ /* 0x000fe400078e0020 */
[----:B------:R-:W-:Y:S02]  /*b740*/  @P3 IMAD.MOV.U32 R46, RZ, RZ, R17 ;  /* 0x000000ffff2e3224 */ /* 0x000fe400078e0011 */
[----:B------:R-:W-:Y:S01]  /*b750*/  @P6 IMAD.MOV.U32 R33, RZ, RZ, R2 ;  /* 0x000000ffff216224 */ /* 0x000fe200078e0002 */
[----:B------:R-:W-:Y:S01]  /*b760*/  FSETP.GT.AND P6, PT, |R22|, |R41|, PT ;  /* 0x400000291600720b */ /* 0x000fe20003fc4200 */
[----:B------:R-:W-:Y:S02]  /*b770*/  @P3 IMAD.MOV.U32 R32, RZ, RZ, R5 ;  /* 0x000000ffff203224 */ /* 0x000fe400078e0005 */
[----:B------:R-:W-:Y:S01]  /*b780*/  @P3 IMAD.MOV.U32 R17, RZ, RZ, R43 ;  /* 0x000000ffff113224 */ /* 0x000fe200078e002b */
[----:B------:R-:W-:Y:S01]  /*b790*/  FSETP.GT.AND P3, PT, |R39|, |R36|, PT ;  /* 0x400000242700720b */ /* 0x000fe20003f64200 */
[----:B------:R-:W-:Y:S01]  /*b7a0*/  IMAD.MOV.U32 R2, RZ, RZ, R24 ;  /* 0x000000ffff027224 */ /* 0x000fe200078e0018 */
[----:B------:R-:W-:Y:S01]  /*b7b0*/  @P4 MOV R2, R19 ;  /* 0x0000001300024202 */ /* 0x000fe20000000f00 */
[----:B------:R-:W-:Y:S01]  /*b7c0*/  @P0 IMAD.MOV.U32 R3, RZ, RZ, R21 ;  /* 0x000000ffff030224 */ /* 0x000fe200078e0015 */
[----:B------:R-:W-:Y:S01]  /*b7d0*/  MOV R43, R27 ;  /* 0x0000001b002b7202 */ /* 0x000fe20000000f00 */
[----:B------:R-:W-:-:S02]  /*b7e0*/  @P4 IMAD.MOV.U32 R47, RZ, RZ, R34 ;  /* 0x000000ffff2f4224 */ /* 0x000fc400078e0022 */
[----:B------:R-:W-:Y:S02]  /*b7f0*/  @P0 IMAD.MOV.U32 R21, RZ, RZ, R14 ;  /* 0x000000ffff150224 */ /* 0x000fe400078e000e */
[----:B------:R-:W-:Y:S01]  /*b800*/  @P4 IMAD.MOV.U32 R34, RZ, RZ, R37 ;  /* 0x000000ffff224224 */ /* 0x000fe200078e0025 */
[-C--:B------:R-:W-:Y:S01]  /*b810*/  MOV R37, R22.reuse ;  /* 0x0000001600257202 */ /* 0x080fe20000000f00 */
[----:B------:R-:W-:Y:S01]  /*b820*/  @P4 IMAD.MOV.U32 R19, RZ, RZ, R24 ;  /* 0x000000ffff134224 */ /* 0x000fe200078e0018 */
[----:B------:R-:W-:Y:S01]  /*b830*/  MOV R24, R31 ;  /* 0x0000001f00187202 */ /* 0x000fe20000000f00 */
[----:B------:R-:W-:Y:S01]  /*b840*/  IMAD.MOV.U32 R14, RZ, RZ, R39 ;  /* 0x000000ffff0e7224 */ /* 0x000fe200078e0027 */
[----:B------:R-:W-:Y:S01]  /*b850*/  FSETP.GT.AND P4, PT, |R28|, |R25|, PT ;  /* 0x400000191c00720b */ /* 0x000fe20003f84200 */
[----:B------:R-:W-:Y:S01]  /*b860*/  @P6 IMAD.MOV.U32 R37, RZ, RZ, R41 ;  /* 0x000000ffff256224 */ /* 0x000fe200078e0029 */
        /* <DEDUP_REMOVED lines=19> */
[----:B------:R-:W-:Y:S01]  /*b9a0*/  @P2 MOV R15, R27 ;  /* 0x0000001b000f2202 */ /* 0x000fe20000000f00 */
[--C-:B------:R-:W-:Y:S01]  /*b9b0*/  IMAD.MOV.U32 R8, RZ, RZ, R32.reuse ;  /* 0x000000ffff087224 */ /* 0x100fe200078e0020 */
[----:B------:R-:W-:Y:S01]  /*b9c0*/  FSETP.GT.AND P2, PT, |R30|, |R45|, PT ;  /* 0x4000002d1e00720b */ /* 0x000fe20003f44200 */
[----:B------:R-:W-:Y:S01]  /*b9d0*/  @P1 IMAD.MOV.U32 R0, RZ, RZ, R35 ;  /* 0x000000ffff001224 */ /* 0x000fe200078e0023 */
[----:B------:R-:W-:Y:S01]  /*b9e0*/  MOV R26, R34 ;  /* 0x00000022001a7202 */ /* 0x000fe20000000f00 */
[----:B------:R-:W-:Y:S01]  /*b9f0*/  @P3 IMAD.MOV.U32 R8, RZ, RZ, R47 ;  /* 0x000000ffff083224 */ /* 0x000fe200078e002f */
[----:B------:R-:W-:Y:S01]  /*ba00*/  MOV R27, R21 ;  /* 0x00000015001b7202 */ /* 0x000fe20000000f00 */
[----:B------:R-:W-:Y:S01]  /*ba10*/  @P3 IMAD.MOV.U32 R47, RZ, RZ, R32 ;  /* 0x000000ffff2f3224 */ /* 0x000fe200078e0020 */
[----:B------:R-:W-:Y:S01]  /*ba20*/  MOV R32, R23 ;  /* 0x0000001700207202 */ /* 0x000fe20000000f00 */
[----:B------:R-:W-:Y:S01]  /*ba30*/  IMAD.MOV.U32 R9, RZ, RZ, R28 ;  /* 0x000000ffff097224 */ /* 0x000fe200078e001c */
[----:B------:R-:W-:Y:S01]  /*ba40*/  @P4 MOV R9, R25 ;  /* 0x0000001900094202 */ /* 0x000fe20000000f00 */
[----:B------:R-:W-:-:S02]  /*ba50*/  @P4 IMAD.MOV.U32 R22, RZ, RZ, R38 ;  /* 0x000000ffff164224 */ /* 0x000fc400078e0026 */
        /* <DEDUP_REMOVED lines=18> */
[----:B------:R-:W-:Y:S01]  /*bb80*/  @P2 IMAD.MOV.U32 R4, RZ, RZ, R45 ;  /* 0x000000ffff042224 */ /* 0x000fe200078e002d */
[----:B------:R-:W-:Y:S01]  /*bb90*/  MOV R31, R35 ;  /* 0x00000023001f7202 */ /* 0x000fe20000000f00 */
[----:B------:R-:W-:Y:S01]  /*bba0*/  @P0 IMAD.MOV.U32 R17, RZ, RZ, R10 ;  /* 0x000000ffff110224 */ /* 0x000fe200078e000a */
        /* <DEDUP_REMOVED lines=45> */
[----:B------:R-:W-:Y:S02]  /*be80*/  @P3 IMAD.MOV.U32 R20, RZ, RZ, R18 ;  /* 0x000000ffff143224 */ /* 0x000fe400078e0012 */
[----:B------:R-:W-:Y:S02]  /*be90*/  @P2 IMAD.MOV.U32 R29, RZ, RZ, R32 ;  /* 0x000000ffff1d2224 */ /* 0x000fe400078e0020 */
[----:B------:R-:W-:Y:S02]  /*bea0*/  @P1 IMAD.MOV.U32 R6, RZ, RZ, R23 ;  /* 0x000000ffff061224 */ /* 0x000fe400078e0017 */
[----:B------:R-:W-:Y:S01]  /*beb0*/  @P6 IMAD.MOV.U32 R30, RZ, RZ, R21 ;  /* 0x000000ffff1e6224 */ /* 0x000fe200078e0015 */
[----:B------:R-:W-:Y:S01]  /*bec0*/  @P6 MOV R21, R44 ;  /* 0x0000002c00156202 */ /* 0x000fe20000000f00 */
[----:B------:R-:W-:-:S02]  /*bed0*/  @P4 IMAD.MOV.U32 R33, RZ, RZ, R17 ;  /* 0x000000ffff214224 */ /* 0x000fc400078e0011 */
[----:B------:R-:W-:Y:S02]  /*bee0*/  @P1 IMAD.MOV.U32 R8, RZ, RZ, R45 ;  /* 0x000000ffff081224 */ /* 0x000fe400078e002d */
[----:B------:R-:W-:Y:S02]  /*bef0*/  @P0 IMAD.MOV.U32 R26, RZ, RZ, R47 ;  /* 0x000000ffff1a0224 */ /* 0x000fe400078e002f */
[----:B------:R-:W-:Y:S02]  /*bf00*/  @P5 IMAD.MOV.U32 R14, RZ, RZ, R25 ;  /* 0x000000ffff0e5224 */ /* 0x000fe400078e0019 */
[----:B------:R-:W-:Y:S02]  /*bf10*/  @P3 IMAD.MOV.U32 R18, RZ, RZ, R38 ;  /* 0x000000ffff123224 */ /* 0x000fe400078e0026 */
[----:B------:R-:W-:Y:S02]  /*bf20*/  @P2 IMAD.MOV.U32 R32, RZ, RZ, R40 ;  /* 0x000000ffff202224 */ /* 0x000fe400078e0028 */
[----:B------:R-:W-:-:S02]  /*bf30*/  @P1 IMAD.MOV.U32 R23, RZ, RZ, R46 ;  /* 0x000000ffff171224 */ /* 0x000fc400078e002e */
[----:B------:R-:W-:Y:S02]  /*bf40*/  @P4 IMAD.MOV.U32 R17, RZ, RZ, R43 ;  /* 0x000000ffff114224 */ /* 0x000fe400078e002b */
[----:B------:R-:W-:-:S07]  /*bf50*/  @P0 IMAD.MOV.U32 R28, RZ, RZ, R2 ;  /* 0x000000ffff1c0224 */ /* 0x000fce00078e0002 */
.L_x_236:
[----:B------:R-:W-:Y:S05]  /*bf60*/  BSYNC.RECONVERGENT B0 ;  /* 0x0000000000007941 */ /* 0x000fea0003800200 */
.L_x_235:
[----:B------:R-:W-:-:S05]  /*bf70*/  UMOV UR4, 0x2 ;  /* 0x0000000200047882 */ /* 0x000fca0000000000 */
.L_x_274:
[----:B------:R-:W-:Y:S01]  /*bf80*/  UIADD3 UR5, UPT, UPT, -UR4, URZ, URZ ;  /* 0x000000ff04057290 */ /* 0x000fe2000fffe1ff */
[----:B0-----:R-:W0:Y:S01]  /*bf90*/  S2UR UR6, SR_CgaCtaId ;  /* 0x00000000000679c3 */ /* 0x001e220000008800 */
[----:B------:R-:W-:Y:S01]  /*bfa0*/  UIADD3 UR10, UPT, UPT, UR4, -0x1, URZ ;  /* 0xffffffff040a7890 */ /* 0x000fe2000fffe0ff */
[----:B------:R-:W-:-:S06]  /*bfb0*/  HFMA2 R38, -RZ, RZ, 0, 4.0531158447265625e-06 ;  /* 0x00000044ff267431 */ /* 0x000fcc00000001ff */
[----:B------:R-:W-:Y:S01]  /*bfc0*/  BAR.SYNC.DEFER_BLOCKING 0x0 ;  /* 0x0000000000007b1d */ /* 0x000fe20000010000 */
[----:B------:R-:W-:Y:S01]  /*bfd0*/  LOP3.LUT R2, R13, UR5, RZ, 0xc0, !PT ;  /* 0x000000050d027c12 */ /* 0x000fe2000f8ec0ff */
[----:B------:R-:W-:-:S04]  /*bfe0*/  USHF.R.U32.HI UR5, URZ, 0x1, UR4 ;  /* 0x00000001ff057899 */ /* 0x000fc80008011604 */
[----:B------:R-:W-:Y:S01]  /*bff0*/  BSSY.RECONVERGENT B0, `(.L_x_237) ;  /* 0x0000037000007945 */ /* 0x000fe20003800200 */
[----:B------:R-:W-:Y:S02]  /*c000*/  IMAD R2, R2, 0x11, RZ ;  /* 0x0000001102027824 */ /* 0x000fe400078e02ff */
[----:B------:R-:W-:Y:S01]  /*c010*/  IMAD.U32 R40, RZ, RZ, UR5 ;  /* 0x00000005ff287e24 */ /* 0x000fe2000f8e00ff */
[----:B------:R-:W-:Y:S02]  /*c020*/  UMOV UR5, 0x400 ;  /* 0x0000040000057882 */ /* 0x000fe40000000000 */
[----:B------:R-:W-:Y:S02]  /*c030*/  VIMNMX R36, PT, PT, R2, UR7, PT ;  /* 0x0000000702247c48 */ /* 0x000fe4000bfe0100 */
[----:B------:R-:W-:-:S03]  /*c040*/  LOP3.LUT R2, R13, UR10, RZ, 0xc0, !PT ;  /* 0x0000000a0d027c12 */ /* 0x000fc6000f8ec0ff */
[----:B------:R-:W-:Y:S01]  /*c050*/  IMAD R41, R40, 0x11, R36 ;  /* 0x0000001128297824 */ /* 0x000fe200078e0224 */
[----:B0-----:R-:W-:-:S04]  /*c060*/  ULEA UR6, UR6, UR5, 0x18 ;  /* 0x0000000506067291 */ /* 0x001fc8000f8ec0ff */
[----:B------:R-:W-:-:S05]  /*c070*/  VIMNMX R41, PT, PT, R41, UR7, PT ;  /* 0x0000000729297c48 */ /* 0x000fca000bfe0100 */
[--C-:B------:R-:W-:Y:S02]  /*c080*/  IMAD R40, R40, 0x11, R41.reuse ;  /* 0x0000001128287824 */ /* 0x100fe400078e0229 */
[----:B------:R-:W-:Y:S02]  /*c090*/  IMAD R25, R13, R38, UR6 ;  /* 0x000000060d197e24 */ /* 0x000fe4000f8e0226 */
[----:B------:R-:W-:Y:S01]  /*c0a0*/  IMAD R38, R2, 0x11, RZ ;  /* 0x0000001102267824 */ /* 0x000fe200078e02ff */
[----:B------:R-:W-:Y:S02]  /*c0b0*/  VIMNMX R2, PT, PT, R40, UR7, PT ;  /* 0x0000000728027c48 */ /* 0x000fe4000bfe0100 */
[----:B------:R0:W-:Y:S02]  /*c0c0*/  STS [R25], R11 ;  /* 0x0000000b19007388 */ /* 0x0001e40000000800 */
[----:B------:R-:W-:Y:S01]  /*c0d0*/  VIMNMX R45, PT, PT, R38, UR7, PT ;  /* 0x00000007262d7c48 */ /* 0x000fe2000bfe0100 */
[----:B------:R-:W-:Y:S01]  /*c0e0*/  IMAD.IADD R38, R2, 0x1, -R41 ;  /* 0x0000000102267824 */ /* 0x000fe200078e0a29 */
[----:B------:R1:W-:Y:S04]  /*c0f0*/  STS [R25+0x4], R34 ;  /* 0x0000042219007388 */ /* 0x0003e80000000800 */
[C---:B------:R-:W-:Y:S01]  /*c100*/  ISETP.GE.AND P0, PT, R45.reuse, R38, PT ;  /* 0x000000262d00720c */ /* 0x040fe20003f06270 */
[----:B------:R-:W-:Y:S01]  /*c110*/  IMAD.IADD R38, R45, 0x1, -R38 ;  /* 0x000000012d267824 */ /* 0x000fe200078e0a26 */
[----:B0-----:R-:W-:Y:S01]  /*c120*/  VIADDMNMX R11, R41, -R36, R45, PT ;  /* 0x80000024290b7246 */ /* 0x001fe2000380012d */
[----:B------:R1:W-:Y:S03]  /*c130*/  STS [R25+0x8], R14 ;  /* 0x0000080e19007388 */ /* 0x0003e60000000800 */
[----:B------:R-:W-:Y:S01]  /*c140*/  SEL R38, R38, RZ, P0 ;  /* 0x000000ff26267207 */ /* 0x000fe20000000000 */
[----:B------:R1:W-:Y:S03]  /*c150*/  STS [R25+0xc], R37 ;  /* 0x00000c2519007388 */ /* 0x0003e60000000800 */
[----:B------:R-:W-:Y:S01]  /*c160*/  ISETP.GE.AND P0, PT, R38, R11, PT ;  /* 0x0000000b2600720c */ /* 0x000fe20003f06270 */
        /* <DEDUP_REMOVED lines=15> */
[----:B-1----:R-:W-:-:S07]  /*c260*/  IADD3 R7, PT, PT, R45, R41, RZ ;  /* 0x000000292d077210 */ /* 0x002fce0007ffe0ff */
.L_x_239:
[----:B------:R-:W-:-:S05]  /*c270*/  IMAD.IADD R0, R11, 0x1, -R38 ;  /* 0x000000010b007824 */ /* 0x000fca00078e0a26 */
[----:B------:R-:W-:-:S04]  /*c280*/  LEA.HI R3, R0, R0, RZ, 0x1 ;  /* 0x0000000000037211 */ /* 0x000fc800078f08ff */
[----:B------:R-:W-:-:S04]  /*c290*/  LEA.HI.SX32 R3, R3, R38, 0x1f ;  /* 0x0000002603037211 */ /* 0x000fc800078ffaff */
[----:B------:R-:W-:Y:S01]  /*c2a0*/  LOP3.LUT R4, RZ, R3, RZ, 0x33, !PT ;  /* 0x00000003ff047212 */ /* 0x000fe200078e33ff */
[----:B------:R-:W-:-:S03]  /*c2b0*/  IMAD.IADD R0, R36, 0x1, R3 ;  /* 0x0000000124007824 */ /* 0x000fc600078e0203 */
[----:B------:R-:W-:Y:S02]  /*c2c0*/  IADD3 R4, PT, PT, R7, R4, RZ ;  /* 0x0000000407047210 */ /* 0x000fe40007ffe0ff */
[----:B------:R-:W-:Y:S02]  /*c2d0*/  LEA R0, R0, UR6, 0x2 ;  /* 0x0000000600007c11 */ /* 0x000fe4000f8e10ff */
[----:B------:R-:W-:-:S04]  /*c2e0*/  LEA R4, R4, UR6, 0x2 ;  /* 0x0000000604047c11 */ /* 0x000fc8000f8e10ff */
[----:B------:R-:W-:Y:S04]  /*c2f0*/  LDS R0, [R0] ;  /* 0x0000000000007984 */ /* 0x000fe80000000800 */
[----:B------:R-:W0:Y:S02]  /*c300*/  LDS R5, [R4] ;  /* 0x0000000004057984 */ /* 0x000e240000000800 */
[----:B0-----:R-:W-:-:S04]  /*c310*/  FSETP.GT.AND P0, PT, |R5|, |R0|, PT ;  /* 0x400000000500720b */ /* 0x001fc80003f04200 */
[----:B------:R-:W-:-:S09]  /*c320*/  SEL R11, R11, R3, !P0 ;  /* 0x000000030b0b7207 */ /* 0x000fd20004000000 */
[----:B------:R-:W-:-:S05]  /*c330*/  @!P0 VIADD R38, R3, 0x1 ;  /* 0x0000000103268836 */ /* 0x000fca0000000000 */
[----:B------:R-:W-:-:S13]  /*c340*/  ISETP.GE.AND P0, PT, R38, R11, PT ;  /* 0x0000000b2600720c */ /* 0x000fda0003f06270 */
[----:B------:R-:W-:Y:S05]  /*c350*/  @!P0 BRA `(.L_x_239) ;  /* 0xfffffffc00c48947 */ /* 0x000fea000383ffff */
.L_x_238:
[----:B------:R-:W-:Y:S05]  /*c360*/  BSYNC.RECONVERGENT B0 ;  /* 0x0000000000007941 */ /* 0x000fea0003800200 */
.L_x_237:
[----:B-1----:R-:W-:Y:S01]  /*c370*/  IMAD.IADD R8, R36, 0x1, R38 ;  /* 0x0000000124087824 */ /* 0x002fe200078e0226 */
[----:B------:R-:W-:Y:S01]  /*c380*/  IADD3 R45, PT, PT, -R38, R41, R45 ;  /* 0x00000029262d7210 */ /* 0x000fe20007ffe12d */
[----:B------:R-:W-:Y:S01]  /*c390*/  BSSY.RECONVERGENT B0, `(.L_x_240) ;  /* 0x000000a000007945 */ /* 0x000fe20003800200 */
[----:B------:R-:W-:Y:S02]  /*c3a0*/  PLOP3.LUT P1, PT, PT, PT, PT, 0x8, 0x80 ;  /* 0x000000000080781c */ /* 0x000fe40003f2e170 */
[----:B------:R-:W-:Y:S02]  /*c3b0*/  LEA R3, R8, UR6, 0x2 ;  /* 0x0000000608037c11 */ /* 0x000fe4000f8e10ff */
[C---:B------:R-:W-:Y:S02]  /*c3c0*/  LEA R4, R45.reuse, UR6, 0x2 ;  /* 0x000000062d047c11 */ /* 0x040fe4000f8e10ff */
[----:B------:R-:W-:Y:S01]  /*c3d0*/  ISETP.GE.AND P0, PT, R45, R2, PT ;  /* 0x000000022d00720c */ /* 0x000fe20003f06270 */
[----:B------:R0:W1:Y:S04]  /*c3e0*/  LDS R47, [R3] ;  /* 0x00000000032f7984 */ /* 0x0000680000000800 */
[----:B------:R0:W2:Y:S08]  /*c3f0*/  LDS R46, [R4] ;  /* 0x00000000042e7984 */ /* 0x0000b00000000800 */
[----:B0-----:R-:W-:Y:S05]  /*c400*/  @P0 BRA `(.L_x_241) ;  /* 0x0000000000080947 */ /* 0x001fea0003800000 */
[----:B------:R-:W-:-:S04]  /*c410*/  ISETP.GE.AND P1, PT, R8, R41, PT ;  /* 0x000000290800720c */ /* 0x000fc80003f26270 */
[----:B-12---:R-:W-:-:S13]  /*c420*/  FSETP.GT.OR P1, PT, |R46|, |R47|, P1 ;  /* 0x4000002f2e00720b */ /* 0x006fda0000f24600 */
.L_x_241:
[----:B------:R-:W-:Y:S05]  /*c430*/  BSYNC.RECONVERGENT B0 ;  /* 0x0000000000007941 */ /* 0x000fea0003800200 */
.L_x_240:
[----:B-12---:R-:W-:Y:S01]  /*c440*/  FSEL R11, R46, R47, P1 ;  /* 0x0000002f2e0b7208 */ /* 0x006fe20000800000 */
[C---:B------:R-:W-:Y:S01]  /*c450*/  VIADD R44, R8.reuse, 0x1 ;  /* 0x00000001082c7836 */ /* 0x040fe20000000000 */
[----:B------:R0:W1:Y:S01]  /*c460*/  @P1 LDS R46, [R4+0x4] ;  /* 0x00000400042e1984 */ /* 0x0000620000000800 */
[----:B------:R-:W-:Y:S01]  /*c470*/  IADD3 R7, PT, PT, R45, 0x1, RZ ;  /* 0x000000012d077810 */ /* 0x000fe20007ffe0ff */
[----:B------:R-:W-:Y:S01]  /*c480*/  @!P1 IMAD.MOV R7, RZ, RZ, R45 ;  /* 0x000000ffff079224 */ /* 0x000fe200078e022d */
[----:B------:R-:W-:Y:S01]  /*c490*/  @P1 IADD3 R44, PT, PT, R8, RZ, RZ ;  /* 0x000000ff082c1210 */ /* 0x000fe20007ffe0ff */
[----:B------:R0:W2:Y:S01]  /*c4a0*/  @!P1 LDS R47, [R3+0x4] ;  /* 0x00000400032f9984 */ /* 0x0000a20000000800 */
[----:B------:R-:W-:Y:S01]  /*c4b0*/  BSSY.RECONVERGENT B0, `(.L_x_242) ;  /* 0x0000008000007945 */ /* 0x000fe20003800200 */
[C---:B------:R-:W-:Y:S01]  /*c4c0*/  VIADD R43, R7.reuse, 0x1 ;  /* 0x00000001072b7836 */ /* 0x040fe20000000000 */
[----:B------:R-:W-:Y:S01]  /*c4d0*/  ISETP.GE.AND P0, PT, R7, R2, PT ;  /* 0x000000020700720c */ /* 0x000fe20003f06270 */
[----:B------:R-:W-:Y:S01]  /*c4e0*/  VIADD R0, R44, 0x1 ;  /* 0x000000012c007836 */ /* 0x000fe20000000000 */
[----:B------:R-:W-:-:S11]  /*c4f0*/  PLOP3.LUT P2, PT, PT, PT, PT, 0x8, 0x80 ;  /* 0x000000000080781c */ /* 0x000fd60003f4e170 */
[----:B0-----:R-:W-:Y:S05]  /*c500*/  @P0 BRA `(.L_x_243) ;  /* 0x0000000000080947 */ /* 0x001fea0003800000 */
[----:B------:R-:W-:-:S04]  /*c510*/  ISETP.GE.AND P2, PT, R44, R41, PT ;  /* 0x000000292c00720c */ /* 0x000fc80003f46270 */
[----:B-12---:R-:W-:-:S13]  /*c520*/  FSETP.GT.OR P2, PT, |R46|, |R47|, P2 ;  /* 0x4000002f2e00720b */ /* 0x006fda0001744600 */
.L_x_243:
[----:B------:R-:W-:Y:S05]  /*c530*/  BSYNC.RECONVERGENT B0 ;  /* 0x0000000000007941 */ /* 0x000fea0003800200 */
.L_x_242:
[----:B------:R-:W-:Y:S01]  /*c540*/  @!P2 IMAD.MOV R43, RZ, RZ, R7 ;  /* 0x000000ffff2ba224 */ /* 0x000fe200078e0207 */
[----:B------:R-:W-:Y:S01]  /*c550*/  @P2 IADD3 R0, PT, PT, R44, RZ, RZ ;  /* 0x000000ff2c002210 */ /* 0x000fe20007ffe0ff */
[----:B------:R-:W-:Y:S01]  /*c560*/  BSSY.RECONVERGENT B0, `(.L_x_244) ;  /* 0x000000d000007945 */ /* 0x000fe20003800200 */
[----:B-12---:R-:W-:Y:S01]  /*c570*/  FSEL R34, R46, R47, P2 ;  /* 0x0000002f2e227208 */ /* 0x006fe20001000000 */
[C---:B------:R-:W-:Y:S01]  /*c580*/  VIADD R27, R43.reuse, 0x1 ;  /* 0x000000012b1b7836 */ /* 0x040fe20000000000 */
[C---:B------:R-:W-:Y:S02]  /*c590*/  @!P2 LEA R3, R0.reuse, UR6, 0x2 ;  /* 0x000000060003ac11 */ /* 0x040fe4000f8e10ff */
        /* <DEDUP_REMOVED lines=9> */
.L_x_245:
[----:B------:R-:W-:Y:S05]  /*c630*/  BSYNC.RECONVERGENT B0 ;  /* 0x0000000000007941 */ /* 0x000fea0003800200 */
.L_x_244:
        /* <DEDUP_REMOVED lines=15> */
.L_x_247:
[----:B------:R-:W-:Y:S05]  /*c730*/  BSYNC.RECONVERGENT B0 ;  /* 0x0000000000007941 */ /* 0x000fea0003800200 */
.L_x_246:
        /* <DEDUP_REMOVED lines=13> */
[----:B------:R-:W-:-:S04]  /*c810*/  ISETP.GE.AND P5, PT, R40, R41, PT ;  /* 0x000000292800720c */ /* 0x000fc80003fa6270 */
[----:B-12---:R-:W-:-:S13]  /*c820*/  FSETP.GT.OR P5, PT, |R46|, |R47|, P5 ;  /* 0x4000002f2e00720b */ /* 0x006fda0002fa4600 */
.L_x_249:
[----:B------:R-:W-:Y:S05]  /*c830*/  BSYNC.RECONVERGENT B0 ;  /* 0x0000000000007941 */ /* 0x000fea0003800200 */
.L_x_248:
        /* <DEDUP_REMOVED lines=9> */
[----:B------:R-:W-:-:S02]  /*c8d0*/  PLOP3.LUT P6, PT, PT, PT, PT, 0x8, 0x80 ;  /* 0x000000000080781c */ /* 0x000fc40003fce170 */
[----:B------:R-:W-:Y:S01]  /*c8e0*/  IADD3 R36, PT, PT, R38, 0x1, RZ ;  /* 0x0000000126247810 */ /* 0x000fe20007ffe0ff */
[----:B------:R0:W2:Y:S01]  /*c8f0*/  @P5 LDS R46, [R4] ;  /* 0x00000000042e5984 */ /* 0x0000a20000000800 */
[----:B------:R-:W-:-:S07]  /*c900*/  P2R R49, PR, RZ, 0x40 ;  /* 0x00000040ff317803 */ /* 0x000fce0000000000 */
[----:B0-----:R-:W-:Y:S05]  /*c910*/  @P0 BRA `(.L_x_251) ;  /* 0x00000000000c0947 */ /* 0x001fea0003800000 */
[----:B------:R-:W-:-:S04]  /*c920*/  ISETP.GE.AND P0, PT, R38, R41, PT ;  /* 0x000000292600720c */ /* 0x000fc80003f06270 */
[----:B-12---:R-:W-:-:S04]  /*c930*/  FSETP.GT.OR P0, PT, |R46|, |R47|, P0 ;  /* 0x4000002f2e00720b */ /* 0x006fc80000704600 */
[----:B------:R-:W-:-:S09]  /*c940*/  P2R R49, PR, RZ, 0x1 ;  /* 0x00000001ff317803 */ /* 0x000fd20000000000 */
.L_x_251:
[----:B------:R-:W-:Y:S05]  /*c950*/  BSYNC.RECONVERGENT B0 ;  /* 0x0000000000007941 */ /* 0x000fea0003800200 */
.L_x_250:
[----:B------:R-:W-:Y:S01]  /*c960*/  ISETP.NE.AND P0, PT, R49, RZ, PT ;  /* 0x000000ff3100720c */ /* 0x000fe20003f05270 */
[----:B------:R-:W-:Y:S03]  /*c970*/  BSSY.RECONVERGENT B0, `(.L_x_252) ;  /* 0x000000f000007945 */ /* 0x000fe60003800200 */
[----:B-12---:R-:W-:-:S09]  /*c980*/  FSEL R48, R46, R47, P0 ;  /* 0x0000002f2e307208 */ /* 0x006fd20000000000 */
[----:B------:R-:W-:Y:S02]  /*c990*/  @!P0 IMAD.MOV R55, RZ, RZ, R57 ;  /* 0x000000ffff378224 */ /* 0x000fe400078e0239 */
[----:B------:R-:W-:-:S03]  /*c9a0*/  @P0 IMAD.MOV R36, RZ, RZ, R38 ;  /* 0x000000ffff240224 */ /* 0x000fc600078e0226 */
[C---:B------:R-:W-:Y:S01]  /*c9b0*/  ISETP.GE.AND P6, PT, R55.reuse, R2, PT ;  /* 0x000000023700720c */ /* 0x040fe20003fc6270 */
[C---:B------:R-:W-:Y:S01]  /*c9c0*/  VIADD R4, R36.reuse, 0x1 ;  /* 0x0000000124047836 */ /* 0x040fe20000000000 */
[----:B------:R-:W-:Y:S02]  /*c9d0*/  @!P0 LEA R5, R36, UR6, 0x2 ;  /* 0x0000000624058c11 */ /* 0x000fe4000f8e10ff */
[C---:B------:R-:W-:Y:S02]  /*c9e0*/  @P0 LEA R16, R55.reuse, UR6, 0x2 ;  /* 0x0000000637100c11 */ /* 0x040fe4000f8e10ff */
[----:B------:R-:W-:Y:S01]  /*c9f0*/  IADD3 R3, PT, PT, R55, 0x1, RZ ;  /* 0x0000000137037810 */ /* 0x000fe20007ffe0ff */
[----:B------:R0:W1:Y:S04]  /*ca00*/  @!P0 LDS R47, [R5] ;  /* 0x00000000052f8984 */ /* 0x0000680000000800 */
[----:B------:R0:W2:Y:S01]  /*ca10*/  @P0 LDS R46, [R16] ;  /* 0x00000000102e0984 */ /* 0x0000a20000000800 */
[----:B------:R-:W-:Y:S01]  /*ca20*/  PLOP3.LUT P0, PT, PT, PT, PT, 0x8, 0x80 ;  /* 0x000000000080781c */ /* 0x000fe20003f0e170 */
[----:B------:R-:W-:-:S12]  /*ca30*/  @P6 BRA `(.L_x_253) ;  /* 0x0000000000086947 */ /* 0x000fd80003800000 */
[----:B------:R-:W-:-:S04]  /*ca40*/  ISETP.GE.AND P0, PT, R36, R41, PT ;  /* 0x000000292400720c */ /* 0x000fc80003f06270 */
[----:B-12---:R-:W-:-:S13]  /*ca50*/  FSETP.GT.OR P0, PT, |R46|, |R47|, P0 ;  /* 0x4000002f2e00720b */ /* 0x006fda0000704600 */
.L_x_253:
[----:B------:R-:W-:Y:S05]  /*ca60*/  BSYNC.RECONVERGENT B0 ;  /* 0x0000000000007941 */ /* 0x000fea0003800200 */
.L_x_252:
[----:B------:R-:W-:Y:S01]  /*ca70*/  @P0 IMAD.MOV R4, RZ, RZ, R36 ;  /* 0x000000ffff040224 */ /* 0x000fe200078e0224 */
[----:B------:R-:W-:Y:S01]  /*ca80*/  @!P0 IADD3 R3, PT, PT, R55, RZ, RZ ;  /* 0x000000ff37038210 */ /* 0x000fe20007ffe0ff */
[----:B------:R-:W-:Y:S01]  /*ca90*/  BSSY.RECONVERGENT B0, `(.L_x_254) ;  /* 0x000000e000007945 */ /* 0x000fe20003800200 */
[----:B012---:R-:W-:Y:S01]  /*caa0*/  FSEL R5, R46, R47, P0 ;  /* 0x0000002f2e057208 */ /* 0x007fe20000000000 */
        /* <DEDUP_REMOVED lines=12> */
.L_x_255:
[----:B------:R-:W-:Y:S05]  /*cb70*/  BSYNC.RECONVERGENT B0 ;  /* 0x0000000000007941 */ /* 0x000fea0003800200 */
.L_x_254:
        /* <DEDUP_REMOVED lines=16> */
.L_x_257:
[----:B------:R-:W-:Y:S05]  /*cc80*/  BSYNC.RECONVERGENT B0 ;  /* 0x0000000000007941 */ /* 0x000fea0003800200 */
.L_x_256:
        /* <DEDUP_REMOVED lines=16> */
.L_x_259:
[----:B------:R-:W-:Y:S05]  /*cd90*/  BSYNC.RECONVERGENT B0 ;  /* 0x0000000000007941 */ /* 0x000fea0003800200 */
.L_x_258:
        /* <DEDUP_REMOVED lines=16> */
.L_x_261:
[----:B------:R-:W-:Y:S05]  /*cea0*/  BSYNC.RECONVERGENT B0 ;  /* 0x0000000000007941 */ /* 0x000fea0003800200 */
.L_x_260:
[----:B------:R-:W-:Y:S01]  /*ceb0*/  @!P4 IMAD.MOV R27, RZ, RZ, R31 ;  /* 0x000000ffff1bc224 */ /* 0x000fe200078e021f */
[----:B------:R-:W-:Y:S01]  /*cec0*/  @P4 IADD3 R0, PT, PT, R52, RZ, RZ ;  /* 0x000000ff34004210 */ /* 0x000fe20007ffe0ff */
[----:B------:R-:W-:Y:S01]  /*ced0*/  BSSY.RECONVERGENT B0, `(.L_x_262) ;  /* 0x000000d000007945 */ /* 0x000fe20003800200 */
[----:B-12---:R-:W-:Y:S02]  /*cee0*/  FSEL R8, R46, R47, P4 ;  /* 0x0000002f2e087208 */ /* 0x006fe40002000000 */
[C---:B------:R-:W-:Y:S01]  /*cef0*/  @!P4 LEA R58, R0.reuse, UR6, 0x2 ;  /* 0x00000006003acc11 */ /* 0x040fe2000f8e10ff */
[----:B------:R-:W-:Y:S01]  /*cf00*/  VIADD R50, R0, 0x1 ;  /* 0x0000000100327836 */ /* 0x000fe20000000000 */
        /* <DEDUP_REMOVED lines=9> */
.L_x_263:
[----:B------:R-:W-:Y:S05]  /*cfa0*/  BSYNC.RECONVERGENT B0 ;  /* 0x0000000000007941 */ /* 0x000fea0003800200 */
.L_x_262:
[----:B------:R-:W-:Y:S01]  /*cfb0*/  ISETP.NE.AND P6, PT, R49, RZ, PT ;  /* 0x000000ff3100720c */ /* 0x000fe20003fc5270 */
[----:B------:R-:W-:Y:S01]  /*cfc0*/  VIADD R49, R27, 0x1 ;  /* 0x000000011b317836 */ /* 0x000fe20000000000 */
[----:B------:R-:W-:Y:S01]  /*cfd0*/  @P5 IADD3 R50, PT, PT, R0, RZ, RZ ;  /* 0x000000ff00325210 */ /* 0x000fe20007ffe0ff */
[----:B------:R-:W-:Y:S01]  /*cfe0*/  @!P5 IMAD.MOV R49, RZ, RZ, R27 ;  /* 0x000000ffff31d224 */ /* 0x000fe200078e021b */
[----:B-12---:R-:W-:Y:S01]  /*cff0*/  FSEL R19, R46, R47, P5 ;  /* 0x0000002f2e137208 */ /* 0x006fe20002800000 */
[----:B------:R-:W-:Y:S01]  /*d000*/  BSSY.RECONVERGENT B0, `(.L_x_264) ;  /* 0x000000e000007945 */ /* 0x000fe20003800200 */
[----:B------:R-:W-:Y:S02]  /*d010*/  @!P5 LEA R59, R50, UR6, 0x2 ;  /* 0x00000006323bdc11 */ /* 0x000fe4000f8e10ff */
[----:B------:R-:W-:Y:S02]  /*d020*/  @P5 LEA R60, R49, UR6, 0x2 ;  /* 0x00000006313c5c11 */ /* 0x000fe4000f8e10ff */
[----:B------:R-:W-:Y:S01]  /*d030*/  SEL R38, R57, R38, P6 ;  /* 0x0000002639267207 */ /* 0x000fe20003000000 */
[----:B------:R0:W1:Y:S01]  /*d040*/  @!P5 LDS R47, [R59] ;  /* 0x000000003b2fd984 */ /* 0x0000620000000800 */
[----:B------:R-:W-:-:S02]  /*d050*/  ISETP.GE.AND P6, PT, R49, R2, PT ;  /* 0x000000023100720c */ /* 0x000fc40003fc6270 */
[----:B------:R-:W-:Y:S01]  /*d060*/  SEL R36, R55, R36, P0 ;  /* 0x0000002437247207 */ /* 0x000fe20000000000 */
[----:B------:R0:W2:Y:S01]  /*d070*/  @P5 LDS R46, [R60] ;  /* 0x000000003c2e5984 */ /* 0x0000a20000000800 */
[----:B------:R-:W-:Y:S02]  /*d080*/  SEL R3, R3, R4, P1 ;  /* 0x0000000403037207 */ /* 0x000fe40000800000 */
[----:B------:R-:W-:Y:S02]  /*d090*/  IADD3 R58, PT, PT, R50, 0x1, RZ ;  /* 0x00000001323a7810 */ /* 0x000fe40007ffe0ff */
[----:B------:R-:W-:-:S05]  /*d0a0*/  PLOP3.LUT P0, PT, PT, PT, PT, 0x8, 0x80 ;  /* 0x000000000080781c */ /* 0x000fca0003f0e170 */
[----:B0-----:R-:W-:Y:S08]  /*d0b0*/  @P6 BRA `(.L_x_265) ;  /* 0x0000000000086947 */ /* 0x001ff00003800000 */
[----:B------:R-:W-:-:S04]  /*d0c0*/  ISETP.GE.AND P0, PT, R50, R41, PT ;  /* 0x000000293200720c */ /* 0x000fc80003f06270 */
[----:B-12---:R-:W-:-:S13]  /*d0d0*/  FSETP.GT.OR P0, PT, |R46|, |R47|, P0 ;  /* 0x4000002f2e00720b */ /* 0x006fda0000704600 */
.L_x_265:
[----:B------:R-:W-:Y:S05]  /*d0e0*/  BSYNC.RECONVERGENT B0 ;  /* 0x0000000000007941 */ /* 0x000fea0003800200 */
.L_x_264:
        /* <DEDUP_REMOVED lines=18> */
.L_x_267:
[----:B------:R-:W-:Y:S05]  /*d210*/  BSYNC.RECONVERGENT B0 ;  /* 0x0000000000007941 */ /* 0x000fea0003800200 */
.L_x_266:
[----:B------:R-:W-:Y:S01]  /*d220*/  IADD3 R57, PT, PT, R55, 0x1, RZ ;  /* 0x0000000137397810 */ /* 0x000fe20007ffe0ff */
        /* <DEDUP_REMOVED lines=8> */
[----:B------:R-:W-:Y:S01]  /*d2b0*/  ISETP.GE.AND P2, PT, R57, R2, PT ;  /* 0x000000023900720c */ /* 0x000fe20003f46270 */
[----:B------:R0:W1:Y:S01]  /*d2c0*/  @!P1 LDS R47, [R59] ;  /* 0x000000003b2f9984 */ /* 0x0000620000000800 */
[----:B------:R-:W-:-:S02]  /*d2d0*/  SEL R56, R27, R0, P5 ;  /* 0x000000001b387207 */ /* 0x000fc40002800000 */
[----:B------:R-:W-:Y:S01]  /*d2e0*/  SEL R55, R55, R58, P1 ;  /* 0x0000003a37377207 */ /* 0x000fe20000800000 */
[----:B------:R0:W2:Y:S01]  /*d2f0*/  @P1 LDS R46, [R60] ;  /* 0x000000003c2e1984 */ /* 0x0000a20000000800 */
[----:B------:R-:W-:-:S07]  /*d300*/  PLOP3.LUT P0, PT, PT, PT, PT, 0x8, 0x80 ;  /* 0x000000000080781c */ /* 0x000fce0003f0e170 */
[----:B0-----:R-:W-:Y:S06]  /*d310*/  @P2 BRA `(.L_x_269) ;  /* 0x0000000000082947 */ /* 0x001fec0003800000 */
[----:B------:R-:W-:-:S04]  /*d320*/  ISETP.GE.AND P0, PT, R54, R41, PT ;  /* 0x000000293600720c */ /* 0x000fc80003f06270 */
[----:B-12---:R-:W-:-:S13]  /*d330*/  FSETP.GT.OR P0, PT, |R46|, |R47|, P0 ;  /* 0x4000002f2e00720b */ /* 0x006fda0000704600 */
.L_x_269:
[----:B------:R-:W-:Y:S05]  /*d340*/  BSYNC.RECONVERGENT B0 ;  /* 0x0000000000007941 */ /* 0x000fea0003800200 */
.L_x_268:
[----:B------:R-:W-:Y:S01]  /*d350*/  VIADD R27, R57, 0x1 ;  /* 0x00000001391b7836 */ /* 0x000fe20000000000 */
[----:B------:R-:W-:Y:S01]  /*d360*/  @P0 IADD3 R50, PT, PT, R54, RZ, RZ ;  /* 0x000000ff36320210 */ /* 0x000fe20007ffe0ff */
[----:B------:R-:W-:Y:S01]  /*d370*/  @!P0 IMAD.MOV R27, RZ, RZ, R57 ;  /* 0x000000ffff1b8224 */ /* 0x000fe200078e0239 */
[----:B------:R-:W-:Y:S01]  /*d380*/  BSSY.RECONVERGENT B0, `(.L_x_270) ;  /* 0x000000e000007945 */ /* 0x000fe20003800200 */
[----:B-12---:R-:W-:Y:S02]  /*d390*/  FSEL R0, R46, R47, P0 ;  /* 0x0000002f2e007208 */ /* 0x006fe40000000000 */
[C---:B------:R-:W-:Y:S01]  /*d3a0*/  @!P0 LEA R59, R50.reuse, UR6, 0x2 ;  /* 0x00000006323b8c11 */ /* 0x040fe2000f8e10ff */
[----:B------:R-:W-:Y:S01]  /*d3b0*/  VIADD R58, R50, 0x1 ;  /* 0x00000001323a7836 */ /* 0x000fe20000000000 */
[C---:B------:R-:W-:Y:S02]  /*d3c0*/  ISETP.GE.AND P1, PT, R27.reuse, R2, PT ;  /* 0x000000021b00720c */ /* 0x040fe40003f26270 */
[----:B------:R-:W-:Y:S01]  /*d3d0*/  @P0 LEA R60, R27, UR6, 0x2 ;  /* 0x000000061b3c0c11 */ /* 0x000fe2000f8e10ff */
[----:B------:R0:W1:Y:S01]  /*d3e0*/  @!P0 LDS R47, [R59] ;  /* 0x000000003b2f8984 */ /* 0x0000620000000800 */
[----:B------:R-:W-:-:S02]  /*d3f0*/  SEL R54, R57, R54, P0 ;  /* 0x0000003639367207 */ /* 0x000fc40000000000 */
[----:B------:R-:W-:Y:S01]  /*d400*/  IADD3 R57, PT, PT, R27, 0x1, RZ ;  /* 0x000000011b397810 */ /* 0x000fe20007ffe0ff */
[----:B------:R0:W2:Y:S01]  /*d410*/  @P0 LDS R46, [R60] ;  /* 0x000000003c2e0984 */ /* 0x0000a20000000800 */
[----:B------:R-:W-:-:S05]  /*d420*/  PLOP3.LUT P0, PT, PT, PT, PT, 0x8, 0x80 ;  /* 0x000000000080781c */ /* 0x000fca0003f0e170 */
[----:B------:R-:W-:Y:S08]  /*d430*/  @P1 BRA `(.L_x_271) ;  /* 0x0000000000081947 */ /* 0x000ff00003800000 */
[----:B------:R-:W-:-:S04]  /*d440*/  ISETP.GE.AND P0, PT, R50, R41, PT ;  /* 0x000000293200720c */ /* 0x000fc80003f06270 */
[----:B-12---:R-:W-:-:S13]  /*d450*/  FSETP.GT.OR P0, PT, |R46|, |R47|, P0 ;  /* 0x4000002f2e00720b */ /* 0x006fda0000704600 */
.L_x_271:
[----:B------:R-:W-:Y:S05]  /*d460*/  BSYNC.RECONVERGENT B0 ;  /* 0x0000000000007941 */ /* 0x000fea0003800200 */
.L_x_270:
[----:B------:R-:W-:Y:S01]  /*d470*/  @!P0 IMAD.MOV R57, RZ, RZ, R27 ;  /* 0x000000ffff398224 */ /* 0x000fe200078e021b */
[----:B------:R-:W-:Y:S01]  /*d480*/  @P0 IADD3 R58, PT, PT, R50, RZ, RZ ;  /* 0x000000ff323a0210 */ /* 0x000fe20007ffe0ff */
[----:B------:R-:W-:Y:S01]  /*d490*/  BSSY.RECONVERGENT B0, `(.L_x_272) ;  /* 0x000000c000007945 */ /* 0x000fe20003800200 */
[----:B------:R-:W-:Y:S02]  /*d4a0*/  SEL R50, R27, R50, P0 ;  /* 0x000000321b327207 */ /* 0x000fe40000000000 */
[C---:B------:R-:W-:Y:S02]  /*d4b0*/  ISETP.GE.AND P1, PT, R57.reuse, R2, PT ;  /* 0x000000023900720c */ /* 0x040fe40003f26270 */
[----:B------:R-:W-:Y:S02]  /*d4c0*/  @!P0 LEA R2, R58, UR6, 0x2 ;  /* 0x000000063a028c11 */ /* 0x000fe4000f8e10ff */
[----:B0-----:R-:W-:Y:S02]  /*d4d0*/  @P0 LEA R59, R57, UR6, 0x2 ;  /* 0x00000006393b0c11 */ /* 0x001fe4000f8e10ff */
[----:B-12---:R-:W-:-:S02]  /*d4e0*/  FSEL R27, R46, R47, P0 ;  /* 0x0000002f2e1b7208 */ /* 0x006fc40000000000 */
[----:B------:R0:W1:Y:S04]  /*d4f0*/  @!P0 LDS R47, [R2] ;  /* 0x00000000022f8984 */ /* 0x0000680000000800 */
[----:B------:R0:W2:Y:S01]  /*d500*/  @P0 LDS R46, [R59] ;  /* 0x000000003b2e0984 */ /* 0x0000a20000000800 */
[----:B------:R-:W-:Y:S01]  /*d510*/  PLOP3.LUT P0, PT, PT, PT, PT, 0x8, 0x80 ;  /* 0x000000000080781c */ /* 0x000fe20003f0e170 */
[----:B------:R-:W-:-:S12]  /*d520*/  @P1 BRA `(.L_x_273) ;  /* 0x0000000000081947 */ /* 0x000fd80003800000 */
[----:B------:R-:W-:-:S04]  /*d530*/  ISETP.GE.AND P0, PT, R58, R41, PT ;  /* 0x000000293a00720c */ /* 0x000fc80003f06270 */
[----:B-12---:R-:W-:-:S13]  /*d540*/  FSETP.GT.OR P0, PT, |R46|, |R47|, P0 ;  /* 0x4000002f2e00720b */ /* 0x006fda0000704600 */
.L_x_273:
[----:B------:R-:W-:Y:S05]  /*d550*/  BSYNC.RECONVERGENT B0 ;  /* 0x0000000000007941 */ /* 0x000fea0003800200 */
.L_x_272:
[----:B------:R-:W-:Y:S01]  /*d560*/  BAR.SYNC.DEFER_BLOCKING 0x0 ;  /* 0x0000000000007b1d */ /* 0x000fe20000010000 */
[----:B------:R-:W-:Y:S01]  /*d570*/  SEL R57, R57, R58, P0 ;  /* 0x0000003a39397207 */ /* 0x000fe20000000000 */
[----:B------:R-:W-:Y:S01]  /*d580*/  UISETP.GE.U32.AND UP0, UPT, UR4, 0x81, UPT ;  /* 0x000000810400788c */ /* 0x000fe2000bf06070 */
[----:B------:R-:W-:Y:S01]  /*d590*/  LEA R45, R45, UR6, 0x2 ;  /* 0x000000062d2d7c11 */ /* 0x000fe2000f8e10ff */
[----:B------:R-:W-:Y:S01]  /*d5a0*/  USHF.L.U32 UR5, UR4, 0x1, URZ ;  /* 0x0000000104057899 */ /* 0x000fe200080006ff */
[----:B------:R-:W-:Y:S02]  /*d5b0*/  LEA R44, R44, UR6, 0x2 ;  /* 0x000000062c2c7c11 */ /* 0x000fe4000f8e10ff */
[----:B------:R-:W-:Y:S02]  /*d5c0*/  LEA R43, R43, UR6, 0x2 ;  /* 0x000000062b2b7c11 */ /* 0x000fe4000f8e10ff */
[----:B------:R-:W-:Y:S02]  /*d5d0*/  LEA R42, R42, UR6, 0x2 ;  /* 0x000000062a2a7c11 */ /* 0x000fe4000f8e10ff */
[----:B------:R-:W-:Y:S01]  /*d5e0*/  LEA R40, R40, UR6, 0x2 ;  /* 0x0000000628287c11 */ /* 0x000fe2000f8e10ff */
[----:B------:R-:W-:Y:S01]  /*d5f0*/  UMOV UR4, UR5 ;  /* 0x0000000500047c82 */ /* 0x000fe20008000000 */
[----:B------:R-:W-:-:S02]  /*d600*/  LEA R38, R38, UR6, 0x2 ;  /* 0x0000000626267c11 */ /* 0x000fc4000f8e10ff */
[----:B------:R-:W-:Y:S02]  /*d610*/  LEA R36, R36, UR6, 0x2 ;  /* 0x0000000624247c11 */ /* 0x000fe4000f8e10ff */
[----:B------:R-:W-:Y:S02]  /*d620*/  LEA R53, R53, UR6, 0x2 ;  /* 0x0000000635357c11 */ /* 0x000fe4000f8e10ff */
[----:B------:R-:W-:Y:S02]  /*d630*/  LEA R51, R51, UR6, 0x2 ;  /* 0x0000000633337c11 */ /* 0x000fe4000f8e10ff */
[----:B------:R-:W-:Y:S02]  /*d640*/  LEA R52, R52, UR6, 0x2 ;  /* 0x0000000634347c11 */ /* 0x000fe4000f8e10ff */
[----:B------:R-:W-:Y:S01]  /*d650*/  LEA R56, R56, UR6, 0x2 ;  /* 0x0000000638387c11 */ /* 0x000fe2000f8e10ff */
[----:B------:R-:W-:Y:S01]  /*d660*/  STS [R25], R15 ;  /* 0x0000000f19007388 */ /* 0x000fe20000000800 */
[----:B------:R-:W-:-:S02]  /*d670*/  LEA R49, R49, UR6, 0x2 ;  /* 0x0000000631317c11 */ /* 0x000fc4000f8e10ff */
[----:B------:R-:W-:Y:S01]  /*d680*/  LEA R55, R55, UR6, 0x2 ;  /* 0x0000000637377c11 */ /* 0x000fe2000f8e10ff */
[----:B------:R-:W-:Y:S01]  /*d690*/  STS [R25+0x4], R24 ;  /* 0x0000041819007388 */ /* 0x000fe20000000800 */
[----:B------:R-:W-:Y:S02]  /*d6a0*/  LEA R54, R54, UR6, 0x2 ;  /* 0x0000000636367c11 */ /* 0x000fe4000f8e10ff */
[----:B------:R-:W-:Y:S01]  /*d6b0*/  LEA R50, R50, UR6, 0x2 ;  /* 0x0000000632327c11 */ /* 0x000fe2000f8e10ff */
[----:B------:R-:W-:Y:S01]  /*d6c0*/  STS [R25+0x8], R39 ;  /* 0x0000082719007388 */ /* 0x000fe20000000800 */
[----:B------:R-:W-:Y:S02]  /*d6d0*/  LEA R57, R57, UR6, 0x2 ;  /* 0x0000000639397c11 */ /* 0x000fe4000f8e10ff */
[----:B------:R-:W-:Y:S01]  /*d6e0*/  LEA R3, R3, UR6, 0x2 ;  /* 0x0000000603037c11 */ /* 0x000fe2000f8e10ff */
        /* <DEDUP_REMOVED lines=31> */
[----:B------:R1:W0:Y:S02]  /*d8e0*/  LDS R32, [R3] ;  /* 0x0000000003207984 */ /* 0x0002240000000800 */
[----:B-12---:R-:W-:Y:S01]  /*d8f0*/  FSEL R3, R46, R47, P0 ;  /* 0x0000002f2e037208 */ /* 0x006fe20000000000 */
[----:B---34-:R-:W-:Y:S06]  /*d900*/  BRA.U !UP0, `(.L_x_274) ;  /* 0xffffffe5089c7547 */ /* 0x018fec000b83ffff */
[----:B0-----:R-:W0:Y:S01]  /*d910*/  S2R R2, SR_TID.X ;  /* 0x0000000000027919 */ /* 0x001e220000002100 */
[----:B------:R-:W1:Y:S01]  /*d920*/  LDCU.U8 UR4, c[0x0][0x380] ;  /* 0x00007000ff0477ac */ /* 0x000e620008000000 */
[----:B------:R-:W2:Y:S01]  /*d930*/  S2R R41, SR_CTAID.X ;  /* 0x0000000000297919 */ /* 0x000ea20000002500 */
[----:B-1----:R-:W-:-:S04]  /*d940*/  UPRMT UR4, UR4, 0x8880, URZ ;  /* 0x0000888004047896 */ /* 0x002fc800080000ff */
[----:B------:R-:W-:Y:S01]  /*d950*/  UISETP.NE.AND UP0, UPT, UR4, URZ, UPT ;  /* 0x000000ff0400728c */ /* 0x000fe2000bf05270 */
[C---:B0-----:R-:W-:Y:S02]  /*d960*/  LOP3.LUT R25, R2.reuse, 0x1f, RZ, 0xc0, !PT ;  /* 0x0000001f02197812 */ /* 0x041fe400078ec0ff */
[----:B------:R-:W-:-:S05]  /*d970*/  LOP3.LUT R2, R2, 0x3e0, RZ, 0xc0, !PT ;  /* 0x000003e002027812 */ /* 0x000fca00078ec0ff */
[----:B------:R-:W-:-:S04]  /*d980*/  IMAD R2, R2, 0x11, R25 ;  /* 0x0000001102027824 */ /* 0x000fc800078e0219 */
[C---:B------:R-:W-:Y:S01]  /*d990*/  VIADD R25, R2.reuse, 0x80 ;  /* 0x0000008002197836 */ /* 0x040fe20000000000 */
[C---:B------:R-:W-:Y:S01]  /*d9a0*/  IADD3 R36, PT, PT, R2.reuse, 0xa0, RZ ;  /* 0x000000a002247810 */ /* 0x040fe20007ffe0ff */
[----:B------:R-:W-:Y:S01]  /*d9b0*/  VIADD R38, R2, 0x180 ;  /* 0x0000018002267836 */ /* 0x000fe20000000000 */
[----:B------:R-:W-:Y:S06]  /*d9c0*/  BAR.SYNC.DEFER_BLOCKING 0x0 ;  /* 0x0000000000007b1d */ /* 0x000fec0000010000 */
[----:B--2---:R-:W-:Y:S05]  /*d9d0*/  BRA.U !UP0, `(.L_x_275) ;  /* 0x0000000908d47547 */ /* 0x004fea000b800000 */
[----:B------:R-:W0:Y:S01]  /*d9e0*/  S2R R43, SR_LANEID ;  /* 0x00000000002b7919 */ /* 0x000e220000000000 */
[----:B------:R-:W-:Y:S01]  /*d9f0*/  ISETP.NE.AND P0, PT, R13, RZ, PT ;  /* 0x000000ff0d00720c */ /* 0x000fe20003f05270 */
[----:B------:R-:W1:Y:S01]  /*da00*/  LDCU.64 UR4, c[0x0][0x398] ;  /* 0x00007300ff0477ac */ /* 0x000e620008000a00 */
[C---:B------:R-:W-:Y:S01]  /*da10*/  IADD3 R44, PT, PT, R2.reuse, 0x20, RZ ;  /* 0x00000020022c7810 */ /* 0x040fe20007ffe0ff */
[C---:B------:R-:W-:Y:S01]  /*da20*/  VIADD R58, R2.reuse, 0xc0 ;  /* 0x000000c0023a7836 */ /* 0x040fe20000000000 */
[C---:B------:R-:W-:Y:S01]  /*da30*/  IADD3 R42, PT, PT, R2.reuse, 0x140, RZ ;  /* 0x00000140022a7810 */ /* 0x040fe20007ffe0ff */
[C---:B------:R-:W-:Y:S01]  /*da40*/  VIADD R56, R2.reuse, 0xe0 ;  /* 0x000000e002387836 */ /* 0x040fe20000000000 */
[C---:B------:R-:W-:Y:S01]  /*da50*/  IADD3 R54, PT, PT, R2.reuse, 0x100, RZ ;  /* 0x0000010002367810 */ /* 0x040fe20007ffe0ff */
[C---:B------:R-:W-:Y:S01]  /*da60*/  VIADD R52, R2.reuse, 0x120 ;  /* 0x0000012002347836 */ /* 0x040fe20000000000 */
[C---:B------:R-:W-:Y:S01]  /*da70*/  IADD3 R46, PT, PT, R2.reuse, 0x200, RZ ;  /* 0x00000200022e7810 */ /* 0x040fe20007ffe0ff */
[----:B------:R-:W-:-:S02]  /*da80*/  VIADD R50, R2, 0x160 ;  /* 0x0000016002327836 */ /* 0x000fc40000000000 */
[----:B0-----:R-:W-:-:S05]  /*da90*/  IMAD R40, R43, 0x40, R12 ;  /* 0x000000402b287824 */ /* 0x001fca00078e020c */
[----:B------:R0:W-:Y:S04]  /*daa0*/  STS [R40+0x8], R14 ;  /* 0x0000080e28007388 */ /* 0x0001e80000000800 */
[----:B------:R-:W-:Y:S04]  /*dab0*/  STS [R40], R11 ;  /* 0x0000000b28007388 */ /* 0x000fe80000000800 */
[----:B------:R2:W-:Y:S01]  /*dac0*/  STS [R40+0x4], R34 ;  /* 0x0000042228007388 */ /* 0x0005e20000000800 */
[----:B0-----:R-:W-:-:S03]  /*dad0*/  IMAD.U32 R14, RZ, RZ, UR7 ;  /* 0x00000007ff0e7e24 */ /* 0x001fc6000f8e00ff */
[----:B------:R-:W-:Y:S04]  /*dae0*/  STS [R40+0xc], R37 ;  /* 0x00000c2528007388 */ /* 0x000fe80000000800 */
[----:B------:R-:W-:Y:S01]  /*daf0*/  STS [R40+0x10], R9 ;  /* 0x0000100928007388 */ /* 0x000fe20000000800 */
[----:B--2---:R-:W-:-:S03]  /*db00*/  VIADD R34, R2, 0x1a0 ;  /* 0x000001a002227836 */ /* 0x004fc60000000000 */
[----:B------:R0:W-:Y:S04]  /*db10*/  STS [R40+0x14], R48 ;  /* 0x0000143028007388 */ /* 0x0001e80000000800 */
[----:B------:R2:W-:Y:S04]  /*db20*/  STS [R40+0x18], R5 ;  /* 0x0000180528007388 */ /* 0x0005e80000000800 */
[----:B------:R3:W-:Y:S01]  /*db30*/  STS [R40+0x1c], R16 ;  /* 0x00001c1028007388 */ /* 0x0007e20000000800 */
[----:B0-----:R-:W-:-:S03]  /*db40*/  IADD3 R48, PT, PT, R2, 0x1e0, RZ ;  /* 0x000001e002307810 */ /* 0x001fc60007ffe0ff */
[----:B------:R0:W-:Y:S01]  /*db50*/  STS [R40+0x20], R26 ;  /* 0x0000201a28007388 */ /* 0x0001e20000000800 */
[----:B--2---:R-:W-:-:S03]  /*db60*/  HFMA2 R5, -RZ, RZ, 0, 0 ;  /* 0x00000000ff057431 */ /* 0x004fc600000001ff */
[----:B------:R-:W-:Y:S01]  /*db70*/  STS [R40+0x24], R7 ;  /* 0x0000240728007388 */ /* 0x000fe20000000800 */
[----:B---3--:R-:W-:-:S03]  /*db80*/  VIADD R16, R2, 0x60 ;  /* 0x0000006002107836 */ /* 0x008fc60000000000 */
[----:B------:R-:W-:Y:S01]  /*db90*/  STS [R40+0x28], R8 ;  /* 0x0000280828007388 */ /* 0x000fe20000000800 */
[----:B0-----:R-:W-:-:S03]  /*dba0*/  VIADD R26, R2, 0x1c0 ;  /* 0x000001c0021a7836 */ /* 0x001fc60000000000 */
[----:B------:R-:W-:Y:S04]  /*dbb0*/  STS [R40+0x2c], R19 ;  /* 0x00002c1328007388 */ /* 0x000fe80000000800 */
[----:B------:R0:W-:Y:S04]  /*dbc0*/  STS [R40+0x30], R4 ;  /* 0x0000300428007388 */ /* 0x0001e80000000800 */
[----:B------:R-:W-:Y:S04]  /*dbd0*/  STS [R40+0x34], R31 ;  /* 0x0000341f28007388 */ /* 0x000fe80000000800 */
[----:B------:R2:W-:Y:S01]  /*dbe0*/  STS [R40+0x38], R0 ;  /* 0x0000380028007388 */ /* 0x0005e20000000800 */
[----:B0-----:R-:W-:-:S03]  /*dbf0*/  LOP3.LUT R4, R13, 0x1f, RZ, 0xc0, !PT ;  /* 0x0000001f0d047812 */ /* 0x001fc600078ec0ff */
[----:B------:R-:W-:Y:S02]  /*dc00*/  STS [R40+0x3c], R27 ;  /* 0x00003c1b28007388 */ /* 0x000fe40000000800 */
[----:B------:R-:W-:Y:S02]  /*dc10*/  IMAD.WIDE.U32 R4, R41, 0x1100, R4 ;  /* 0x0000110029047825 */ /* 0x000fe400078e0004 */
[----:B------:R-:W-:Y:S01]  /*dc20*/  STS [R40+0x40], R3 ;  /* 0x0000400328007388 */ /* 0x000fe20000000800 */
[----:B------:R-:W-:-:S03]  /*dc30*/  NOP ;  /* 0x0000000000007918 */ /* 0x000fc60000000000 */
[----:B------:R-:W-:Y:S01]  /*dc40*/  LDS R57, [R12] ;  /* 0x000000000c397984 */ /* 0x000fe20000000800 */
[----:B--2---:R-:W-:-:S03]  /*dc50*/  LOP3.LUT R0, R13, 0x3e0, RZ, 0xc0, !PT ;  /* 0x000003e00d007812 */ /* 0x004fc600078ec0ff */
[----:B------:R-:W-:Y:S02]  /*dc60*/  LDS R53, [R12+0x80] ;  /* 0x000080000c357984 */ /* 0x000fe40000000800 */
[----:B------:R-:W-:Y:S02]  /*dc70*/  IMAD R41, R0, 0x11, RZ ;  /* 0x0000001100297824 */ /* 0x000fe400078e02ff */
        /* <DEDUP_REMOVED lines=17> */
[----:B------:R-:W-:Y:S01]  /*dd90*/  IADD3 R8, P0, PT, R41, R4, RZ ;  /* 0x0000000429087210 */ /* 0x000fe20007f1e0ff */
[----:B0-----:R-:W-:-:S04]  /*dda0*/  VIADD R14, R2, 0x40 ;  /* 0x00000040020e7836 */ /* 0x001fc80000000000 */
[----:B------:R-:W-:-:S05]  /*ddb0*/  IMAD.X R5, RZ, RZ, R5, P0 ;  /* 0x000000ffff057224 */ /* 0x000fca00000e0605 */
[C---:B------:R-:W-:Y:S01]  /*ddc0*/  SHF.L.U64.HI R0, R8.reuse, 0x2, R5 ;  /* 0x0000000208007819 */ /* 0x040fe20000010205 */
[----:B------:R-:W-:-:S05]  /*ddd0*/  IMAD.SHL.U32 R8, R8, 0x4, RZ ;  /* 0x0000000408087824 */ /* 0x000fca00078e00ff */
[----:B-1----:R-:W-:-:S04]  /*dde0*/  IADD3 R4, P3, PT, R8, UR4, RZ ;  /* 0x0000000408047c10 */ /* 0x002fc8000ff7e0ff */
[----:B------:R-:W-:Y:S01]  /*ddf0*/  IADD3.X R5, PT, PT, R0, UR5, RZ, P3, !PT ;  /* 0x0000000500057c10 */ /* 0x000fe20009ffe4ff */
[----:B------:R-:W0:Y:S01]  /*de00*/  LDCU.64 UR4, c[0x0][0x3a0] ;  /* 0x00007400ff0477ac */ /* 0x000e220008000a00 */
[----:B------:R-:W1:Y:S02]  /*de10*/  LDS R37, [UR6+0x4400] ;  /* 0x00440006ff257984 */ /* 0x000e640008000800 */
[-C--:B-1----:R-:W-:Y:S02]  /*de20*/  ISETP.GE.AND P0, PT, R2, R37.reuse, PT ;  /* 0x000000250200720c */ /* 0x082fe40003f06270 */
[-C--:B------:R-:W-:Y:S02]  /*de30*/  ISETP.GE.AND P1, PT, R25, R37.reuse, PT ;  /* 0x000000251900720c */ /* 0x080fe40003f26270 */
[-C--:B------:R-:W-:Y:S02]  /*de40*/  ISETP.GE.AND P2, PT, R36, R37.reuse, PT ;  /* 0x000000252400720c */ /* 0x080fe40003f46270 */
[----:B------:R-:W-:-:S02]  /*de50*/  ISETP.GE.AND P4, PT, R38, R37, PT ;  /* 0x000000252600720c */ /* 0x000fc40003f86270 */
[-C--:B------:R-:W-:Y:S02]  /*de60*/  ISETP.GE.AND P3, PT, R42, R37.reuse, PT ;  /* 0x000000252a00720c */ /* 0x080fe40003f66270 */
[-C--:B------:R-:W-:Y:S02]  /*de70*/  ISETP.GE.AND P5, PT, R34, R37.reuse, PT ;  /* 0x000000252200720c */ /* 0x080fe40003fa6270 */
[-C--:B------:R-:W-:Y:S01]  /*de80*/  ISETP.GE.AND P6, PT, R26, R37.reuse, PT ;  /* 0x000000251a00720c */ /* 0x080fe20003fc6270 */
[----:B------:R-:W-:Y:S01]  /*de90*/  @!P0 STG.E desc[UR8][R4.64], R57 ;  /* 0x0000003904008986 */ /* 0x000fe2000c101908 */
[----:B------:R-:W-:-:S03]  /*dea0*/  ISETP.GE.AND P0, PT, R44, R37, PT ;  /* 0x000000252c00720c */ /* 0x000fc60003f06270 */
        /* <DEDUP_REMOVED lines=18> */
[----:B------:R-:W-:Y:S04]  /*dfd0*/  @!P4 STG.E desc[UR8][R4.64+0x380], R11 ;  /* 0x0003800b0400c986 */ /* 0x000fe8000c101908 */
[----:B------:R-:W-:Y:S01]  /*dfe0*/  @!P3 STG.E desc[UR8][R4.64+0x400], R7 ;  /* 0x000400070400b986 */ /* 0x000fe2000c101908 */
[----:B0-----:R-:W-:-:S03]  /*dff0*/  IADD3 R8, P3, PT, R8, UR4, RZ ;  /* 0x0000000408087c10 */ /* 0x001fc6000ff7e0ff */
[----:B------:R0:W-:Y:S04]  /*e000*/  @!P5 STG.E desc[UR8][R4.64+0x300], R9 ;  /* 0x000300090400d986 */ /* 0x0001e8000c101908 */
[----:B------:R-:W-:Y:S01]  /*e010*/  @!P6 STG.E desc[UR8][R4.64+0x780], R27 ;  /* 0x0007801b0400e986 */ /* 0x000fe2000c101908 */
[----:B------:R-:W-:-:S03]  /*e020*/  ISETP.NE.AND P6, PT, R13, RZ, PT ;  /* 0x000000ff0d00720c */ /* 0x000fc60003fc5270 */
[----:B------:R-:W-:Y:S04]  /*e030*/  @!P2 STG.E desc[UR8][R4.64+0x480], R3 ;  /* 0x000480030400a986 */ /* 0x000fe8000c101908 */
[----:B------:R-:W-:Y:S01]  /*e040*/  @!P1 STG.E desc[UR8][R4.64+0x580], R19 ;  /* 0x0005801304009986 */ /* 0x000fe2000c101908 */
[----:B0-----:R-:W-:-:S03]  /*e050*/  IADD3.X R9, PT, PT, R0, UR5, RZ, P3, !PT ;  /* 0x0000000500097c10 */ /* 0x001fc60009ffe4ff */
[----:B------:R0:W-:Y:S01]  /*e060*/  @!P0 STG.E desc[UR8][R4.64+0x800], R31 ;  /* 0x0008001f04008986 */ /* 0x0001e2000c101908 */
[----:B------:R-:W-:Y:S01]  /*e070*/  BAR.SYNC.DEFER_BLOCKING 0x0 ;  /* 0x0000000000007b1d */ /* 0x000fe20000010000 */
[----:B0-----:R-:W-:-:S05]  /*e080*/  IMAD.U32 R4, RZ, RZ, UR7 ;  /* 0x00000007ff047e24 */ /* 0x001fca000f8e00ff */
        /* <DEDUP_REMOVED lines=36> */
[----:B------:R-:W-:Y:S06]  /*e2d0*/  BAR.SYNC.DEFER_BLOCKING 0x0 ;  /* 0x0000000000007b1d */ /* 0x000fec0000010000 */
[----:B------:R-:W0:Y:S02]  /*e2e0*/  LDS R41, [UR6+0x4400] ;  /* 0x00440006ff297984 */ /* 0x000e240008000800 */
[----:B0-----:R-:W-:-:S02]  /*e2f0*/  ISETP.GE.AND P2, PT, R2, R41, PT ;  /* 0x000000290200720c */ /* 0x001fc40003f46270 */
[-C--:B------:R-:W-:Y:S02]  /*e300*/  ISETP.GE.AND P1, PT, R44, R41.reuse, PT ;  /* 0x000000292c00720c */ /* 0x080fe40003f26270 */
[-C--:B------:R-:W-:Y:S02]  /*e310*/  ISETP.GE.AND P0, PT, R14, R41.reuse, PT ;  /* 0x000000290e00720c */ /* 0x080fe40003f06270 */
[-C--:B------:R-:W-:Y:S02]  /*e320*/  ISETP.GE.AND P4, PT, R16, R41.reuse, PT ;  /* 0x000000291000720c */ /* 0x080fe40003f86270 */
[-C--:B------:R-:W-:Y:S02]  /*e330*/  ISETP.GE.AND P6, PT, R25, R41.reuse, PT ;  /* 0x000000291900720c */ /* 0x080fe40003fc6270 */
[-C--:B------:R-:W-:Y:S02]  /*e340*/  ISETP.GE.AND P5, PT, R36, R41.reuse, PT ;  /* 0x000000292400720c */ /* 0x080fe40003fa6270 */
[-C--:B------:R-:W-:Y:S01]  /*e350*/  ISETP.GE.AND P3, PT, R58, R41.reuse, PT ;  /* 0x000000293a00720c */ /* 0x080fe20003f66270 */
        /* <DEDUP_REMOVED lines=29> */
.L_x_275:
[----:B------:R-:W0:Y:S01]  /*e530*/  S2R R43, SR_LANEID ;  /* 0x00000000002b7919 */ /* 0x000e220000000000 */
[----:B------:R-:W-:Y:S01]  /*e540*/  ISETP.NE.AND P0, PT, R13, RZ, PT ;  /* 0x000000ff0d00720c */ /* 0x000fe20003f05270 */
[----:B------:R-:W1:Y:S01]  /*e550*/  LDCU.64 UR4, c[0x0][0x3b0] ;  /* 0x00007600ff0477ac */ /* 0x000e620008000a00 */
[C---:B------:R-:W-:Y:S01]  /*e560*/  VIADD R42, R2.reuse, 0x20 ;  /* 0x00000020022a7836 */ /* 0x040fe20000000000 */
[C---:B------:R-:W-:Y:S01]  /*e570*/  IADD3 R50, PT, PT, R2.reuse, 0x1a0, RZ ;  /* 0x000001a002327810 */ /* 0x040fe20007ffe0ff */
[C---:B------:R-:W-:Y:S01]  /*e580*/  VIADD R54, R2.reuse, 0x120 ;  /* 0x0000012002367836 */ /* 0x040fe20000000000 */
[C---:B------:R-:W-:Y:S01]  /*e590*/  IADD3 R46, PT, PT, R2.reuse, 0x1e0, RZ ;  /* 0x000001e0022e7810 */ /* 0x040fe20007ffe0ff */
[C---:B------:R-:W-:Y:S02]  /*e5a0*/  VIADD R56, R2.reuse, 0xc0 ;  /* 0x000000c002387836 */ /* 0x040fe40000000000 */
[----:B------:R-:W-:Y:S02]  /*e5b0*/  VIADD R52, R2, 0x140 ;  /* 0x0000014002347836 */ /* 0x000fe40000000000 */
[----:B0-----:R-:W-:-:S05]  /*e5c0*/  IMAD R40, R43, 0x40, R12 ;  /* 0x000000402b287824 */ /* 0x001fca00078e020c */
[----:B------:R0:W-:Y:S04]  /*e5d0*/  STS [R40+0x8], R14 ;  /* 0x0000080e28007388 */ /* 0x0001e80000000800 */
[----:B------:R-:W-:Y:S04]  /*e5e0*/  STS [R40], R11 ;  /* 0x0000000b28007388 */ /* 0x000fe80000000800 */
[----:B------:R2:W-:Y:S01]  /*e5f0*/  STS [R40+0x4], R34 ;  /* 0x0000042228007388 */ /* 0x0005e20000000800 */
[----:B0-----:R-:W-:-:S03]  /*e600*/  MOV R14, UR7 ;  /* 0x00000007000e7c02 */ /* 0x001fc60008000f00 */
[----:B------:R-:W-:Y:S04]  /*e610*/  STS [R40+0xc], R37 ;  /* 0x00000c2528007388 */ /* 0x000fe80000000800 */
[----:B------:R-:W-:Y:S01]  /*e620*/  STS [R40+0x10], R9 ;  /* 0x0000100928007388 */ /* 0x000fe20000000800 */
[----:B--2---:R-:W-:-:S03]  /*e630*/  IADD3 R34, PT, PT, R2, 0x100, RZ ;  /* 0x0000010002227810 */ /* 0x004fc60007ffe0ff */
[----:B------:R0:W-:Y:S04]  /*e640*/  STS [R40+0x14], R48 ;  /* 0x0000143028007388 */ /* 0x0001e80000000800 */
[----:B------:R-:W-:Y:S04]  /*e650*/  STS [R40+0x18], R5 ;  /* 0x0000180528007388 */ /* 0x000fe80000000800 */
[----:B------:R2:W-:Y:S01]  /*e660*/  STS [R40+0x1c], R16 ;  /* 0x00001c1028007388 */ /* 0x0005e20000000800 */
[----:B0-----:R-:W-:-:S03]  /*e670*/  VIADD R48, R2, 0x1c0 ;  /* 0x000001c002307836 */ /* 0x001fc60000000000 */
[----:B------:R0:W-:Y:S04]  /*e680*/  STS [R40+0x20], R26 ;  /* 0x0000201a28007388 */ /* 0x0001e80000000800 */
[----:B------:R-:W-:Y:S01]  /*e690*/  STS [R40+0x24], R7 ;  /* 0x0000240728007388 */ /* 0x000fe20000000800 */
[----:B--2---:R-:W-:-:S03]  /*e6a0*/  VIADD R16, R2, 0xe0 ;  /* 0x000000e002107836 */ /* 0x004fc60000000000 */
[----:B------:R2:W-:Y:S01]  /*e6b0*/  STS [R40+0x28], R8 ;  /* 0x0000280828007388 */ /* 0x0005e20000000800 */
[----:B0-----:R-:W-:-:S03]  /*e6c0*/  VIADD R26, R2, 0x160 ;  /* 0x00000160021a7836 */ /* 0x001fc60000000000 */
[----:B------:R-:W-:Y:S04]  /*e6d0*/  STS [R40+0x2c], R19 ;  /* 0x00002c1328007388 */ /* 0x000fe80000000800 */
[----:B------:R-:W-:Y:S01]  /*e6e0*/  STS [R40+0x30], R4 ;  /* 0x0000300428007388 */ /* 0x000fe20000000800 */
[----:B--2---:R-:W-:-:S03]  /*e6f0*/  IADD3 R8, PT, PT, R2, 0x40, RZ ;  /* 0x0000004002087810 */ /* 0x004fc60007ffe0ff */
[----:B------:R-:W-:Y:S04]  /*e700*/  STS [R40+0x34], R31 ;  /* 0x0000341f28007388 */ /* 0x000fe80000000800 */
[----:B------:R-:W-:Y:S04]  /*e710*/  STS [R40+0x38], R0 ;  /* 0x0000380028007388 */ /* 0x000fe80000000800 */
[----:B------:R-:W-:Y:S04]  /*e720*/  STS [R40+0x3c], R27 ;  /* 0x00003c1b28007388 */ /* 0x000fe80000000800 */
[----:B------:R0:W-:Y:S01]  /*e730*/  STS [R40+0x40], R3 ;  /* 0x0000400328007388 */ /* 0x0001e20000000800 */
[----:B------:R-:W-:-:S03]  /*e740*/  NOP ;  /* 0x0000000000007918 */ /* 0x000fc60000000000 */
[----:B------:R-:W-:Y:S01]  /*e750*/  LDS R45, [R12] ;  /* 0x000000000c2d7984 */ /* 0x000fe20000000800 */
[----:B0-----:R-:W-:-:S03]  /*e760*/  IMAD.MOV.U32 R3, RZ, RZ, RZ ;  /* 0x000000ffff037224 */ /* 0x001fc600078e00ff */
[----:B------:R-:W-:Y:S01]  /*e770*/  LDS R47, [R12+0x80] ;  /* 0x000080000c2f7984 */ /* 0x000fe20000000800 */
[----:B------:R-:W-:-:S03]  /*e780*/  IMAD.WIDE.U32 R4, R41, 0x1100, R2 ;  /* 0x0000110029047825 */ /* 0x000fc600078e0002 */
[----:B------:R-:W-:Y:S01]  /*e790*/  LDS R49, [R12+0x100] ;  /* 0x000100000c317984 */ /* 0x000fe20000000800 */
[----:B------:R-:W-:-:S03]  /*e7a0*/  IMAD.SHL.U32 R3, R4, 0x4, RZ ;  /* 0x0000000404037824 */ /* 0x000fc600078e00ff */
[----:B------:R-:W-:Y:S01]  /*e7b0*/  LDS R51, [R12+0x180] ;  /* 0x000180000c337984 */ /* 0x000fe20000000800 */
[----:B------:R-:W-:-:S03]  /*e7c0*/  SHF.L.U64.HI R0, R4, 0x2, R5 ;  /* 0x0000000204007819 */ /* 0x000fc60000010205 */
[----:B------:R-:W-:Y:S01]  /*e7d0*/  LDS R53, [R12+0x200] ;  /* 0x000200000c357984 */ /* 0x000fe20000000800 */
[----:B-1----:R-:W-:-:S03]  /*e7e0*/  IADD3 R4, P3, PT, R3, UR4, RZ ;  /* 0x0000000403047c10 */ /* 0x002fc6000ff7e0ff */
[----:B------:R-:W-:Y:S01]  /*e7f0*/  LDS R55, [R12+0x280] ;  /* 0x000280000c377984 */ /* 0x000fe20000000800 */
[----:B------:R-:W-:Y:S01]  /*e800*/  IADD3.X R5, PT, PT, R0, UR5, RZ, P3, !PT ;  /* 0x0000000500057c10 */ /* 0x000fe20009ffe4ff */
[----:B------:R-:W0:Y:S02]  /*e810*/  LDCU.64 UR4, c[0x0][0x3b8] ;  /* 0x00007700ff0477ac */ /* 0x000e240008000a00 */
        /* <DEDUP_REMOVED lines=13> */
[----:B-1----:R-:W-:-:S05]  /*e8f0*/  VIADD R14, R2, 0x60 ;  /* 0x00000060020e7836 */ /* 0x002fca0000000000 */
[----:B------:R-:W1:Y:S02]  /*e900*/  LDS R43, [UR6+0x4400] ;  /* 0x00440006ff2b7984 */ /* 0x000e640008000800 */
[-C--:B-1----:R-:W-:Y:S02]  /*e910*/  ISETP.GE.AND P0, PT, R2, R43.reuse, PT ;  /* 0x0000002b0200720c */ /* 0x082fe40003f06270 */
[-C--:B------:R-:W-:Y:S02]  /*e920*/  ISETP.GE.AND P1, PT, R25, R43.reuse, PT ;  /* 0x0000002b1900720c */ /* 0x080fe40003f26270 */
[-C--:B------:R-:W-:Y:S02]  /*e930*/  ISETP.GE.AND P2, PT, R36, R43.reuse, PT ;  /* 0x0000002b2400720c */ /* 0x080fe40003f46270 */
[-C--:B------:R-:W-:Y:S02]  /*e940*/  ISETP.GE.AND P6, PT, R38, R43.reuse, PT ;  /* 0x0000002b2600720c */ /* 0x080fe40003fc6270 */
[----:B------:R-:W-:-:S02]  /*e950*/  ISETP.GE.AND P4, PT, R34, R43, PT ;  /* 0x0000002b2200720c */ /* 0x000fc40003f86270 */
        /* <DEDUP_REMOVED lines=8> */
[----:B------:R1:W-:Y:S01]  /*e9e0*/  @!P6 STG.E desc[UR8][R4.64+0x600], R44 ;  /* 0x0006002c0400e986 */ /* 0x0003e2000c101908 */
[----:B------:R-:W-:-:S03]  /*e9f0*/  ISETP.GE.AND P6, PT, R50, R43, PT ;  /* 0x0000002b3200720c */ /* 0x000fc60003fc6270 */
[----:B------:R-:W-:Y:S04]  /*ea00*/  @!P0 STG.E desc[UR8][R4.64+0x80], R47 ;  /* 0x0000802f04008986 */ /* 0x000fe8000c101908 */
[----:B------:R-:W-:Y:S01]  /*ea10*/  @!P1 STG.E desc[UR8][R4.64+0x100], R49 ;  /* 0x0001003104009986 */ /* 0x000fe2000c101908 */
[-C--:B------:R-:W-:Y:S02]  /*ea20*/  ISETP.GE.AND P1, PT, R48, R43.reuse, PT ;  /* 0x0000002b3000720c */ /* 0x080fe40003f26270 */
[----:B-1----:R-:W-:Y:S01]  /*ea30*/  IADD3 R44, PT, PT, R2, 0x200, RZ ;  /* 0x00000200022c7810 */ /* 0x002fe20007ffe0ff */
[----:B------:R-:W-:Y:S01]  /*ea40*/  @!P2 STG.E desc[UR8][R4.64+0x180], R51 ;  /* 0x000180330400a986 */ /* 0x000fe2000c101908 */
        /* <DEDUP_REMOVED lines=9> */
[----:B------:R-:W-:-:S03]  /*eae0*/  ISETP.NE.AND P6, PT, R13, RZ, PT ;  /* 0x000000ff0d00720c */ /* 0x000fc60003fc5270 */
[----:B------:R-:W-:Y:S04]  /*eaf0*/  @!P4 STG.E desc[UR8][R4.64+0x300], R9 ;  /* 0x000300090400c986 */ /* 0x000fe8000c101908 */
[----:B------:R-:W-:Y:S04]  /*eb00*/  @!P5 STG.E desc[UR8][R4.64+0x480], R7 ;  /* 0x000480070400d986 */ /* 0x000fe8000c101908 */
[----:B------:R-:W-:Y:S04]  /*eb10*/  @!P3 STG.E desc[UR8][R4.64+0x780], R31 ;  /* 0x0007801f0400b986 */ /* 0x000fe8000c101908 */
[----:B------:R-:W-:Y:S04]  /*eb20*/  @!P2 STG.E desc[UR8][R4.64+0x500], R11 ;  /* 0x0005000b0400a986 */ /* 0x000fe8000c101908 */
[----:B------:R-:W-:Y:S04]  /*eb30*/  @!P1 STG.E desc[UR8][R4.64+0x700], R27 ;  /* 0x0007001b04009986 */ /* 0x000fe8000c101908 */
[----:B------:R1:W-:Y:S01]  /*eb40*/  @!P0 STG.E desc[UR8][R4.64+0x800], R37 ;  /* 0x0008002504008986 */ /* 0x0003e2000c101908 */
[----:B------:R-:W-:Y:S01]  /*eb50*/  BAR.SYNC.DEFER_BLOCKING 0x0 ;  /* 0x0000000000007b1d */ /* 0x000fe20000010000 */
[----:B-1----:R-:W-:-:S05]  /*eb60*/  IMAD.U32 R4, RZ, RZ, UR7 ;  /* 0x00000007ff047e24 */ /* 0x002fca000f8e00ff */
        /* <DEDUP_REMOVED lines=37> */
[----:B------:R-:W1:Y:S02]  /*edc0*/  LDS R41, [UR6+0x4400] ;  /* 0x00440006ff297984 */ /* 0x000e640008000800 */
[----:B-1----:R-:W-:-:S02]  /*edd0*/  ISETP.GE.AND P2, PT, R2, R41, PT ;  /* 0x000000290200720c */ /* 0x002fc40003f46270 */
[-C--:B------:R-:W-:Y:S02]  /*ede0*/  ISETP.GE.AND P3, PT, R42, R41.reuse, PT ;  /* 0x000000292a00720c */ /* 0x080fe40003f66270 */
[-C--:B------:R-:W-:Y:S02]  /*edf0*/  ISETP.GE.AND P4, PT, R8, R41.reuse, PT ;  /* 0x000000290800720c */ /* 0x080fe40003f86270 */
[----:B0-----:R-:W-:Y:S02]  /*ee00*/  IADD3 R2, P0, PT, R3, UR4, RZ ;  /* 0x0000000403027c10 */ /* 0x001fe4000ff1e0ff */
[-C--:B------:R-:W-:Y:S02]  /*ee10*/  ISETP.GE.AND P5, PT, R14, R41.reuse, PT ;  /* 0x000000290e00720c */ /* 0x080fe40003fa6270 */
[----:B------:R-:W-:Y:S02]  /*ee20*/  IADD3.X R3, PT, PT, R0, UR5, RZ, P0, !PT ;  /* 0x0000000500037c10 */ /* 0x000fe400087fe4ff */
[----:B------:R-:W-:-:S02]  /*ee30*/  ISETP.GE.AND P6, PT, R25, R41, PT ;  /* 0x000000291900720c */ /* 0x000fc40003fc6270 */
[-C--:B------:R-:W-:Y:S01]  /*ee40*/  ISETP.GE.AND P0, PT, R36, R41.reuse, PT ;  /* 0x000000292400720c */ /* 0x080fe20003f06270 */
[----:B------:R0:W-:Y:S01]  /*ee50*/  @!P2 STG.E desc[UR8][R2.64], R5 ;  /* 0x000000050200a986 */ /* 0x0001e2000c101908 */
        /* <DEDUP_REMOVED lines=29> */
.L_x_276:
        /* <DEDUP_REMOVED lines=13> */
.L_x_575:


//--------------------- .text._ZN3cub18CUB_300001_SM_10006detail10merge_sort26DeviceMergeSortMergeKernelINS2_10policy_hubIN6thrust24THRUST_300001_SM_1000_NS6detail15normal_iteratorINS6_10device_ptrIfEEEEE9Policy600ESB_NS8_INS9_IiEEEESB_SF_j10CompareAbsfiEEvbT2_T3_T4_PT6_PT7_T5_PSJ_SJ_NS1_7vsmem_tE --------------------------
	.section	.text._ZN3cub18CUB_300001_SM_10006detail10merge_sort26DeviceMergeSortMergeKernelINS2_10policy_hubIN6thrust24THRUST_300001_SM_1000_NS6detail15normal_iteratorINS6_10device_ptrIfEEEEE9Policy600ESB_NS8_INS9_IiEEEESB_SF_j10CompareAbsfiEEvbT2_T3_T4_PT6_PT7_T5_PSJ_SJ_NS1_7vsmem_tE,"ax",@progbits
	.align	128
        .global         _ZN3cub18CUB_300001_SM_10006detail10merge_sort26DeviceMergeSortMergeKernelINS2_10policy_hubIN6thrust24THRUST_300001_SM_1000_NS6detail15normal_iteratorINS6_10device_ptrIfEEEEE9Policy600ESB_NS8_INS9_IiEEEESB_SF_j10CompareAbsfiEEvbT2_T3_T4_PT6_PT7_T5_PSJ_SJ_NS1_7vsmem_tE
        .type           _ZN3cub18CUB_300001_SM_10006detail10merge_sort26DeviceMergeSortMergeKernelINS2_10policy_hubIN6thrust24THRUST_300001_SM_1000_NS6detail15normal_iteratorINS6_10device_ptrIfEEEEE9Policy600ESB_NS8_INS9_IiEEEESB_SF_j10CompareAbsfiEEvbT2_T3_T4_PT6_PT7_T5_PSJ_SJ_NS1_7vsmem_tE,@function
        .size           _ZN3cub18CUB_300001_SM_10006detail10merge_sort26DeviceMergeSortMergeKernelINS2_10policy_hubIN6thrust24THRUST_300001_SM_1000_NS6detail15normal_iteratorINS6_10device_ptrIfEEEEE9Policy600ESB_NS8_INS9_IiEEEESB_SF_j10CompareAbsfiEEvbT2_T3_T4_PT6_PT7_T5_PSJ_SJ_NS1_7vsmem_tE,(.L_x_576 - _ZN3cub18CUB_300001_SM_10006detail10merge_sort26DeviceMergeSortMergeKernelINS2_10policy_hubIN6thrust24THRUST_300001_SM_1000_NS6detail15normal_iteratorINS6_10device_ptrIfEEEEE9Policy600ESB_NS8_INS9_IiEEEESB_SF_j10CompareAbsfiEEvbT2_T3_T4_PT6_PT7_T5_PSJ_SJ_NS1_7vsmem_tE)
        .other          _ZN3cub18CUB_300001_SM_10006detail10merge_sort26DeviceMergeSortMergeKernelINS2_10policy_hubIN6thrust24THRUST_300001_SM_1000_NS6detail15normal_iteratorINS6_10device_ptrIfEEEEE9Policy600ESB_NS8_INS9_IiEEEESB_SF_j10CompareAbsfiEEvbT2_T3_T4_PT6_PT7_T5_PSJ_SJ_NS1_7vsmem_tE,@"STO_CUDA_ENTRY STV_DEFAULT"
_ZN3cub18CUB_300001_SM_10006detail10merge_sort26DeviceMergeSortMergeKernelINS2_10policy_hubIN6thrust24THRUST_300001_SM_1000_NS6detail15normal_iteratorINS6_10device_ptrIfEEEEE9Policy600ESB_NS8_INS9_IiEEEESB_SF_j10CompareAbsfiEEvbT2_T3_T4_PT6_PT7_T5_PSJ_SJ_NS1_7vsmem_tE:
.text._ZN3cub18CUB_300001_SM_10006detail10merge_sort26DeviceMergeSortMergeKernelINS2_10policy_hubIN6thrust24THRUST_300001_SM_1000_NS6detail15normal_iteratorINS6_10device_ptrIfEEEEE9Policy600ESB_NS8_INS9_IiEEEESB_SF_j10CompareAbsfiEEvbT2_T3_T4_PT6_PT7_T5_PSJ_SJ_NS1_7vsmem_tE:
[----:B------:R-:W-:Y:S01]  /*0000*/  LDC R1, c[0x0][0x37c] ;  /* 0x0000df00ff017b82 */ /* 0x000fe20000000800 */
[----:B------:R-:W0:Y:S01]  /*0010*/  S2R R7, SR_CTAID.X ;  /* 0x0000000000077919 */ /* 0x000e220000002500 */
[----:B------:R-:W1:Y:S01]  /*0020*/  LDCU UR4, c[0x0][0x370] ;  /* 0x00006e00ff0477ac */ /* 0x000e620008000800 */
[----:B------:R-:W2:Y:S01]  /*0030*/  S2R R8, SR_TID.X ;  /* 0x0000000000087919 */ /* 0x000ea20000002100 */
[----:B------:R-:W3:Y:S01]  /*0040*/  LDCU.64 UR6, c[0x0][0x358] ;  /* 0x00006b00ff0677ac */ /* 0x000ee20008000a00 */
[----:B-1----:R-:W-:-:S06]  /*0050*/  UIADD3 UR4, UPT, UPT, UR4, -0x1, URZ ;  /* 0xffffffff04047890 */ /* 0x002fcc000fffe0ff */
[----:B0-----:R-:W-:-:S13]  /*0060*/  ISETP.GE.U32.AND P0, PT, R7, UR4, PT ;  /* 0x0000000407007c0c */ /* 0x001fda000bf06070 */
[----:B--23--:R-:W-:Y:S05]  /*0070*/  @P0 BRA `(.L_x_277) ;  /* 0x0000005400200947 */ /* 0x00cfea0003800000 */
[----:B------:R-:W0:Y:S01]  /*0080*/  LDC.64 R2, c[0x0][0x3b8] ;  /* 0x0000ee00ff027b82 */ /* 0x000e220000000a00 */
[----:B------:R-:W1:Y:S07]  /*0090*/  LDCU.U8 UR4, c[0x0][0x380] ;  /* 0x00007000ff0477ac */ /* 0x000e6e0008000000 */
[----:B------:R-:W2:Y:S08]  /*00a0*/  LDC R9, c[0x0][0x3c0] ;  /* 0x0000f000ff097b82 */ /* 0x000eb00000000800 */
[----:B------:R-:W3:Y:S01]  /*00b0*/  LDC R10, c[0x0][0x398] ;  /* 0x0000e600ff0a7b82 */ /* 0x000ee20000000800 */
[----:B0-----:R-:W-:-:S05]  /*00c0*/  IMAD.WIDE.U32 R2, R7, 0x4, R2 ;  /* 0x0000000407027825 */ /* 0x001fca00078e0002 */
[----:B------:R-:W4:Y:S04]  /*00d0*/  LDG.E R0, desc[UR6][R2.64+0x4] ;  /* 0x0000040602007981 */ /* 0x000f28000c1e1900 */
[----:B------:R3:W5:Y:S01]  /*00e0*/  LDG.E R66, desc[UR6][R2.64] ;  /* 0x0000000602427981 */ /* 0x000762000c1e1900 */
[----:B--2---:R-:W-:Y:S01]  /*00f0*/  IMAD.MOV R4, RZ, RZ, -R9 ;  /* 0x000000ffff047224 */ /* 0x004fe200078e0a09 */
[----:B-1----:R-:W-:Y:S01]  /*0100*/  UPRMT UR4, UR4, 0x8880, URZ ;  /* 0x0000888004047896 */ /* 0x002fe200080000ff */
[----:B------:R-:W-:-:S03]  /*0110*/  ACQBULK ;  /* 0x000000000000782e */ /* 0x000fc60000000000 */
[CC--:B------:R-:W-:Y:S01]  /*0120*/  LOP3.LUT R6, R7.reuse, R4.reuse, RZ, 0xc0, !PT ;  /* 0x0000000407067212 */ /* 0x0c0fe200078ec0ff */
[----:B------:R-:W-:Y:S01]  /*0130*/  UISETP.NE.AND UP0, UPT, UR4, URZ, UPT ;  /* 0x000000ff0400728c */ /* 0x000fe2000bf05270 */
[----:B------:R-:W-:-:S03]  /*0140*/  LOP3.LUT R5, R7, R4, RZ, 0xfc, !PT ;  /* 0x0000000407057212 */ /* 0x000fc600078efcff */
[----:B------:R-:W-:Y:S01]  /*0150*/  IMAD.IADD R4, R7, 0x1, -R6 ;  /* 0x0000000107047824 */ /* 0x000fe200078e0a06 */
[----:B------:R-:W-:Y:S01]  /*0160*/  ISETP.NE.AND P0, PT, R5, -0x1, PT ;  /* 0xffffffff0500780c */ /* 0x000fe20003f05270 */
[----:B------:R-:W-:Y:S02]  /*0170*/  IMAD R43, R6, 0x1100, RZ ;  /* 0x00001100062b7824 */ /* 0x000fe400078e02ff */
[----:B------:R-:W-:Y:S01]  /*0180*/  IMAD R5, R4, 0x1100, RZ ;  /* 0x0000110004057824 */ /* 0x000fe200078e02ff */
[----:B------:R-:W-:Y:S01]  /*0190*/  SHF.R.U32.HI R4, RZ, 0x1, R9 ;  /* 0x00000001ff047819 */ /* 0x000fe20000011609 */
[----:B---3--:R-:W-:-:S03]  /*01a0*/  IMAD.IADD R3, R10, 0x1, -R43 ;  /* 0x000000010a037824 */ /* 0x008fc600078e0a2b */
[----:B------:R-:W-:Y:S01]  /*01b0*/  VIMNMX.U32 R2, PT, PT, R5, -0x1101, !PT ;  /* 0xffffeeff05027848 */ /* 0x000fe20007fe0000 */
[----:B------:R-:W-:-:S03]  /*01c0*/  IMAD R4, R4, 0x1100, RZ ;  /* 0x0000110004047824 */ /* 0x000fc600078e02ff */
[----:B------:R-:W-:Y:S02]  /*01d0*/  LOP3.LUT R2, RZ, R2, RZ, 0x33, !PT ;  /* 0x00000002ff027212 */ /* 0x000fe400078e33ff */
[----:B------:R-:W-:-:S05]  /*01e0*/  VIMNMX.U32 R9, PT, PT, R4, R3, !PT ;  /* 0x0000000304097248 */ /* 0x000fca0007fe0000 */
[----:B------:R-:W-:Y:S02]  /*01f0*/  IMAD.IADD R9, R9, 0x1, -R4 ;  /* 0x0000000109097824 */ /* 0x000fe400078e0a04 */
[--C-:B----4-:R-:W-:Y:S02]  /*0200*/  IMAD.IADD R0, R0, 0x1, -R43.reuse ;  /* 0x0000000100007824 */ /* 0x110fe400078e0a2b */
[----:B-----5:R-:W-:-:S03]  /*0210*/  IMAD.IADD R66, R66, 0x1, -R43 ;  /* 0x0000000142427824 */ /* 0x020fc600078e0a2b */
[----:B------:R-:W-:Y:S02]  /*0220*/  IADD3 R11, PT, PT, -R0, R5, R2 ;  /* 0x00000005000b7210 */ /* 0x000fe40007ffe102 */
[C---:B------:R-:W-:Y:S02]  /*0230*/  @!P0 VIMNMX.U32 R0, PT, PT, R4.reuse, R3, PT ;  /* 0x0000000304008248 */ /* 0x040fe40003fe0000 */
[----:B------:R-:W-:Y:S02]  /*0240*/  SEL R2, R4, R11, !P0 ;  /* 0x0000000b04027207 */ /* 0x000fe40004000000 */
[----:B------:R-:W-:Y:S01]  /*0250*/  VIADDMNMX.U32 R6, R5, -R66, R9, PT ;  /* 0x8000004205067246 */ /* 0x000fe20003800009 */
[----:B------:R-:W-:Y:S01]  /*0260*/  IMAD.IADD R41, R0, 0x1, -R66 ;  /* 0x0000000100297824 */ /* 0x000fe200078e0a42 */
[----:B------:R-:W-:Y:S01]  /*0270*/  VIMNMX.U32 R9, PT, PT, R9, R2, PT ;  /* 0x0000000209097248 */ /* 0x000fe20003fe0000 */
[----:B------:R-:W-:Y:S06]  /*0280*/  BRA.U !UP0, `(.L_x_278) ;  /* 0x0000000908047547 */ /* 0x000fec000b800000 */
[----:B------:R-:W0:Y:S01]  /*0290*/  LDCU.64 UR4, c[0x0][0x388] ;  /* 0x00007100ff0477ac */ /* 0x000e220008000a00 */
[C---:B------:R-:W-:Y:S02]  /*02a0*/  IADD3 R3, P0, P1, R8.reuse, R66, R43 ;  /* 0x0000004208037210 */ /* 0x040fe4000791e02b */
[----:B------:R-:W-:Y:S02]  /*02b0*/  ISETP.GE.AND P2, PT, R8, R41, PT ;  /* 0x000000290800720c */ /* 0x000fe40003f46270 */
[----:B------:R-:W-:Y:S02]  /*02c0*/  IADD3.X R10, PT, PT, RZ, RZ, RZ, P0, P1 ;  /* 0x000000ffff0a7210 */ /* 0x000fe400007e24ff */
[----:B0-----:R-:W-:-:S04]  /*02d0*/  LEA R2, P0, R3, UR4, 0x2 ;  /* 0x0000000403027c11 */ /* 0x001fc8000f8010ff */
[----:B------:R-:W-:-:S05]  /*02e0*/  LEA.HI.X R3, R3, UR5, R10, 0x2, P0 ;  /* 0x0000000503037c11 */ /* 0x000fca00080f140a */
[----:B------:R-:W5:Y:S01]  /*02f0*/  @!P2 LDG.E R51, desc[UR6][R2.64] ;  /* 0x000000060233a981 */ /* 0x000f62000c1e1900 */
[----:B------:R-:W-:Y:S01]  /*0300*/  VIADD R60, R8, 0x300 ;  /* 0x00000300083c7836 */ /* 0x000fe20000000000 */
[----:B------:R-:W-:Y:S01]  /*0310*/  IADD3 R45, P0, P1, R6, R43, R4 ;  /* 0x0000002b062d7210 */ /* 0x000fe2000791e004 */
[----:B------:R-:W-:Y:S01]  /*0320*/  IMAD.IADD R47, R8, 0x1, -R41 ;  /* 0x00000001082f7824 */ /* 0x000fe200078e0a29 */
[----:B------:R-:W-:Y:S01]  /*0330*/  LOP3.LUT R0, R0, 0xffffff7f, RZ, 0xc0, !PT ;  /* 0xffffff7f00007812 */ /* 0x000fe200078ec0ff */
[C---:B------:R-:W-:Y:S01]  /*0340*/  VIADD R56, R8.reuse, 0x500 ;  /* 0x0000050008387836 */ /* 0x040fe20000000000 */
[----:B------:R-:W-:Y:S01]  /*0350*/  IADD3.X R49, PT, PT, RZ, RZ, RZ, P0, P1 ;  /* 0x000000ffff317210 */ /* 0x000fe200007e24ff */
[----:B------:R-:W-:Y:S01]  /*0360*/  VIADD R54, R8, 0x600 ;  /* 0x0000060008367836 */ /* 0x000fe20000000000 */
[----:B------:R-:W-:Y:S01]  /*0370*/  ISETP.GE.AND P3, PT, R60, R41, PT ;  /* 0x000000293c00720c */ /* 0x000fe20003f66270 */
[C---:B------:R-:W-:Y:S01]  /*0380*/  VIADD R64, R8.reuse, 0x100 ;  /* 0x0000010008407836 */ /* 0x040fe20000000000 */
[----:B------:R-:W-:Y:S01]  /*0390*/  SHF.R.S32.HI R68, RZ, 0x1f, R47 ;  /* 0x0000001fff447819 */ /* 0x000fe2000001142f */
[C---:B------:R-:W-:Y:S01]  /*03a0*/  VIADD R52, R8.reuse, 0x700 ;  /* 0x0000070008347836 */ /* 0x040fe20000000000 */
[----:B------:R-:W-:Y:S01]  /*03b0*/  IADD3 R5, P0, PT, R47, R45, RZ ;  /* 0x0000002d2f057210 */ /* 0x000fe20007f1e0ff */
[C---:B------:R-:W-:Y:S01]  /*03c0*/  VIADD R48, R8.reuse, 0x900 ;  /* 0x0000090008307836 */ /* 0x040fe20000000000 */
[C---:B------:R-:W-:Y:S01]  /*03d0*/  LOP3.LUT R58, R8.reuse, 0x400, RZ, 0xfc, !PT ;  /* 0x00000400083a7812 */ /* 0x040fe200078efcff */
[----:B------:R-:W-:Y:S01]  /*03e0*/  VIADD R46, R8, 0xa00 ;  /* 0x00000a00082e7836 */ /* 0x000fe20000000000 */
[-C--:B------:R-:W-:Y:S01]  /*03f0*/  ISETP.GE.AND P5, PT, R56, R41.reuse, PT ;  /* 0x000000293800720c */ /* 0x080fe20003fa6270 */
[----:B------:R-:W-:Y:S01]  /*0400*/  IMAD.X R10, R68, 0x1, R49, P0 ;  /* 0x00000001440a7824 */ /* 0x000fe200000e0631 */
[----:B------:R-:W-:Y:S01]  /*0410*/  LEA R4, P0, R5, UR4, 0x2 ;  /* 0x0000000405047c11 */ /* 0x000fe2000f8010ff */
[----:B------:R-:W-:Y:S01]  /*0420*/  VIADD R62, R8, 0x200 ;  /* 0x00000200083e7836 */ /* 0x000fe20000000000 */
[----:B------:R-:W-:-:S02]  /*0430*/  ISETP.GE.AND P6, PT, R58, R41, PT ;  /* 0x000000293a00720c */ /* 0x000fc40003fc6270 */
[----:B------:R-:W-:Y:S02]  /*0440*/  LEA.HI.X R5, R5, UR5, R10, 0x2, P0 ;  /* 0x0000000505057c11 */ /* 0x000fe400080f140a */
[----:B------:R-:W-:Y:S02]  /*0450*/  @P3 LOP3.LUT R0, R0, 0x80, RZ, 0xfc, !PT ;  /* 0x0000008000003812 */ /* 0x000fe400078efcff */
[-C--:B------:R-:W-:Y:S02]  /*0460*/  ISETP.GE.AND P4, PT, R54, R41.reuse, PT ;  /* 0x000000293600720c */ /* 0x080fe40003f86270 */
[-C--:B------:R-:W-:Y:S01]  /*0470*/  ISETP.GE.AND P1, PT, R64, R41.reuse, PT ;  /* 0x000000294000720c */ /* 0x080fe20003f26270 */
[----:B------:R-:W2:Y:S01]  /*0480*/  @P5 LDG.E R21, desc[UR6][R4.64+0x1400] ;  /* 0x0014000604155981 */ /* 0x000ea2000c1e1900 */
[C---:B------:R-:W-:Y:S01]  /*0490*/  LOP3.LUT R50, R8.reuse, 0x800, RZ, 0xfc, !PT ;  /* 0x0000080008327812 */ /* 0x040fe200078efcff */
[C---:B------:R-:W-:Y:S01]  /*04a0*/  VIADD R44, R8.reuse, 0xb00 ;  /* 0x00000b00082c7836 */ /* 0x040fe20000000000 */
[----:B------:R-:W-:Y:S01]  /*04b0*/  LOP3.LUT R42, R8, 0xc00, RZ, 0xfc, !PT ;  /* 0x00000c00082a7812 */ /* 0x000fe200078efcff */
[----:B------:R-:W3:Y:S01]  /*04c0*/  @P6 LDG.E R19, desc[UR6][R4.64+0x1000] ;  /* 0x0010000604136981 */ /* 0x000ee2000c1e1900 */
[-C--:B------:R-:W-:Y:S01]  /*04d0*/  ISETP.GE.AND P3, PT, R52, R41.reuse, PT ;  /* 0x000000293400720c */ /* 0x080fe20003f66270 */
[----:B------:R-:W-:Y:S01]  /*04e0*/  VIADD R10, R8, 0xe00 ;  /* 0x00000e00080a7836 */ /* 0x000fe20000000000 */
[----:B------:R-:W-:-:S03]  /*04f0*/  ISETP.GE.AND P0, PT, R62, R41, PT ;  /* 0x000000293e00720c */ /* 0x000fc60003f06270 */
[----:B------:R-:W4:Y:S01]  /*0500*/  @P4 LDG.E R23, desc[UR6][R4.64+0x1800] ;  /* 0x0018000604174981 */ /* 0x000f22000c1e1900 */
[----:B------:R-:W-:-:S03]  /*0510*/  P2R R16, PR, RZ, 0x2 ;  /* 0x00000002ff107803 */ /* 0x000fc60000000000 */
[----:B------:R-:W4:Y:S01]  /*0520*/  @P1 LDG.E R13, desc[UR6][R4.64+0x400] ;  /* 0x00040006040d1981 */ /* 0x000f22000c1e1900 */
[----:B------:R-:W-:-:S03]  /*0530*/  ISETP.GE.AND P1, PT, R50, R41, PT ;  /* 0x000000293200720c */ /* 0x000fc60003f26270 */
        /* <DEDUP_REMOVED lines=19> */
[-C--:B------:R-:W-:Y:S02]  /*0670*/  ISETP.GE.AND P1, PT, R48, R41.reuse, PT ;  /* 0x000000293000720c */ /* 0x080fe40003f26270 */
[----:B------:R-:W-:Y:S01]  /*0680*/  LOP3.LUT R0, R0, 0xfffffffd, RZ, 0xc0, !PT ;  /* 0xfffffffd00007812 */ /* 0x000fe200078ec0ff */
[----:B------:R-:W5:Y:S10]  /*0690*/  @!P0 LDG.E R15, desc[UR6][R2.64+0x800] ;  /* 0x00080006020f8981 */ /* 0x000f74000c1e1900 */
[----:B------:R-:W-:Y:S01]  /*06a0*/  @P1 LOP3.LUT R0, R0, 0x2, RZ, 0xfc, !PT ;  /* 0x0000000200001812 */ /* 0x000fe200078efcff */
[----:B------:R-:W4:Y:S01]  /*06b0*/  @P1 LDG.E R29, desc[UR6][R4.64+0x2400] ;  /* 0x00240006041d1981 */ /* 0x000f22000c1e1900 */
[----:B------:R-:W-:-:S02]  /*06c0*/  ISETP.GE.AND P1, PT, R46, R41, PT ;  /* 0x000000292e00720c */ /* 0x000fc40003f26270 */
[-C--:B------:R-:W-:Y:S02]  /*06d0*/  ISETP.GE.AND P2, PT, R44, R41.reuse, PT ;  /* 0x000000292c00720c */ /* 0x080fe40003f46270 */
[-C--:B------:R-:W-:Y:S02]  /*06e0*/  ISETP.GE.AND P3, PT, R42, R41.reuse, PT ;  /* 0x000000292a00720c */ /* 0x080fe40003f66270 */
[-C--:B------:R-:W-:Y:S02]  /*06f0*/  ISETP.GE.AND P4, PT, R10, R41.reuse, PT ;  /* 0x000000290a00720c */ /* 0x080fe40003f86270 */
[-C--:B------:R-:W-:Y:S02]  /*0700*/  ISETP.GE.AND P5, PT, R12, R41.reuse, PT ;  /* 0x000000290c00720c */ /* 0x080fe40003fa6270 */
[----:B------:R-:W-:-:S03]  /*0710*/  ISETP.GE.AND P6, PT, R40, R41, PT ;  /* 0x000000292800720c */ /* 0x000fc60003fc6270 */
        /* <DEDUP_REMOVED lines=24> */
[----:B------:R-:W-:-:S13]  /*08a0*/  ISETP.GE.AND P1, PT, R14, R41, PT ;  /* 0x000000290e00720c */ /* 0x000fda0003f26270 */
[----:B------:R0:W4:Y:S04]  /*08b0*/  @P1 LDG.E R39, desc[UR6][R4.64+0x4000] ;  /* 0x0040000604271981 */ /* 0x000128000c1e1900 */
[----:B--2---:R1:W5:Y:S01]  /*08c0*/  @!P2 LDG.E R17, desc[UR6][R2.64+0xc00] ;  /* 0x000c00060211a981 */ /* 0x004362000c1e1900 */
[----:B------:R-:W-:-:S13]  /*08d0*/  ISETP.NE.AND P2, PT, R18, RZ, PT ;  /* 0x000000ff1200720c */ /* 0x000fda0003f45270 */
[----:B---3--:R1:W5:Y:S01]  /*08e0*/  @!P2 LDG.E R19, desc[UR6][R2.64+0x1000] ;  /* 0x001000060213a981 */ /* 0x008362000c1e1900 */
[----:B------:R-:W-:-:S13]  /*08f0*/  ISETP.NE.AND P2, PT, R20, RZ, PT ;  /* 0x000000ff1400720c */ /* 0x000fda0003f45270 */
[----:B------:R1:W5:Y:S01]  /*0900*/  @!P2 LDG.E R21, desc[UR6][R2.64+0x1400] ;  /* 0x001400060215a981 */ /* 0x000362000c1e1900 */
        /* <DEDUP_REMOVED lines=25> */
.L_x_278:
[----:B------:R-:W-:Y:S01]  /*0aa0*/  IADD3 R45, P5, P6, R6, R43, R4 ;  /* 0x0000002b062d7210 */ /* 0x000fe20007ebe004 */
[C---:B------:R-:W-:Y:S01]  /*0ab0*/  VIADD R4, R8.reuse, 0xe00 ;  /* 0x00000e0008047836 */ /* 0x040fe20000000000 */
[----:B------:R-:W-:Y:S01]  /*0ac0*/  IADD3 R70, P3, PT, R43, R66, RZ ;  /* 0x000000422b467210 */ /* 0x000fe20007f7e0ff */
[C-C-:B------:R-:W-:Y:S01]  /*0ad0*/  IMAD.IADD R47, R8.reuse, 0x1, -R41.reuse ;  /* 0x00000001082f7824 */ /* 0x140fe200078e0a29 */
[-C--:B------:R-:W-:Y:S01]  /*0ae0*/  ISETP.GE.AND P2, PT, R8, R41.reuse, PT ;  /* 0x000000290800720c */ /* 0x080fe20003f46270 */
[C-C-:B------:R-:W-:Y:S01]  /*0af0*/  IMAD.IADD R2, R4.reuse, 0x1, -R41.reuse ;  /* 0x0000000104027824 */ /* 0x140fe200078e0a29 */
[----:B------:R-:W-:Y:S01]  /*0b00*/  ISETP.GE.AND P4, PT, R4, R41, PT ;  /* 0x000000290400720c */ /* 0x000fe20003f86270 */
[----:B------:R-:W-:Y:S01]  /*0b10*/  VIADD R12, R8, 0xf00 ;  /* 0x00000f00080c7836 */ /* 0x000fe20000000000 */
[-C--:B------:R-:W-:Y:S01]  /*0b20*/  SEL R3, R70, R45.reuse, !P2 ;  /* 0x0000002d46037207 */ /* 0x080fe20005000000 */
[----:B------:R-:W0:Y:S01]  /*0b30*/  LDCU.64 UR4, c[0x0][0x3a0] ;  /* 0x00007400ff0477ac */ /* 0x000e220008000a00 */
[----:B------:R-:W-:Y:S01]  /*0b40*/  SEL R5, R4, R2, !P4 ;  /* 0x0000000204057207 */ /* 0x000fe20006000000 */
[----:B------:R-:W-:Y:S01]  /*0b50*/  VIADD R64, R8, 0x100 ;  /* 0x0000010008407836 */ /* 0x000fe20000000000 */
[----:B------:R-:W-:Y:S01]  /*0b60*/  SEL R4, R70, R45, !P4 ;  /* 0x0000002d46047207 */ /* 0x000fe20006000000 */
[C---:B------:R-:W-:Y:S01]  /*0b70*/  VIADD R62, R8.reuse, 0x200 ;  /* 0x00000200083e7836 */ /* 0x040fe20000000000 */
[----:B------:R-:W-:Y:S01]  /*0b80*/  SEL R18, R8, R47, !P2 ;  /* 0x0000002f08127207 */ /* 0x000fe20005000000 */
[--C-:B------:R-:W-:Y:S01]  /*0b90*/  IMAD.IADD R17, R64, 0x1, -R41.reuse ;  /* 0x0000000140117824 */ /* 0x100fe200078e0a29 */
[----:B------:R-:W-:Y:S01]  /*0ba0*/  IADD3 R5, P1, PT, R5, R4, RZ ;  /* 0x0000000405057210 */ /* 0x000fe20007f3e0ff */
[----:B------:R-:W-:Y:S01]  /*0bb0*/  IMAD.X R4, RZ, RZ, RZ, P3 ;  /* 0x000000ffff047224 */ /* 0x000fe200018e06ff */
[----:B------:R-:W-:Y:S01]  /*0bc0*/  IADD3 R18, P0, PT, R18, R3, RZ ;  /* 0x0000000312127210 */ /* 0x000fe20007f1e0ff */
[--C-:B------:R-:W-:Y:S01]  /*0bd0*/  IMAD.IADD R3, R12, 0x1, -R41.reuse ;  /* 0x000000010c037824 */ /* 0x100fe200078e0a29 */
[----:B------:R-:W-:Y:S01]  /*0be0*/  IADD3.X R49, PT, PT, RZ, RZ, RZ, P5, P6 ;  /* 0x000000ffff317210 */ /* 0x000fe20002fec4ff */
[----:B------:R-:W-:Y:S01]  /*0bf0*/  IMAD.IADD R19, R62, 0x1, -R41 ;  /* 0x000000013e137824 */ /* 0x000fe200078e0a29 */
[----:B------:R-:W-:Y:S01]  /*0c00*/  SHF.R.S32.HI R68, RZ, 0x1f, R47 ;  /* 0x0000001fff447819 */ /* 0x000fe2000001142f */
[C---:B------:R-:W-:Y:S01]  /*0c10*/  VIADD R60, R8.reuse, 0x300 ;  /* 0x00000300083c7836 */ /* 0x040fe20000000000 */
[----:B------:R-:W-:Y:S01]  /*0c20*/  SHF.R.S32.HI R2, RZ, 0x1f, R2 ;  /* 0x0000001fff027819 */ /* 0x000fe20000011402 */
[----:B------:R-:W-:Y:S01]  /*0c30*/  VIADD R56, R8, 0x500 ;  /* 0x0000050008387836 */ /* 0x000fe20000000000 */
[----:B------:R-:W-:Y:S01]  /*0c40*/  ISETP.GE.AND P5, PT, R12, R41, PT ;  /* 0x000000290c00720c */ /* 0x000fe20003fa6270 */
[----:B------:R-:W-:Y:S01]  /*0c50*/  VIADD R54, R8, 0x600 ;  /* 0x0000060008367836 */ /* 0x000fe20000000000 */
[-C--:B------:R-:W-:Y:S01]  /*0c60*/  SEL R10, R4, R49.reuse, !P2 ;  /* 0x00000031040a7207 */ /* 0x080fe20005000000 */
[----:B------:R-:W-:Y:S01]  /*0c70*/  VIADD R52, R8, 0x700 ;  /* 0x0000070008347836 */ /* 0x000fe20000000000 */
[----:B------:R-:W-:Y:S01]  /*0c80*/  SEL R21, R68, RZ, P2 ;  /* 0x000000ff44157207 */ /* 0x000fe20001000000 */
[----:B------:R-:W-:Y:S01]  /*0c90*/  VIADD R48, R8, 0x900 ;  /* 0x0000090008307836 */ /* 0x000fe20000000000 */
[----:B------:R-:W-:Y:S01]  /*0ca0*/  SEL R13, R4, R49, !P4 ;  /* 0x00000031040d7207 */ /* 0x000fe20006000000 */
[----:B------:R-:W-:Y:S01]  /*0cb0*/  VIADD R46, R8, 0xa00 ;  /* 0x00000a00082e7836 */ /* 0x000fe20000000000 */
[----:B------:R-:W-:Y:S01]  /*0cc0*/  SEL R2, R2, RZ, P4 ;  /* 0x000000ff02027207 */ /* 0x000fe20002000000 */
[----:B------:R-:W-:Y:S01]  /*0cd0*/  IMAD.X R21, R21, 0x1, R10, P0 ;  /* 0x0000000115157824 */ /* 0x000fe200000e060a */
[----:B------:R-:W-:Y:S01]  /*0ce0*/  SEL R12, R12, R3, !P5 ;  /* 0x000000030c0c7207 */ /* 0x000fe20006800000 */
[----:B------:R-:W-:Y:S01]  /*0cf0*/  VIADD R44, R8, 0xb00 ;  /* 0x00000b00082c7836 */ /* 0x000fe20000000000 */
[----:B------:R-:W-:Y:S01]  /*0d00*/  SEL R11, R70, R45, !P5 ;  /* 0x0000002d460b7207 */ /* 0x000fe20006800000 */
[----:B------:R-:W-:Y:S01]  /*0d10*/  IMAD.X R10, R2, 0x1, R13, P1 ;  /* 0x00000001020a7824 */ /* 0x000fe200008e060d */
[----:B------:R-:W-:Y:S01]  /*0d20*/  SHF.R.S32.HI R3, RZ, 0x1f, R3 ;  /* 0x0000001fff037819 */ /* 0x000fe20000011403 */
[----:B------:R-:W-:Y:S01]  /*0d30*/  VIADD R40, R8, 0xd00 ;  /* 0x00000d0008287836 */ /* 0x000fe20000000000 */
[----:B------:R-:W-:-:S02]  /*0d40*/  IADD3 R12, P2, PT, R12, R11, RZ ;  /* 0x0000000b0c0c7210 */ /* 0x000fc40007f5e0ff */
[----:B------:R-:W-:Y:S02]  /*0d50*/  SEL R2, R4, R49, !P5 ;  /* 0x0000003104027207 */ /* 0x000fe40006800000 */
[----:B------:R-:W-:Y:S02]  /*0d60*/  SEL R3, R3, RZ, P5 ;  /* 0x000000ff03037207 */ /* 0x000fe40002800000 */
[-C--:B------:R-:W-:Y:S02]  /*0d70*/  ISETP.GE.AND P1, PT, R64, R41.reuse, PT ;  /* 0x000000294000720c */ /* 0x080fe40003f26270 */
[----:B------:R-:W-:Y:S01]  /*0d80*/  ISETP.GE.AND P0, PT, R62, R41, PT ;  /* 0x000000293e00720c */ /* 0x000fe20003f06270 */
[----:B------:R-:W-:Y:S01]  /*0d90*/  IMAD.X R11, R3, 0x1, R2, P2 ;  /* 0x00000001030b7824 */ /* 0x000fe200010e0602 */
[----:B------:R-:W-:Y:S02]  /*0da0*/  SEL R13, R64, R17, !P1 ;  /* 0x00000011400d7207 */ /* 0x000fe40004800000 */
[----:B------:R-:W-:-:S02]  /*0db0*/  SEL R16, R70, R45, !P1 ;  /* 0x0000002d46107207 */ /* 0x000fc40004800000 */
[----:B------:R-:W-:Y:S02]  /*0dc0*/  SEL R15, R62, R19, !P0 ;  /* 0x000000133e0f7207 */ /* 0x000fe40004000000 */
[----:B------:R-:W-:Y:S02]  /*0dd0*/  SEL R14, R70, R45, !P0 ;  /* 0x0000002d460e7207 */ /* 0x000fe40004000000 */
[----:B0-----:R-:W-:Y:S02]  /*0de0*/  LEA R2, P6, R18, UR4, 0x2 ;  /* 0x0000000412027c11 */ /* 0x001fe4000f8c10ff */
[----:B------:R-:W-:Y:S02]  /*0df0*/  SHF.R.S32.HI R17, RZ, 0x1f, R17 ;  /* 0x0000001fff117819 */ /* 0x000fe40000011411 */
[----:B------:R-:W-:Y:S02]  /*0e00*/  SHF.R.S32.HI R19, RZ, 0x1f, R19 ;  /* 0x0000001fff137819 */ /* 0x000fe40000011413 */
[----:B------:R-:W-:-:S02]  /*0e10*/  IADD3 R13, P2, PT, R13, R16, RZ ;  /* 0x000000100d0d7210 */ /* 0x000fc40007f5e0ff */
[----:B------:R-:W-:Y:S02]  /*0e20*/  IADD3 R15, P3, PT, R15, R14, RZ ;  /* 0x0000000e0f0f7210 */ /* 0x000fe40007f7e0ff */
[----:B------:R-:W-:Y:S02]  /*0e30*/  LEA.HI.X R3, R18, UR5, R21, 0x2, P6 ;  /* 0x0000000512037c11 */ /* 0x000fe4000b0f1415 */
[----:B------:R-:W-:Y:S01]  /*0e40*/  SEL R14, R17, RZ, P1 ;  /* 0x000000ff110e7207 */ /* 0x000fe20000800000 */
[----:B------:R-:W-:Y:S01]  /*0e50*/  IMAD.IADD R17, R60, 0x1, -R41 ;  /* 0x000000013c117824 */ /* 0x000fe200078e0a29 */
[----:B------:R-:W-:Y:S02]  /*0e60*/  SEL R21, R4, R49, !P0 ;  /* 0x0000003104157207 */ /* 0x000fe40004000000 */
[----:B------:R-:W-:Y:S02]  /*0e70*/  SEL R16, R19, RZ, P0 ;  /* 0x000000ff13107207 */ /* 0x000fe40000000000 */
[----:B------:R-:W-:-:S02]  /*0e80*/  ISETP.GE.AND P6, PT, R60, R41, PT ;  /* 0x000000293c00720c */ /* 0x000fc40003fc6270 */
[----:B------:R-:W-:Y:S01]  /*0e90*/  LOP3.LUT R58, R8, 0x400, RZ, 0xfc, !PT ;  /* 0x00000400083a7812 */ /* 0x000fe200078efcff */
[----:B------:R-:W-:Y:S01]  /*0ea0*/  IMAD.X R16, R16, 0x1, R21, P3 ;  /* 0x0000000110107824 */ /* 0x000fe200018e0615 */
[----:B------:R-:W-:Y:S02]  /*0eb0*/  SEL R23, R4, R49, !P1 ;  /* 0x0000003104177207 */ /* 0x000fe40004800000 */
[----:B------:R-:W-:Y:S01]  /*0ec0*/  SEL R20, R60, R17, !P6 ;  /* 0x000000113c147207 */ /* 0x000fe20007000000 */
[----:B------:R-:W-:Y:S01]  /*0ed0*/  IMAD.IADD R19, R58, 0x1, -R41 ;  /* 0x000000013a137824 */ /* 0x000fe200078e0a29 */
[----:B------:R-:W-:Y:S01]  /*0ee0*/  SEL R21, R70, R45, !P6 ;  /* 0x0000002d46157207 */ /* 0x000fe20007000000 */
[----:B------:R-:W-:Y:S01]  /*0ef0*/  IMAD.X R14, R14, 0x1, R23, P2 ;  /* 0x000000010e0e7824 */ /* 0x000fe200010e0617 */
[----:B------:R-:W-:Y:S02]  /*0f00*/  SHF.R.S32.HI R18, RZ, 0x1f, R17 ;  /* 0x0000001fff127819 */ /* 0x000fe40000011411 */
[----:B------:R-:W-:-:S02]  /*0f10*/  P2R R51, PR, RZ, 0x10 ;  /* 0x00000010ff337803 */ /* 0x000fc40000000000 */
[----:B------:R-:W-:Y:S02]  /*0f20*/  ISETP.GE.AND P4, PT, R58, R41, PT ;  /* 0x000000293a00720c */ /* 0x000fe40003f86270 */
[----:B------:R-:W-:Y:S02]  /*0f30*/  IADD3 R17, P2, PT, R20, R21, RZ ;  /* 0x0000001514117210 */ /* 0x000fe40007f5e0ff */
[----:B------:R-:W-:Y:S02]  /*0f40*/  SEL R23, R4, R49, !P6 ;  /* 0x0000003104177207 */ /* 0x000fe40007000000 */
[----:B------:R-:W-:Y:S02]  /*0f50*/  SEL R18, R18, RZ, P6 ;  /* 0x000000ff12127207 */ /* 0x000fe40003000000 */
[----:B------:R-:W-:Y:S02]  /*0f60*/  SEL R21, R58, R19, !P4 ;  /* 0x000000133a157207 */ /* 0x000fe40006000000 */
[----:B------:R-:W-:Y:S01]  /*0f70*/  SEL R22, R70, R45, !P4 ;  /* 0x0000002d46167207 */ /* 0x000fe20006000000 */
[----:B------:R-:W-:Y:S01]  /*0f80*/  IMAD.X R18, R18, 0x1, R23, P2 ;  /* 0x0000000112127824 */ /* 0x000fe200010e0617 */
[----:B------:R-:W-:-:S02]  /*0f90*/  SHF.R.S32.HI R20, RZ, 0x1f, R19 ;  /* 0x0000001fff147819 */ /* 0x000fc40000011413 */
[----:B------:R-:W-:Y:S02]  /*0fa0*/  IADD3 R19, P2, PT, R21, R22, RZ ;  /* 0x0000001615137210 */ /* 0x000fe40007f5e0ff */
[----:B------:R-:W-:Y:S02]  /*0fb0*/  SEL R21, R4, R49, !P4 ;  /* 0x0000003104157207 */ /* 0x000fe40006000000 */
[----:B------:R-:W-:Y:S02]  /*0fc0*/  SEL R20, R20, RZ, P4 ;  /* 0x000000ff14147207 */ /* 0x000fe40002000000 */
[----:B------:R-:W-:Y:S02]  /*0fd0*/  LOP3.LUT R0, R0, 0xffffff7f, RZ, 0xc0, !PT ;  /* 0xffffff7f00007812 */ /* 0x000fe400078ec0ff */
[----:B------:R-:W-:Y:S01]  /*0fe0*/  ISETP.GE.AND P3, PT, R56, R41, PT ;  /* 0x000000293800720c */ /* 0x000fe20003f66270 */
[----:B------:R-:W-:Y:S01]  /*0ff0*/  IMAD.X R20, R20, 0x1, R21, P2 ;  /* 0x0000000114147824 */ /* 0x000fe200010e0615 */
[----:B------:R-:W-:Y:S01]  /*1000*/  @P6 LOP3.LUT R0, R0, 0x80, RZ, 0xfc, !PT ;  /* 0x0000008000006812 */ /* 0x000fe200078efcff */
[----:B------:R-:W-:Y:S01]  /*1010*/  IMAD.IADD R21, R56, 0x1, -R41 ;  /* 0x0000000138157824 */ /* 0x000fe200078e0a29 */
[----:B------:R-:W-:-:S02]  /*1020*/  SEL R24, R70, R45, !P3 ;  /* 0x0000002d46187207 */ /* 0x000fc40005800000 */
[----:B------:R-:W-:Y:S02]  /*1030*/  LOP3.LUT R0, R0, 0xffffffbf, RZ, 0xc0, !PT ;  /* 0xffffffbf00007812 */ /* 0x000fe400078ec0ff */
[----:B------:R-:W-:Y:S02]  /*1040*/  SHF.R.S32.HI R22, RZ, 0x1f, R21 ;  /* 0x0000001fff167819 */ /* 0x000fe40000011415 */
[----:B------:R-:W-:Y:S02]  /*1050*/  SEL R21, R56, R21, !P3 ;  /* 0x0000001538157207 */ /* 0x000fe40005800000 */
[----:B------:R-:W-:Y:S02]  /*1060*/  @P4 LOP3.LUT R0, R0, 0x40, RZ, 0xfc, !PT ;  /* 0x0000004000004812 */ /* 0x000fe400078efcff */
[----:B------:R-:W-:Y:S02]  /*1070*/  SEL R23, R22, RZ, P3 ;  /* 0x000000ff16177207 */ /* 0x000fe40001800000 */
[----:B------:R-:W-:-:S02]  /*1080*/  SEL R26, R4, R49, !P3 ;  /* 0x00000031041a7207 */ /* 0x000fc40005800000 */
[----:B------:R-:W-:Y:S02]  /*1090*/  IADD3 R22, P2, PT, R21, R24, RZ ;  /* 0x0000001815167210 */ /* 0x000fe40007f5e0ff */
[----:B------:R-:W-:Y:S02]  /*10a0*/  LOP3.LUT R0, R0, 0xffffffdf, RZ, 0xc0, !PT ;  /* 0xffffffdf00007812 */ /* 0x000fe400078ec0ff */
[----:B------:R-:W-:Y:S01]  /*10b0*/  LOP3.LUT R50, R8, 0x800, RZ, 0xfc, !PT ;  /* 0x0000080008327812 */ /* 0x000fe200078efcff */
[----:B------:R-:W-:Y:S01]  /*10c0*/  IMAD.X R21, R23, 0x1, R26, P2 ;  /* 0x0000000117157824 */ /* 0x000fe200010e061a */
[----:B------:R-:W-:Y:S01]  /*10d0*/  @P3 LOP3.LUT R0, R0, 0x20, RZ, 0xfc, !PT ;  /* 0x0000002000003812 */ /* 0x000fe200078efcff */
[C---:B------:R-:W-:Y:S01]  /*10e0*/  IMAD.IADD R23, R54.reuse, 0x1, -R41 ;  /* 0x0000000136177824 */ /* 0x040fe200078e0a29 */
[----:B------:R-:W-:Y:S02]  /*10f0*/  ISETP.GE.AND P3, PT, R54, R41, PT ;  /* 0x000000293600720c */ /* 0x000fe40003f66270 */
[----:B------:R-:W-:-:S02]  /*1100*/  LOP3.LUT R0, R0, 0xffffffef, RZ, 0xc0, !PT ;  /* 0xffffffef00007812 */ /* 0x000fc400078ec0ff */
[----:B------:R-:W-:Y:S02]  /*1110*/  SHF.R.S32.HI R24, RZ, 0x1f, R23 ;  /* 0x0000001fff187819 */ /* 0x000fe40000011417 */
[----:B------:R-:W-:Y:S02]  /*1120*/  SEL R23, R54, R23, !P3 ;  /* 0x0000001736177207 */ /* 0x000fe40005800000 */
[----:B------:R-:W-:Y:S02]  /*1130*/  SEL R26, R70, R45, !P3 ;  /* 0x0000002d461a7207 */ /* 0x000fe40005800000 */
[----:B------:R-:W-:Y:S02]  /*1140*/  SEL R25, R4, R49, !P3 ;  /* 0x0000003104197207 */ /* 0x000fe40005800000 */
[----:B------:R-:W-:Y:S02]  /*1150*/  SEL R24, R24, RZ, P3 ;  /* 0x000000ff18187207 */ /* 0x000fe40001800000 */
[----:B------:R-:W-:-:S02]  /*1160*/  IADD3 R23, P2, PT, R23, R26, RZ ;  /* 0x0000001a17177210 */ /* 0x000fc40007f5e0ff */
[----:B------:R-:W-:Y:S02]  /*1170*/  @P3 LOP3.LUT R0, R0, 0x10, RZ, 0xfc, !PT ;  /* 0x0000001000003812 */ /* 0x000fe400078efcff */
[----:B------:R-:W-:Y:S01]  /*1180*/  ISETP.GE.AND P3, PT, R52, R41, PT ;  /* 0x000000293400720c */ /* 0x000fe20003f66270 */
[----:B------:R-:W-:Y:S01]  /*1190*/  IMAD.X R24, R24, 0x1, R25, P2 ;  /* 0x0000000118187824 */ /* 0x000fe200010e0619 */
[----:B------:R-:W-:Y:S01]  /*11a0*/  LOP3.LUT R0, R0, 0xfffffff7, RZ, 0xc0, !PT ;  /* 0xfffffff700007812 */ /* 0x000fe200078ec0ff */
[----:B------:R-:W-:Y:S01]  /*11b0*/  IMAD.IADD R25, R52, 0x1, -R41 ;  /* 0x0000000134197824 */ /* 0x000fe200078e0a29 */
[----:B------:R-:W-:Y:S02]  /*11c0*/  SEL R28, R70, R45, !P3 ;  /* 0x0000002d461c7207 */ /* 0x000fe40005800000 */
[----:B------:R-:W-:Y:S02]  /*11d0*/  SEL R27, R4, R49, !P3 ;  /* 0x00000031041b7207 */ /* 0x000fe40005800000 */
[----:B------:R-:W-:-:S02]  /*11e0*/  SHF.R.S32.HI R26, RZ, 0x1f, R25 ;  /* 0x0000001fff1a7819 */ /* 0x000fc40000011419 */
[----:B------:R-:W-:Y:S02]  /*11f0*/  SEL R25, R52, R25, !P3 ;  /* 0x0000001934197207 */ /* 0x000fe40005800000 */
[----:B------:R-:W-:Y:S02]  /*1200*/  SEL R26, R26, RZ, P3 ;  /* 0x000000ff1a1a7207 */ /* 0x000fe40001800000 */
[----:B------:R-:W-:Y:S02]  /*1210*/  IADD3 R25, P2, PT, R25, R28, RZ ;  /* 0x0000001c19197210 */ /* 0x000fe40007f5e0ff */
[----:B------:R-:W-:Y:S02]  /*1220*/  @P3 LOP3.LUT R0, R0, 0x8, RZ, 0xfc, !PT ;  /* 0x0000000800003812 */ /* 0x000fe400078efcff */
[----:B------:R-:W-:Y:S01]  /*1230*/  ISETP.GE.AND P3, PT, R50, R41, PT ;  /* 0x000000293200720c */ /* 0x000fe20003f66270 */
[----:B------:R-:W-:Y:S01]  /*1240*/  IMAD.X R26, R26, 0x1, R27, P2 ;  /* 0x000000011a1a7824 */ /* 0x000fe200010e061b */
[----:B------:R-:W-:Y:S01]  /*1250*/  LOP3.LUT R0, R0, 0xfffffffb, RZ, 0xc0, !PT ;  /* 0xfffffffb00007812 */ /* 0x000fe200078ec0ff */
[----:B------:R-:W-:Y:S01]  /*1260*/  IMAD.IADD R27, R50, 0x1, -R41 ;  /* 0x00000001321b7824 */ /* 0x000fe200078e0a29 */
[----:B------:R-:W-:-:S02]  /*1270*/  SEL R30, R70, R45, !P3 ;  /* 0x0000002d461e7207 */ /* 0x000fc40005800000 */
[----:B------:R-:W-:Y:S02]  /*1280*/  SEL R29, R4, R49, !P3 ;  /* 0x00000031041d7207 */ /* 0x000fe40005800000 */
[----:B------:R-:W-:Y:S02]  /*1290*/  SHF.R.S32.HI R28, RZ, 0x1f, R27 ;  /* 0x0000001fff1c7819 */ /* 0x000fe4000001141b */
[----:B------:R-:W-:Y:S02]  /*12a0*/  SEL R27, R50, R27, !P3 ;  /* 0x0000001b321b7207 */ /* 0x000fe40005800000 */
[----:B------:R-:W-:Y:S02]  /*12b0*/  SEL R28, R28, RZ, P3 ;  /* 0x000000ff1c1c7207 */ /* 0x000fe40001800000 */
[----:B------:R-:W-:Y:S02]  /*12c0*/  IADD3 R27, P2, PT, R27, R30, RZ ;  /* 0x0000001e1b1b7210 */ /* 0x000fe40007f5e0ff */
[----:B------:R-:W-:-:S02]  /*12d0*/  @P3 LOP3.LUT R0, R0, 0x4, RZ, 0xfc, !PT ;  /* 0x0000000400003812 */ /* 0x000fc400078efcff */
[----:B------:R-:W-:Y:S01]  /*12e0*/  ISETP.GE.AND P3, PT, R48, R41, PT ;  /* 0x000000293000720c */ /* 0x000fe20003f66270 */
[----:B------:R-:W-:Y:S01]  /*12f0*/  IMAD.X R28, R28, 0x1, R29, P2 ;  /* 0x000000011c1c7824 */ /* 0x000fe200010e061d */
[----:B------:R-:W-:Y:S01]  /*1300*/  LOP3.LUT R0, R0, 0xfffffffd, RZ, 0xc0, !PT ;  /* 0xfffffffd00007812 */ /* 0x000fe200078ec0ff */
[----:B------:R-:W-:Y:S01]  /*1310*/  IMAD.IADD R29, R48, 0x1, -R41 ;  /* 0x00000001301d7824 */ /* 0x000fe200078e0a29 */
[----:B------:R-:W-:Y:S02]  /*1320*/  SEL R32, R70, R45, !P3 ;  /* 0x0000002d46207207 */ /* 0x000fe40005800000 */
[----:B------:R-:W-:Y:S02]  /*1330*/  SEL R31, R4, R49, !P3 ;  /* 0x00000031041f7207 */ /* 0x000fe40005800000 */
[----:B------:R-:W-:Y:S02]  /*1340*/  SHF.R.S32.HI R30, RZ, 0x1f, R29 ;  /* 0x0000001fff1e7819 */ /* 0x000fe4000001141d */
[----:B------:R-:W-:-:S02]  /*1350*/  SEL R29, R48, R29, !P3 ;  /* 0x0000001d301d7207 */ /* 0x000fc40005800000 */
        /* <DEDUP_REMOVED lines=14> */
[----:B------:R-:W-:Y:S01]  /*1440*/  LOP3.LUT R42, R8, 0xc00, RZ, 0xfc, !PT ;  /* 0x00000c00082a7812 */ /* 0x000fe200078efcff */
[----:B------:R-:W-:Y:S01]  /*1450*/  IMAD.X R32, R32, 0x1, R33, P2 ;  /* 0x0000000120207824 */ /* 0x000fe200010e0621 */
[C---:B------:R-:W-:Y:S01]  /*1460*/  ISETP.GE.AND P2, PT, R44.reuse, R41, PT ;  /* 0x000000292c00720c */ /* 0x040fe20003f46270 */
[----:B------:R-:W-:Y:S01]  /*1470*/  IMAD.IADD R33, R44, 0x1, -R41 ;  /* 0x000000012c217824 */ /* 0x000fe200078e0a29 */
[----:B------:R-:W-:Y:S02]  /*1480*/  LOP3.LUT R0, R0, 0xfffffeff, RZ, 0xc0, !PT ;  /* 0xfffffeff00007812 */ /* 0x000fe400078ec0ff */
[----:B------:R-:W-:Y:S02]  /*1490*/  SEL R36, R70, R45, !P2 ;  /* 0x0000002d46247207 */ /* 0x000fe40005000000 */
[----:B------:R-:W-:Y:S02]  /*14a0*/  SHF.R.S32.HI R34, RZ, 0x1f, R33 ;  /* 0x0000001fff227819 */ /* 0x000fe40000011421 */
[----:B------:R-:W-:-:S02]  /*14b0*/  SEL R33, R44, R33, !P2 ;  /* 0x000000212c217207 */ /* 0x000fc40005000000 */
[----:B------:R-:W-:Y:S02]  /*14c0*/  SEL R35, R4, R49, !P2 ;  /* 0x0000003104237207 */ /* 0x000fe40005000000 */
[----:B------:R-:W-:Y:S02]  /*14d0*/  SEL R34, R34, RZ, P2 ;  /* 0x000000ff22227207 */ /* 0x000fe40001000000 */
[----:B------:R-:W-:-:S05]  /*14e0*/  IADD3 R33, P3, PT, R33, R36, RZ ;  /* 0x0000002421217210 */ /* 0x000fca0007f7e0ff */
[----:B------:R-:W-:Y:S01]  /*14f0*/  IMAD.X R34, R34, 0x1, R35, P3 ;  /* 0x0000000122227824 */ /* 0x000fe200018e0623 */
[C---:B------:R-:W-:Y:S01]  /*1500*/  ISETP.GE.AND P3, PT, R42.reuse, R41, PT ;  /* 0x000000292a00720c */ /* 0x040fe20003f66270 */
[----:B------:R-:W-:-:S03]  /*1510*/  IMAD.IADD R35, R42, 0x1, -R41 ;  /* 0x000000012a237824 */ /* 0x000fc600078e0a29 */
[----:B------:R-:W-:Y:S02]  /*1520*/  SEL R38, R70, R45, !P3 ;  /* 0x0000002d46267207 */ /* 0x000fe40005800000 */
[----:B------:R-:W-:Y:S02]  /*1530*/  SHF.R.S32.HI R36, RZ, 0x1f, R35 ;  /* 0x0000001fff247819 */ /* 0x000fe40000011423 */
[----:B------:R-:W-:Y:S02]  /*1540*/  SEL R35, R42, R35, !P3 ;  /* 0x000000232a237207 */ /* 0x000fe40005800000 */
        /* <DEDUP_REMOVED lines=11> */
[----:B------:R-:W-:-:S02]  /*1600*/  IADD3 R37, P4, PT, R37, R72, RZ ;  /* 0x0000004825257210 */ /* 0x000fc40007f9e0ff */
[----:B------:R-:W-:-:S03]  /*1610*/  LOP3.LUT R72, R8, 0x1000, RZ, 0xfc, !PT ;  /* 0x0000100008487812 */ /* 0x000fc600078efcff */
[----:B------:R-:W-:Y:S01]  /*1620*/  IMAD.X R38, R38, 0x1, R39, P4 ;  /* 0x0000000126267824 */ /* 0x000fe200020e0627 */
[C---:B------:R-:W-:Y:S01]  /*1630*/  ISETP.GE.AND P4, PT, R72.reuse, R41, PT ;  /* 0x000000294800720c */ /* 0x040fe20003f86270 */
[----:B------:R-:W-:-:S03]  /*1640*/  IMAD.IADD R39, R72, 0x1, -R41 ;  /* 0x0000000148277824 */ /* 0x000fc600078e0a29 */
        /* <DEDUP_REMOVED lines=8> */
[----:B------:R-:W-:-:S04]  /*16d0*/  LEA R4, P4, R5, UR4, 0x2 ;  /* 0x0000000405047c11 */ /* 0x000fc8000f8810ff */
        /* <DEDUP_REMOVED lines=46> */
[----:B------:R-:W-:-:S03]  /*19c0*/  ISETP.NE.AND P4, PT, R51, RZ, PT ;  /* 0x000000ff3300720c */ /* 0x000fc60003f85270 */
[----:B------:R0:W5:Y:S04]  /*19d0*/  LDG.E R51, desc[UR6][R2.64] ;  /* 0x0000000602337981 */ /* 0x000168000c1e1900 */
[----:B------:R0:W5:Y:S06]  /*19e0*/  LDG.E R39, desc[UR6][R38.64] ;  /* 0x0000000626277981 */ /* 0x00016c000c1e1900 */
.L_x_279:
[----:B------:R-:W2:Y:S01]  /*19f0*/  S2UR UR5, SR_CgaCtaId ;  /* 0x00000000000579c3 */ /* 0x000ea20000008800 */
[----:B------:R-:W-:Y:S01]  /*1a00*/  UMOV UR4, 0x400 ;  /* 0x0000040000047882 */ /* 0x000fe20000000000 */
[C---:B0-----:R-:W-:Y:S01]  /*1a10*/  VIADD R16, R8.reuse, 0xe00 ;  /* 0x00000e0008107836 */ /* 0x041fe20000000000 */
[C---:B------:R-:W-:Y:S01]  /*1a20*/  LOP3.LUT R4, R8.reuse, 0x1000, RZ, 0xfc, !PT ;  /* 0x0000100008047812 */ /* 0x040fe200078efcff */
[----:B------:R-:W-:Y:S01]  /*1a30*/  VIADD R10, R8, 0xf00 ;  /* 0x00000f00080a7836 */ /* 0x000fe20000000000 */
[----:B--2---:R-:W-:-:S06]  /*1a40*/  ULEA UR4, UR5, UR4, 0x18 ;  /* 0x0000000405047291 */ /* 0x004fcc000f8ec0ff */
[----:B-1----:R-:W-:-:S05]  /*1a50*/  LEA R2, R8, UR4, 0x2 ;  /* 0x0000000408027c11 */ /* 0x002fca000f8e10ff */
        /* <DEDUP_REMOVED lines=22> */
[----:B0-----:R-:W-:Y:S02]  /*1bc0*/  P2R R13, PR, RZ, 0x4 ;  /* 0x00000004ff0d7803 */ /* 0x001fe40000000000 */
[----:B------:R-:W-:Y:S02]  /*1bd0*/  LOP3.LUT P2, RZ, R0, 0x20, RZ, 0xc0, !PT ;  /* 0x0000002000ff7812 */ /* 0x000fe4000784c0ff */
[----:B------:R-:W-:-:S02]  /*1be0*/  IADD3.X R4, PT, PT, RZ, RZ, RZ, P0, P1 ;  /* 0x000000ffff047210 */ /* 0x000fc400007e24ff */
[----:B------:R-:W-:Y:S02]  /*1bf0*/  IADD3 R45, P0, PT, R47, R45, RZ ;  /* 0x0000002d2f2d7210 */ /* 0x000fe40007f1e0ff */
[----:B------:R-:W-:Y:S02]  /*1c00*/  P2R R12, PR, RZ, 0x4 ;  /* 0x00000004ff0c7803 */ /* 0x000fe40000000000 */
[----:B------:R-:W-:Y:S01]  /*1c10*/  LOP3.LUT P2, RZ, R0, 0x40, RZ, 0xc0, !PT ;  /* 0x0000004000ff7812 */ /* 0x000fe2000784c0ff */
[----:B------:R-:W-:Y:S01]  /*1c20*/  IMAD.X R68, R68, 0x1, R49, P0 ;  /* 0x0000000144447824 */ /* 0x000fe200000e0631 */
[----:B-1----:R-:W-:Y:S02]  /*1c30*/  LEA R42, P0, R43, UR8, 0x2 ;  /* 0x000000082b2a7c11 */ /* 0x002fe4000f8010ff */
[----:B------:R-:W-:Y:S02]  /*1c40*/  P2R R10, PR, RZ, 0x4 ;  /* 0x00000004ff0a7803 */ /* 0x000fe40000000000 */
[----:B------:R-:W-:-:S02]  /*1c50*/  LOP3.LUT P2, RZ, R0, 0x80, RZ, 0xc0, !PT ;  /* 0x0000008000ff7812 */ /* 0x000fc4000784c0ff */
[----:B------:R-:W-:Y:S02]  /*1c60*/  LEA.HI.X R43, R43, UR9, R4, 0x2, P0 ;  /* 0x000000092b2b7c11 */ /* 0x000fe400080f1404 */
[----:B------:R-:W-:Y:S02]  /*1c70*/  LEA R44, P0, R45, UR8, 0x2 ;  /* 0x000000082d2c7c11 */ /* 0x000fe4000f8010ff */
[----:B------:R-:W-:Y:S02]  /*1c80*/  ISETP.NE.AND P1, PT, R3, RZ, PT ;  /* 0x000000ff0300720c */ /* 0x000fe40003f25270 */
[----:B------:R-:W-:Y:S02]  /*1c90*/  LEA.HI.X R45, R45, UR9, R68, 0x2, P0 ;  /* 0x000000092d2d7c11 */ /* 0x000fe400080f1444 */
[----:B------:R-:W-:Y:S02]  /*1ca0*/  ISETP.GE.AND P0, PT, R8, R41, PT ;  /* 0x000000290800720c */ /* 0x000fe40003f06270 */
[----:B------:R-:W-:Y:S01]  /*1cb0*/  P2R R14, PR, RZ, 0x8 ;  /* 0x00000008ff0e7803 */ /* 0x000fe20000000000 */
[----:B------:R1:W5:Y:S01]  /*1cc0*/  @P2 LDG.E R15, desc[UR6][R44.64+0xc00] ;  /* 0x000c00062c0f2981 */ /* 0x000362000c1e1900 */
[----:B------:R-:W-:-:S02]  /*1cd0*/  P2R R16, PR, RZ, 0x40 ;  /* 0x00000040ff107803 */ /* 0x000fc40000000000 */
[----:B------:R-:W-:Y:S02]  /*1ce0*/  P2R R17, PR, RZ, 0x10 ;  /* 0x00000010ff117803 */ /* 0x000fe40000000000 */
[----:B------:R-:W-:Y:S02]  /*1cf0*/  P2R R18, PR, RZ, 0x20 ;  /* 0x00000020ff127803 */ /* 0x000fe40000000000 */
[C---:B------:R-:W-:Y:S02]  /*1d00*/  LOP3.LUT P3, RZ, R0.reuse, 0x10, RZ, 0xc0, !PT ;  /* 0x0000001000ff7812 */ /* 0x040fe4000786c0ff */
[C---:B------:R-:W-:Y:S01]  /*1d10*/  LOP3.LUT P6, RZ, R0.reuse, 0x8, RZ, 0xc0, !PT ;  /* 0x0000000800ff7812 */ /* 0x040fe200078cc0ff */
[----:B------:R1:W5:Y:S01]  /*1d20*/  @!P0 LDG.E R3, desc[UR6][R42.64] ;  /* 0x000000062a038981 */ /* 0x000362000c1e1900 */
[C---:B------:R-:W-:Y:S02]  /*1d30*/  LOP3.LUT P4, RZ, R0.reuse, 0x4, RZ, 0xc0, !PT ;  /* 0x0000000400ff7812 */ /* 0x040fe4000788c0ff */
[----:B------:R-:W-:-:S07]  /*1d40*/  LOP3.LUT P5, RZ, R0, 0x2, RZ, 0xc0, !PT ;  /* 0x0000000200ff7812 */ /* 0x000fce00078ac0ff */
        /* <DEDUP_REMOVED lines=9> */
[----:B------:R1:W5:Y:S04]  /*1de0*/  @P1 LDG.E R5, desc[UR6][R44.64+0x400] ;  /* 0x000400062c051981 */ /* 0x000368000c1e1900 */
[----:B------:R1:W5:Y:S04]  /*1df0*/  @!P3 LDG.E R25, desc[UR6][R42.64+0x1800] ;  /* 0x001800062a19b981 */ /* 0x000368000c1e1900 */
[----:B------:R1:W5:Y:S04]  /*1e00*/  @!P6 LDG.E R27, desc[UR6][R42.64+0x1c00] ;  /* 0x001c00062a1be981 */ /* 0x000368000c1e1900 */
[----:B------:R1:W5:Y:S04]  /*1e10*/  @P0 LDG.E R11, desc[UR6][R44.64+0x800] ;  /* 0x000800062c0b0981 */ /* 0x000368000c1e1900 */
[----:B------:R1:W5:Y:S04]  /*1e20*/  @!P4 LDG.E R29, desc[UR6][R42.64+0x2000] ;  /* 0x002000062a1dc981 */ /* 0x000368000c1e1900 */
[----:B------:R1:W5:Y:S04]  /*1e30*/  @!P5 LDG.E R31, desc[UR6][R42.64+0x2400] ;  /* 0x002400062a1fd981 */ /* 0x000368000c1e1900 */
[----:B------:R1:W5:Y:S01]  /*1e40*/  @!P2 LDG.E R21, desc[UR6][R42.64+0x1000] ;  /* 0x001000062a15a981 */ /* 0x000362000c1e1900 */
[----:B------:R-:W-:-:S03]  /*1e50*/  ISETP.NE.AND P2, PT, R12, RZ, PT ;  /* 0x000000ff0c00720c */ /* 0x000fc60003f45270 */
[----:B------:R1:W5:Y:S10]  /*1e60*/  @!P1 LDG.E R5, desc[UR6][R42.64+0x400] ;  /* 0x000400062a059981 */ /* 0x000374000c1e1900 */
[----:B------:R1:W5:Y:S01]  /*1e70*/  @P2 LDG.E R23, desc[UR6][R44.64+0x1400] ;  /* 0x001400062c172981 */ /* 0x000362000c1e1900 */
[----:B------:R-:W-:-:S02]  /*1e80*/  LOP3.LUT P1, RZ, R0, 0x100, RZ, 0xc0, !PT ;  /* 0x0000010000ff7812 */ /* 0x000fc4000782c0ff */
[----:B------:R-:W-:Y:S01]  /*1e90*/  ISETP.NE.AND P3, PT, R14, RZ, PT ;  /* 0x000000ff0e00720c */ /* 0x000fe20003f65270 */
[----:B------:R1:W5:Y:S01]  /*1ea0*/  @!P0 LDG.E R11, desc[UR6][R42.64+0x800] ;  /* 0x000800062a0b8981 */ /* 0x000362000c1e1900 */
[----:B------:R-:W-:Y:S02]  /*1eb0*/  LOP3.LUT P0, RZ, R0, 0x1, RZ, 0xc0, !PT ;  /* 0x0000000100ff7812 */ /* 0x000fe4000780c0ff */
[----:B------:R-:W-:Y:S02]  /*1ec0*/  ISETP.NE.AND P6, PT, R16, RZ, PT ;  /* 0x000000ff1000720c */ /* 0x000fe40003fc5270 */
[----:B------:R-:W-:Y:S02]  /*1ed0*/  ISETP.NE.AND P4, PT, R17, RZ, PT ;  /* 0x000000ff1100720c */ /* 0x000fe40003f85270 */
        /* <DEDUP_REMOVED lines=18> */
.L_x_280:
[----:B------:R-:W-:Y:S01]  /*2000*/  P2R R3, PR, RZ, 0x20 ;  /* 0x00000020ff037803 */ /* 0x000fe20000000000 */
[--C-:B0-----:R-:W-:Y:S01]  /*2010*/  IMAD.IADD R23, R44, 0x1, -R41.reuse ;  /* 0x000000012c177824 */ /* 0x101fe200078e0a29 */
[----:B------:R-:W-:Y:S01]  /*2020*/  IADD3 R66, P5, PT, R43, R66, RZ ;  /* 0x000000422b427210 */ /* 0x000fe20007fbe0ff */
[--C-:B------:R-:W-:Y:S01]  /*2030*/  IMAD.IADD R35, R40, 0x1, -R41.reuse ;  /* 0x0000000128237824 */ /* 0x100fe200078e0a29 */
[----:B------:R-:W0:Y:S01]  /*2040*/  LDCU.64 UR8, c[0x0][0x3a8] ;  /* 0x00007500ff0877ac */ /* 0x000e220008000a00 */
[--C-:B------:R-:W-:Y:S01]  /*2050*/  IMAD.IADD R43, R16, 0x1, -R41.reuse ;  /* 0x00000001102b7824 */ /* 0x100fe200078e0a29 */
[----:B------:R-:W-:Y:S01]  /*2060*/  SEL R28, R44, R23, !P2 ;  /* 0x000000172c1c7207 */ /* 0x000fe20005000000 */
[----:B------:R-:W-:Y:S01]  /*2070*/  IMAD.X R14, RZ, RZ, RZ, P5 ;  /* 0x000000ffff0e7224 */ /* 0x000fe200028e06ff */
[----:B------:R-:W-:Y:S01]  /*2080*/  ISETP.NE.AND P5, PT, R3, RZ, PT ;  /* 0x000000ff0300720c */ /* 0x000fe20003fa5270 */
[--C-:B------:R-:W-:Y:S01]  /*2090*/  IMAD.IADD R3, R64, 0x1, -R41.reuse ;  /* 0x0000000140037824 */ /* 0x100fe200078e0a29 */
[----:B------:R-:W-:Y:S01]  /*20a0*/  SEL R37, R66, R45, !P2 ;  /* 0x0000002d42257207 */ /* 0x000fe20005000000 */
[----:B------:R-:W-:Y:S01]  /*20b0*/  IMAD.IADD R51, R10, 0x1, -R41 ;  /* 0x000000010a337824 */ /* 0x000fe200078e0a29 */
[----:B------:R-:W-:-:S02]  /*20c0*/  SEL R12, R14, R49, !P1 ;  /* 0x000000310e0c7207 */ /* 0x000fc40004800000 */
[----:B------:R-:W-:Y:S02]  /*20d0*/  SHF.R.S32.HI R5, RZ, 0x1f, R3 ;  /* 0x0000001fff057819 */ /* 0x000fe40000011403 */
[----:B------:R-:W-:Y:S02]  /*20e0*/  SEL R64, R64, R3, !P1 ;  /* 0x0000000340407207 */ /* 0x000fe40004800000 */
[----:B------:R-:W-:Y:S02]  /*20f0*/  SEL R3, R66, R45, !P1 ;  /* 0x0000002d42037207 */ /* 0x000fe40004800000 */
[----:B------:R-:W-:Y:S02]  /*2100*/  SEL R11, R5, RZ, P1 ;  /* 0x000000ff050b7207 */ /* 0x000fe40000800000 */
[----:B------:R-:W-:Y:S02]  /*2110*/  IADD3 R5, P1, PT, R64, R3, RZ ;  /* 0x0000000340057210 */ /* 0x000fe40007f3e0ff */
[----:B------:R-:W-:-:S02]  /*2120*/  SHF.R.S32.HI R23, RZ, 0x1f, R23 ;  /* 0x0000001fff177819 */ /* 0x000fc40000011417 */
[----:B------:R-:W-:Y:S01]  /*2130*/  SEL R39, R66, R45, !P3 ;  /* 0x0000002d42277207 */ /* 0x000fe20005800000 */
[----:B------:R-:W-:Y:S01]  /*2140*/  IMAD.X R12, R11, 0x1, R12, P1 ;  /* 0x000000010b0c7824 */ /* 0x000fe200008e060c */
[C---:B------:R-:W-:Y:S02]  /*2150*/  ISETP.GE.AND P1, PT, R8.reuse, R41, PT ;  /* 0x000000290800720c */ /* 0x040fe40003f26270 */
[----:B------:R-:W-:Y:S02]  /*2160*/  SEL R23, R23, RZ, P2 ;  /* 0x000000ff17177207 */ /* 0x000fe40001000000 */
[----:B------:R-:W-:Y:S02]  /*2170*/  SEL R18, R8, R47, !P1 ;  /* 0x0000002f08127207 */ /* 0x000fe40004800000 */
[----:B------:R-:W-:Y:S02]  /*2180*/  SEL R13, R66, R45, !P1 ;  /* 0x0000002d420d7207 */ /* 0x000fe40004800000 */
[----:B------:R-:W-:-:S02]  /*2190*/  SEL R3, R68, RZ, P1 ;  /* 0x000000ff44037207 */ /* 0x000fc40000800000 */
[----:B------:R-:W-:Y:S02]  /*21a0*/  SEL R20, R14, R49, !P1 ;  /* 0x000000310e147207 */ /* 0x000fe40004800000 */
[----:B------:R-:W-:Y:S02]  /*21b0*/  IADD3 R13, P1, PT, R18, R13, RZ ;  /* 0x0000000d120d7210 */ /* 0x000fe40007f3e0ff */
[----:B------:R-:W-:Y:S02]  /*21c0*/  SEL R18, R14, R49, !P0 ;  /* 0x000000310e127207 */ /* 0x000fe40004000000 */
[----:B------:R-:W-:Y:S01]  /*21d0*/  SEL R40, R40, R35, !P6 ;  /* 0x0000002328287207 */ /* 0x000fe20007000000 */
[----:B------:R-:W-:Y:S01]  /*21e0*/  IMAD.X R20, R3, 0x1, R20, P1 ;  /* 0x0000000103147824 */ /* 0x000fe200008e0614 */
[----:B------:R-:W-:Y:S01]  /*21f0*/  LOP3.LUT P1, RZ, R0, 0x8, RZ, 0xc0, !PT ;  /* 0x0000000800ff7812 */ /* 0x000fe2000782c0ff */
[----:B------:R-:W-:Y:S01]  /*2200*/  IMAD.IADD R3, R62, 0x1, -R41 ;  /* 0x000000013e037824 */ /* 0x000fe200078e0a29 */
[----:B------:R-:W-:-:S02]  /*2210*/  SEL R34, R66, R45, !P4 ;  /* 0x0000002d42227207 */ /* 0x000fc40006000000 */
[----:B------:R-:W-:Y:S02]  /*2220*/  SEL R27, R66, R45, !P1 ;  /* 0x0000002d421b7207 */ /* 0x000fe40004800000 */
[----:B------:R-:W-:Y:S02]  /*2230*/  SHF.R.S32.HI R11, RZ, 0x1f, R3 ;  /* 0x0000001fff0b7819 */ /* 0x000fe40000011403 */
[----:B------:R-:W-:Y:S02]  /*2240*/  SEL R62, R62, R3, !P0 ;  /* 0x000000033e3e7207 */ /* 0x000fe40004000000 */
[----:B------:R-:W-:Y:S02]  /*2250*/  SEL R3, R66, R45, !P0 ;  /* 0x0000002d42037207 */ /* 0x000fe40004000000 */
[----:B------:R-:W-:Y:S02]  /*2260*/  SEL R15, R11, RZ, P0 ;  /* 0x000000ff0b0f7207 */ /* 0x000fe40000000000 */
[----:B------:R-:W-:Y:S01]  /*2270*/  IADD3 R11, P0, PT, R62, R3, RZ ;  /* 0x000000033e0b7210 */ /* 0x000fe20007f1e0ff */
[----:B------:R-:W-:Y:S01]  /*2280*/  IMAD.IADD R3, R60, 0x1, -R41 ;  /* 0x000000013c037824 */ /* 0x000fe200078e0a29 */
[----:B------:R-:W-:-:S02]  /*2290*/  SEL R36, R14, R49, !P1 ;  /* 0x000000310e247207 */ /* 0x000fc40004800000 */
[----:B------:R-:W-:Y:S01]  /*22a0*/  SEL R47, R66, R45, !P5 ;  /* 0x0000002d422f7207 */ /* 0x000fe20006800000 */
[----:B------:R-:W-:Y:S01]  /*22b0*/  IMAD.X R18, R15, 0x1, R18, P0 ;  /* 0x000000010f127824 */ /* 0x000fe200000e0612 */
[----:B------:R-:W-:Y:S02]  /*22c0*/  LOP3.LUT P0, RZ, R0, 0x80, RZ, 0xc0, !PT ;  /* 0x0000008000ff7812 */ /* 0x000fe4000780c0ff */
[----:B------:R-:W-:Y:S02]  /*22d0*/  SHF.R.S32.HI R15, RZ, 0x1f, R3 ;  /* 0x0000001fff0f7819 */ /* 0x000fe40000011403 */
[----:B------:R-:W-:Y:S02]  /*22e0*/  SEL R60, R60, R3, !P0 ;  /* 0x000000033c3c7207 */ /* 0x000fe40004000000 */
[----:B------:R-:W-:Y:S02]  /*22f0*/  SEL R3, R66, R45, !P0 ;  /* 0x0000002d42037207 */ /* 0x000fe40004000000 */
[----:B------:R-:W-:-:S02]  /*2300*/  SEL R17, R15, RZ, P0 ;  /* 0x000000ff0f117207 */ /* 0x000fc40000000000 */
[----:B------:R-:W-:Y:S02]  /*2310*/  SEL R22, R14, R49, !P0 ;  /* 0x000000310e167207 */ /* 0x000fe40004000000 */
[----:B------:R-:W-:Y:S01]  /*2320*/  IADD3 R15, P0, PT, R60, R3, RZ ;  /* 0x000000033c0f7210 */ /* 0x000fe20007f1e0ff */
[----:B------:R-:W-:Y:S01]  /*2330*/  IMAD.IADD R3, R58, 0x1, -R41 ;  /* 0x000000013a037824 */ /* 0x000fe200078e0a29 */
[----:B------:R-:W-:Y:S02]  /*2340*/  SEL R10, R10, R51, !P5 ;  /* 0x000000330a0a7207 */ /* 0x000fe40006800000 */
[----:B------:R-:W-:Y:S01]  /*2350*/  SHF.R.S32.HI R35, RZ, 0x1f, R35 ;  /* 0x0000001fff237819 */ /* 0x000fe20000011423 */
[----:B------:R-:W-:Y:S01]  /*2360*/  IMAD.X R22, R17, 0x1, R22, P0 ;  /* 0x0000000111167824 */ /* 0x000fe200000e0616 */
[----:B------:R-:W-:Y:S02]  /*2370*/  LOP3.LUT P0, RZ, R0, 0x40, RZ, 0xc0, !PT ;  /* 0x0000004000ff7812 */ /* 0x000fe4000780c0ff */
[----:B------:R-:W-:-:S02]  /*2380*/  SHF.R.S32.HI R17, RZ, 0x1f, R3 ;  /* 0x0000001fff117819 */ /* 0x000fc40000011403 */
[----:B------:R-:W-:Y:S01]  /*2390*/  SEL R58, R58, R3, !P0 ;  /* 0x000000033a3a7207 */ /* 0x000fe20004000000 */
[----:B------:R-:W-:Y:S01]  /*23a0*/  IMAD.IADD R3, R56, 0x1, -R41 ;  /* 0x0000000138037824 */ /* 0x000fe200078e0a29 */
[----:B------:R-:W-:Y:S02]  /*23b0*/  SEL R19, R66, R45, !P0 ;  /* 0x0000002d42137207 */ /* 0x000fe40004000000 */
[----:B------:R-:W-:Y:S02]  /*23c0*/  SEL R17, R17, RZ, P0 ;  /* 0x000000ff11117207 */ /* 0x000fe40000000000 */
[----:B------:R-:W-:Y:S02]  /*23d0*/  SEL R24, R14, R49, !P0 ;  /* 0x000000310e187207 */ /* 0x000fe40004000000 */
[----:B------:R-:W-:Y:S02]  /*23e0*/  IADD3 R19, P0, PT, R58, R19, RZ ;  /* 0x000000133a137210 */ /* 0x000fe40007f1e0ff */
[----:B------:R-:W-:-:S02]  /*23f0*/  SEL R35, R35, RZ, P6 ;  /* 0x000000ff23237207 */ /* 0x000fc40003000000 */
[----:B------:R-:W-:Y:S01]  /*2400*/  SHF.R.S32.HI R51, RZ, 0x1f, R51 ;  /* 0x0000001fff337819 */ /* 0x000fe20000011433 */
        /* <DEDUP_REMOVED lines=9> */
[----:B------:R-:W-:-:S03]  /*24a0*/  SEL R51, R51, RZ, P5 ;  /* 0x000000ff33337207 */ /* 0x000fc60002800000 */
[----:B------:R-:W-:Y:S01]  /*24b0*/  IMAD.X R30, R21, 0x1, R30, P0 ;  /* 0x00000001151e7824 */ /* 0x000fe200000e061e */
[----:B------:R-:W-:Y:S02]  /*24c0*/  LOP3.LUT P0, RZ, R0, 0x10, RZ, 0xc0, !PT ;  /* 0x0000001000ff7812 */ /* 0x000fe4000780c0ff */
[----:B------:R-:W-:Y:S02]  /*24d0*/  SHF.R.S32.HI R21, RZ, 0x1f, R3 ;  /* 0x0000001fff157819 */ /* 0x000fe40000011403 */
[----:B------:R-:W-:Y:S01]  /*24e0*/  SEL R54, R54, R3, !P0 ;  /* 0x0000000336367207 */ /* 0x000fe20004000000 */
[----:B------:R-:W-:Y:S01]  /*24f0*/  IMAD.IADD R3, R52, 0x1, -R41 ;  /* 0x0000000134037824 */ /* 0x000fe200078e0a29 */
[----:B------:R-:W-:Y:S02]  /*2500*/  SEL R25, R66, R45, !P0 ;  /* 0x0000002d42197207 */ /* 0x000fe40004000000 */
[----:B------:R-:W-:Y:S02]  /*2510*/  SEL R21, R21, RZ, P0 ;  /* 0x000000ff15157207 */ /* 0x000fe40000000000 */
[----:B------:R-:W-:-:S02]  /*2520*/  SEL R32, R14, R49, !P0 ;  /* 0x000000310e207207 */ /* 0x000fc40004000000 */
[----:B------:R-:W-:Y:S02]  /*2530*/  IADD3 R25, P0, PT, R54, R25, RZ ;  /* 0x0000001936197210 */ /* 0x000fe40007f1e0ff */
[----:B------:R-:W-:-:S03]  /*2540*/  SEL R52, R52, R3, !P1 ;  /* 0x0000000334347207 */ /* 0x000fc60004800000 */
[----:B------:R-:W-:Y:S01]  /*2550*/  IMAD.X R32, R21, 0x1, R32, P0 ;  /* 0x0000000115207824 */ /* 0x000fe200000e0620 */
[----:B------:R-:W-:Y:S01]  /*2560*/  SHF.R.S32.HI R21, RZ, 0x1f, R3 ;  /* 0x0000001fff157819 */ /* 0x000fe20000011403 */
[----:B------:R-:W-:Y:S01]  /*2570*/  IMAD.IADD R3, R50, 0x1, -R41 ;  /* 0x0000000132037824 */ /* 0x000fe200078e0a29 */
[----:B------:R-:W-:Y:S02]  /*2580*/  IADD3 R27, P0, PT, R52, R27, RZ ;  /* 0x0000001b341b7210 */ /* 0x000fe40007f1e0ff */
[----:B------:R-:W-:Y:S02]  /*2590*/  SEL R21, R21, RZ, P1 ;  /* 0x000000ff15157207 */ /* 0x000fe40000800000 */
[----:B------:R-:W-:-:S03]  /*25a0*/  LOP3.LUT P1, RZ, R0, 0x100, RZ, 0xc0, !PT ;  /* 0x0000010000ff7812 */ /* 0x000fc6000782c0ff */
        /* <DEDUP_REMOVED lines=8> */
[----:B------:R-:W-:-:S05]  /*2630*/  IADD3 R29, P0, PT, R26, R29, RZ ;  /* 0x0000001d1a1d7210 */ /* 0x000fca0007f1e0ff */
        /* <DEDUP_REMOVED lines=11> */
[----:B------:R-:W-:-:S04]  /*26f0*/  LOP3.LUT P0, RZ, R0, 0x1, RZ, 0xc0, !PT ;  /* 0x0000000100ff7812 */ /* 0x000fc8000780c0ff */
[----:B------:R-:W-:Y:S02]  /*2700*/  SEL R46, R46, R3, !P0 ;  /* 0x000000032e2e7207 */ /* 0x000fe40004000000 */
[----:B------:R-:W-:Y:S02]  /*2710*/  SHF.R.S32.HI R3, RZ, 0x1f, R3 ;  /* 0x0000001fff037819 */ /* 0x000fe40000011403 */
[----:B------:R-:W-:Y:S02]  /*2720*/  SEL R33, R66, R45, !P0 ;  /* 0x0000002d42217207 */ /* 0x000fe40004000000 */
[----:B------:R-:W-:Y:S02]  /*2730*/  SEL R21, R14, R49, !P0 ;  /* 0x000000310e157207 */ /* 0x000fe40004000000 */
[----:B------:R-:W-:Y:S02]  /*2740*/  SEL R26, R3, RZ, P0 ;  /* 0x000000ff031a7207 */ /* 0x000fe40000000000 */
[----:B------:R-:W-:-:S02]  /*2750*/  IADD3 R33, P0, PT, R46, R33, RZ ;  /* 0x000000212e217210 */ /* 0x000fc40007f1e0ff */
[----:B------:R-:W-:Y:S02]  /*2760*/  SEL R46, R14, R49, !P2 ;  /* 0x000000310e2e7207 */ /* 0x000fe40005000000 */
[----:B------:R-:W-:Y:S01]  /*2770*/  SEL R3, R66, R45, !P6 ;  /* 0x0000002d42037207 */ /* 0x000fe20007000000 */
[----:B------:R-:W-:Y:S01]  /*2780*/  IMAD.X R44, R26, 0x1, R21, P0 ;  /* 0x000000011a2c7824 */ /* 0x000fe200000e0615 */
[----:B------:R-:W-:Y:S01]  /*2790*/  IADD3 R37, P0, PT, R28, R37, RZ ;  /* 0x000000251c257210 */ /* 0x000fe20007f1e0ff */
[----:B------:R-:W-:Y:S01]  /*27a0*/  IMAD.IADD R21, R42, 0x1, -R41 ;  /* 0x000000012a157824 */ /* 0x000fe200078e0a29 */
[----:B------:R-:W-:Y:S02]  /*27b0*/  SEL R66, R66, R45, !P1 ;  /* 0x0000002d42427207 */ /* 0x000fe40004800000 */
[----:B------:R-:W-:Y:S01]  /*27c0*/  LOP3.LUT P6, RZ, R0, 0x100, RZ, 0xc0, !PT ;  /* 0x0000010000ff7812 */ /* 0x000fe200078cc0ff */
[----:B------:R-:W-:Y:S01]  /*27d0*/  IMAD.X R46, R23, 0x1, R46, P0 ;  /* 0x00000001172e7824 */ /* 0x000fe200000e062e */
[----:B------:R-:W-:-:S02]  /*27e0*/  SEL R42, R42, R21, !P3 ;  /* 0x000000152a2a7207 */ /* 0x000fc40005800000 */
[----:B------:R-:W-:Y:S02]  /*27f0*/  SHF.R.S32.HI R21, RZ, 0x1f, R21 ;  /* 0x0000001fff157819 */ /* 0x000fe40000011415 */
[----:B------:R-:W-:Y:S02]  /*2800*/  SEL R23, R16, R43, !P4 ;  /* 0x0000002b10177207 */ /* 0x000fe40006000000 */
[----:B------:R-:W-:Y:S02]  /*2810*/  IADD3 R39, P1, PT, R42, R39, RZ ;  /* 0x000000272a277210 */ /* 0x000fe40007f3e0ff */
[----:B------:R-:W-:Y:S02]  /*2820*/  IADD3 R3, P0, PT, R40, R3, RZ ;  /* 0x0000000328037210 */ /* 0x000fe40007f1e0ff */
[----:B------:R-:W-:Y:S02]  /*2830*/  SEL R16, R14, R49, !P3 ;  /* 0x000000310e107207 */ /* 0x000fe40005800000 */
[----:B------:R-:W-:Y:S01]  /*2840*/  SEL R21, R21, RZ, P3 ;  /* 0x000000ff15157207 */ /* 0x000fe20001800000 */
[----:B------:R-:W-:Y:S01]  /*2850*/  IMAD.X R48, R35, 0x1, R48, P0 ;  /* 0x0000000123307824 */ /* 0x000fe200000e0630 */
[----:B------:R-:W-:Y:S01]  /*2860*/  IADD3 R40, P2, PT, R23, R34, RZ ;  /* 0x0000002217287210 */ /* 0x000fe20007f5e0ff */
[----:B------:R-:W-:Y:S01]  /*2870*/  IMAD.IADD R23, R4, 0x1, -R41 ;  /* 0x0000000104177824 */ /* 0x000fe200078e0a29 */
[----:B------:R-:W-:Y:S01]  /*2880*/  LOP3.LUT P3, RZ, R0, 0x100, RZ, 0xc0, !PT ;  /* 0x0000010000ff7812 */ /* 0x000fe2000786c0ff */
[----:B------:R-:W-:Y:S01]  /*2890*/  IMAD.X R16, R21, 0x1, R16, P1 ;  /* 0x0000000115107824 */ /* 0x000fe200008e0610 */
[----:B------:R-:W-:-:S02]  /*28a0*/  IADD3 R45, P1, PT, R10, R47, RZ ;  /* 0x0000002f0a2d7210 */ /* 0x000fc40007f3e0ff */
[----:B------:R-:W-:Y:S02]  /*28b0*/  SEL R47, R4, R23, !P3 ;  /* 0x00000017042f7207 */ /* 0x000fe40005800000 */
[----:B------:R-:W-:Y:S02]  /*28c0*/  SHF.R.S32.HI R43, RZ, 0x1f, R43 ;  /* 0x0000001fff2b7819 */ /* 0x000fe4000001142b */
[----:B------:R-:W-:Y:S02]  /*28d0*/  SHF.R.S32.HI R23, RZ, 0x1f, R23 ;  /* 0x0000001fff177819 */ /* 0x000fe40000011417 */
[CC--:B------:R-:W-:Y:S02]  /*28e0*/  SEL R4, R14.reuse, R49.reuse, !P4 ;  /* 0x000000310e047207 */ /* 0x0c0fe40006000000 */
[CC--:B------:R-:W-:Y:S02]  /*28f0*/  SEL R10, R14.reuse, R49.reuse, !P5 ;  /* 0x000000310e0a7207 */ /* 0x0c0fe40006800000 */
[----:B------:R-:W-:-:S02]  /*2900*/  SEL R14, R14, R49, !P3 ;  /* 0x000000310e0e7207 */ /* 0x000fc40005800000 */
[----:B------:R-:W-:Y:S01]  /*2910*/  IADD3 R47, P3, PT, R47, R66, RZ ;  /* 0x000000422f2f7210 */ /* 0x000fe20007f7e0ff */
[----:B------:R-:W-:Y:S01]  /*2920*/  IMAD.X R52, R51, 0x1, R10, P1 ;  /* 0x0000000133347824 */ /* 0x000fe200008e060a */
[----:B------:R-:W-:Y:S02]  /*2930*/  SEL R43, R43, RZ, P4 ;  /* 0x000000ff2b2b7207 */ /* 0x000fe40002000000 */
[----:B------:R-:W-:Y:S02]  /*2940*/  SEL R23, R23, RZ, P6 ;  /* 0x000000ff17177207 */ /* 0x000fe40003000000 */
[----:B0-----:R-:W-:Y:S01]  /*2950*/  LEA R34, P0, R13, UR8, 0x2 ;  /* 0x000000080d227c11 */ /* 0x001fe2000f8010ff */
[----:B------:R-:W-:Y:S01]  /*2960*/  IMAD.X R49, R43, 0x1, R4, P2 ;  /* 0x000000012b317824 */ /* 0x000fe200010e0604 */
[----:B------:R-:W-:Y:S01]  /*2970*/  LEA R10, P1, R11, UR8, 0x2 ;  /* 0x000000080b0a7c11 */ /* 0x000fe2000f8210ff */
[----:B------:R-:W-:Y:S01]  /*2980*/  IMAD.X R54, R23, 0x1, R14, P3 ;  /* 0x0000000117367824 */ /* 0x000fe200018e060e */
[----:B------:R-:W-:-:S02]  /*2990*/  LEA.HI.X R35, R13, UR9, R20, 0x2, P0 ;  /* 0x000000090d237c11 */ /* 0x000fc400080f1414 */
[----:B------:R-:W-:Y:S02]  /*29a0*/  LEA R14, P2, R15, UR8, 0x2 ;  /* 0x000000080f0e7c11 */ /* 0x000fe4000f8410ff */
[----:B------:R-:W-:Y:S02]  /*29b0*/  LEA R4, P0, R5, UR8, 0x2 ;  /* 0x0000000805047c11 */ /* 0x000fe4000f8010ff */
[----:B------:R-:W-:Y:S02]  /*29c0*/  LEA R20, P3, R19, UR8, 0x2 ;  /* 0x0000000813147c11 */ /* 0x000fe4000f8610ff */
[----:B------:R-:W-:Y:S02]  /*29d0*/  LEA.HI.X R15, R15, UR9, R22, 0x2, P2 ;  /* 0x000000090f0f7c11 */ /* 0x000fe400090f1416 */
[----:B------:R-:W-:Y:S02]  /*29e0*/  LEA.HI.X R5, R5, UR9, R12, 0x2, P0 ;  /* 0x0000000905057c11 */ /* 0x000fe400080f140c */
[----:B------:R-:W-:-:S02]  /*29f0*/  LEA.HI.X R11, R11, UR9, R18, 0x2, P1 ;  /* 0x000000090b0b7c11 */ /* 0x000fc400088f1412 */
[----:B------:R-:W-:Y:S01]  /*2a00*/  LEA.HI.X R21, R19, UR9, R24, 0x2, P3 ;  /* 0x0000000913157c11 */ /* 0x000fe200098f1418 */
[----:B------:R0:W5:Y:S01]  /*2a10*/  LDG.E R15, desc[UR6][R14.64] ;  /* 0x000000060e0f7981 */ /* 0x000162000c1e1900 */
[----:B------:R-:W-:Y:S02]  /*2a20*/  LEA R26, P2, R27, UR8, 0x2 ;  /* 0x000000081b1a7c11 */ /* 0x000fe4000f8410ff */
[----:B------:R-:W-:Y:S01]  /*2a30*/  LEA R22, P0, R17, UR8, 0x2 ;  /* 0x0000000811167c11 */ /* 0x000fe2000f8010ff */
[----:B------:R0:W5:Y:S01]  /*2a40*/  LDG.E R5, desc[UR6][R4.64] ;  /* 0x0000000604057981 */ /* 0x000162000c1e1900 */
[----:B------:R-:W-:Y:S02]  /*2a50*/  LEA R24, P1, R25, UR8, 0x2 ;  /* 0x0000000819187c11 */ /* 0x000fe4000f8210ff */
[----:B------:R-:W-:Y:S01]  /*2a60*/  LEA R28, P3, R29, UR8, 0x2 ;  /* 0x000000081d1c7c11 */ /* 0x000fe2000f8610ff */
[----:B------:R0:W5:Y:S01]  /*2a70*/  LDG.E R11, desc[UR6][R10.64] ;  /* 0x000000060a0b7981 */ /* 0x000162000c1e1900 */
[----:B------:R-:W-:-:S02]  /*2a80*/  LEA.HI.X R27, R27, UR9, R36, 0x2, P2 ;  /* 0x000000091b1b7c11 */ /* 0x000fc400090f1424 */
[----:B------:R-:W-:Y:S01]  /*2a90*/  LEA.HI.X R23, R17, UR9, R30, 0x2, P0 ;  /* 0x0000000911177c11 */ /* 0x000fe200080f141e */
[----:B------:R0:W5:Y:S01]  /*2aa0*/  LDG.E R21, desc[UR6][R20.64] ;  /* 0x0000000614157981 */ /* 0x000162000c1e1900 */
[----:B------:R-:W-:Y:S02]  /*2ab0*/  LEA.HI.X R25, R25, UR9, R32, 0x2, P1 ;  /* 0x0000000919197c11 */ /* 0x000fe400088f1420 */
[----:B------:R-:W-:Y:S01]  /*2ac0*/  LEA.HI.X R29, R29, UR9, R50, 0x2, P3 ;  /* 0x000000091d1d7c11 */ /* 0x000fe200098f1432 */
[----:B------:R0:W5:Y:S01]  /*2ad0*/  LDG.E R27, desc[UR6][R26.64] ;  /* 0x000000061a1b7981 */ /* 0x000162000c1e1900 */
[----:B------:R-:W-:Y:S02]  /*2ae0*/  LEA R42, P2, R37, UR8, 0x2 ;  /* 0x00000008252a7c11 */ /* 0x000fe4000f8410ff */
[----:B------:R-:W-:Y:S01]  /*2af0*/  LEA R30, P0, R31, UR8, 0x2 ;  /* 0x000000081f1e7c11 */ /* 0x000fe2000f8010ff */
[----:B------:R0:W5:Y:S01]  /*2b00*/  LDG.E R23, desc[UR6][R22.64] ;  /* 0x0000000616177981 */ /* 0x000162000c1e1900 */
[----:B------:R-:W-:-:S02]  /*2b10*/  LEA R32, P1, R33, UR8, 0x2 ;  /* 0x0000000821207c11 */ /* 0x000fc4000f8210ff */
[----:B------:R-:W-:Y:S01]  /*2b20*/  LEA R36, P3, R39, UR8, 0x2 ;  /* 0x0000000827247c11 */ /* 0x000fe2000f8610ff */
[----:B------:R0:W5:Y:S01]  /*2b30*/  LDG.E R25, desc[UR6][R24.64] ;  /* 0x0000000618197981 */ /* 0x000162000c1e1900 */
[----:B------:R-:W-:Y:S02]  /*2b40*/  LEA.HI.X R43, R37, UR9, R46, 0x2, P2 ;  /* 0x00000009252b7c11 */ /* 0x000fe400090f142e */
[----:B------:R-:W-:Y:S01]  /*2b50*/  LEA.HI.X R31, R31, UR9, R38, 0x2, P0 ;  /* 0x000000091f1f7c11 */ /* 0x000fe200080f1426 */
[----:B------:R0:W5:Y:S01]  /*2b60*/  LDG.E R29, desc[UR6][R28.64] ;  /* 0x000000061c1d7981 */ /* 0x000162000c1e1900 */
[----:B------:R-:W-:Y:S02]  /*2b70*/  LEA.HI.X R33, R33, UR9, R44, 0x2, P1 ;  /* 0x0000000921217c11 */ /* 0x000fe400088f142c */
[----:B------:R-:W-:Y:S02]  /*2b80*/  LEA.HI.X R37, R39, UR9, R16, 0x2, P3 ;  /* 0x0000000927257c11 */ /* 0x000fe400098f1410 */
[----:B------:R-:W-:Y:S01]  /*2b90*/  LEA R38, P0, R3, UR8, 0x2 ;  /* 0x0000000803267c11 */ /* 0x000fe2000f8010ff */
[----:B------:R0:W5:Y:S01]  /*2ba0*/  LDG.E R31, desc[UR6][R30.64] ;  /* 0x000000061e1f7981 */ /* 0x000162000c1e1900 */
[----:B------:R-:W-:-:S02]  /*2bb0*/  LEA R18, P1, R40, UR8, 0x2 ;  /* 0x0000000828127c11 */ /* 0x000fc4000f8210ff */
[----:B------:R-:W-:Y:S01]  /*2bc0*/  LEA R16, P2, R45, UR8, 0x2 ;  /* 0x000000082d107c11 */ /* 0x000fe2000f8410ff */
[----:B------:R0:W5:Y:S01]  /*2bd0*/  LDG.E R33, desc[UR6][R32.64] ;  /* 0x0000000620217981 */ /* 0x000162000c1e1900 */
[----:B------:R-:W-:Y:S02]  /*2be0*/  LEA R12, P3, R47, UR8, 0x2 ;  /* 0x000000082f0c7c11 */ /* 0x000fe4000f8610ff */
[----:B------:R-:W-:Y:S01]  /*2bf0*/  LEA.HI.X R39, R3, UR9, R48, 0x2, P0 ;  /* 0x0000000903277c11 */ /* 0x000fe200080f1430 */
[----:B------:R0:W5:Y:S01]  /*2c00*/  LDG.E R37, desc[UR6][R36.64] ;  /* 0x0000000624257981 */ /* 0x000162000c1e1900 */
[----:B------:R-:W-:Y:S02]  /*2c10*/  LEA.HI.X R19, R40, UR9, R49, 0x2, P1 ;  /* 0x0000000928137c11 */ /* 0x000fe400088f1431 */
[----:B------:R-:W-:Y:S01]  /*2c20*/  LEA.HI.X R17, R45, UR9, R52, 0x2, P2 ;  /* 0x000000092d117c11 */ /* 0x000fe200090f1434 */
[----:B------:R0:W5:Y:S01]  /*2c30*/  LDG.E R3, desc[UR6][R34.64] ;  /* 0x0000000622037981 */ /* 0x000162000c1e1900 */
[----:B------:R-:W-:-:S03]  /*2c40*/  LEA.HI.X R13, R47, UR9, R54, 0x2, P3 ;  /* 0x000000092f0d7c11 */ /* 0x000fc600098f1436 */
[----:B------:R0:W5:Y:S04]  /*2c50*/  LDG.E R39, desc[UR6][R38.64] ;  /* 0x0000000626277981 */ /* 0x000168000c1e1900 */
[----:B------:R0:W5:Y:S04]  /*2c60*/  LDG.E R19, desc[UR6][R18.64] ;  /* 0x0000000612137981 */ /* 0x000168000c1e1900 */
[----:B------:R0:W5:Y:S04]  /*2c70*/  LDG.E R35, desc[UR6][R42.64] ;  /* 0x000000062a237981 */ /* 0x000168000c1e1900 */
[----:B------:R0:W5:Y:S04]  /*2c80*/  LDG.E R17, desc[UR6][R16.64] ;  /* 0x0000000610117981 */ /* 0x000168000c1e1900 */
[----:B------:R0:W5:Y:S02]  /*2c90*/  LDG.E R13, desc[UR6][R12.64] ;  /* 0x000000060c0d7981 */ /* 0x000164000c1e1900 */
.L_x_281:
[----:B------:R-:W-:Y:S01]  /*2ca0*/  BAR.SYNC.DEFER_BLOCKING 0x0 ;  /* 0x0000000000007b1d */ /* 0x000fe20000010000 */
[----:B------:R-:W-:Y:S02]  /*2cb0*/  IMAD.IADD R6, R9, 0x1, -R6 ;  /* 0x0000000109067824 */ /* 0x000fe400078e0a06 */
[----:B------:R-:W-:-:S05]  /*2cc0*/  IMAD R9, R8, 0x11, RZ ;  /* 0x0000001108097824 */ /* 0x000fca00078e02ff */
[----:B------:R-:W-:Y:S01]  /*2cd0*/  PREEXIT ;  /* 0x000000000000782d */ /* 0x000fe20000000000 */
[----:B------:R-:W-:Y:S01]  /*2ce0*/  IMAD.IADD R46, R41, 0x1, R6 ;  /* 0x00000001292e7824 */ /* 0x000fe200078e0206 */
[----:B------:R-:W-:Y:S04]  /*2cf0*/  BSSY.RECONVERGENT B0, `(.L_x_282) ;  /* 0x0000017000007945 */ /* 0x000fe80003800200 */
[----:B0-----:R-:W-:-:S04]  /*2d00*/  VIMNMX R4, PT, PT, R46, R9, PT ;  /* 0x000000092e047248 */ /* 0x001fc80003fe0100 */
[C---:B------:R-:W-:Y:S01]  /*2d10*/  ISETP.GE.AND P0, PT, R4.reuse, R6, PT ;  /* 0x000000060400720c */ /* 0x040fe20003f06270 */
[----:B------:R-:W-:Y:S01]  /*2d20*/  IMAD.IADD R6, R4, 0x1, -R6 ;  /* 0x0000000104067824 */ /* 0x000fe200078e0a06 */
[----:B------:R-:W-:-:S04]  /*2d30*/  VIMNMX R9, PT, PT, R41, R4, PT ;  /* 0x0000000429097248 */ /* 0x000fc80003fe0100 */
[----:B------:R-:W-:-:S04]  /*2d40*/  SEL R6, R6, RZ, P0 ;  /* 0x000000ff06067207 */ /* 0x000fc80000000000 */
[----:B------:R-:W-:-:S13]  /*2d50*/  ISETP.GE.AND P0, PT, R6, R9, PT ;  /* 0x000000090600720c */ /* 0x000fda0003f06270 */
[----:B------:R-:W-:Y:S05]  /*2d60*/  @P0 BRA `(.L_x_283) ;  /* 0x00000000003c0947 */ /* 0x000fea0003800000 */
[----:B------:R-:W-:-:S07]  /*2d70*/  IMAD.IADD R10, R41, 0x1, R4 ;  /* 0x00000001290a7824 */ /* 0x000fce00078e0204 */
.L_x_284:
[----:B------:R-:W-:-:S05]  /*2d80*/  IMAD.IADD R12, R9, 0x1, -R6 ;  /* 0x00000001090c7824 */ /* 0x000fca00078e0a06 */
[----:B-1----:R-:W-:-:S04]  /*2d90*/  LEA.HI R43, R12, R12, RZ, 0x1 ;  /* 0x0000000c0c2b7211 */ /* 0x002fc800078f08ff */
[----:B------:R-:W-:-:S04]  /*2da0*/  LEA.HI.SX32 R12, R43, R6, 0x1f ;  /* 0x000000062b0c7211 */ /* 0x000fc800078ffaff */
[----:B------:R-:W-:Y:S02]  /*2db0*/  LOP3.LUT R43, RZ, R12, RZ, 0x33, !PT ;  /* 0x0000000cff2b7212 */ /* 0x000fe400078e33ff */
[----:B------:R-:W-:-:S03]  /*2dc0*/  LEA R14, R12, UR4, 0x2 ;  /* 0x000000040c0e7c11 */ /* 0x000fc6000f8e10ff */
[----:B------:R-:W-:-:S03]  /*2dd0*/  IMAD.IADD R43, R10, 0x1, R43 ;  /* 0x000000010a2b7824 */ /* 0x000fc600078e022b */
[----:B------:R-:W-:Y:S02]  /*2de0*/  LDS R14, [R14] ;  /* 0x000000000e0e7984 */ /* 0x000fe40000000800 */
[----:B------:R-:W-:-:S06]  /*2df0*/  LEA R43, R43, UR4, 0x2 ;  /* 0x000000042b2b7c11 */ /* 0x000fcc000f8e10ff */
[----:B------:R-:W0:Y:S02]  /*2e00*/  LDS R43, [R43] ;  /* 0x000000002b2b7984 */ /* 0x000e240000000800 */
[----:B0-----:R-:W-:-:S04]  /*2e10*/  FSETP.GT.AND P0, PT, |R43|, |R14|, PT ;  /* 0x4000000e2b00720b */ /* 0x001fc80003f04200 */
[----:B------:R-:W-:-:S09]  /*2e20*/  SEL R9, R9, R12, !P0 ;  /* 0x0000000c09097207 */ /* 0x000fd20004000000 */
[----:B------:R-:W-:-:S05]  /*2e30*/  @!P0 VIADD R6, R12, 0x1 ;  /* 0x000000010c068836 */ /* 0x000fca0000000000 */
[----:B------:R-:W-:-:S13]  /*2e40*/  ISETP.GE.AND P0, PT, R6, R9, PT ;  /* 0x000000090600720c */ /* 0x000fda0003f06270 */
[----:B------:R-:W-:Y:S05]  /*2e50*/  @!P0 BRA `(.L_x_284) ;  /* 0xfffffffc00c88947 */ /* 0x000fea000383ffff */
.L_x_283:
[----:B------:R-:W-:Y:S05]  /*2e60*/  BSYNC.RECONVERGENT B0 ;  /* 0x0000000000007941 */ /* 0x000fea0003800200 */
.L_x_282:
[----:B------:R-:W-:Y:S01]  /*2e70*/  IADD3 R47, PT, PT, R41, R4, -R6 ;  /* 0x00000004292f7210 */ /* 0x000fe20007ffe806 */
[----:B------:R-:W-:Y:S01]  /*2e80*/  BSSY.RECONVERGENT B0, `(.L_x_285) ;  /* 0x000000a000007945 */ /* 0x000fe20003800200 */
[----:B------:R-:W-:Y:S02]  /*2e90*/  LEA R12, R6, UR4, 0x2 ;  /* 0x00000004060c7c11 */ /* 0x000fe4000f8e10ff */
[C---:B------:R-:W-:Y:S02]  /*2ea0*/  LEA R10, R47.reuse, UR4, 0x2 ;  /* 0x000000042f0a7c11 */ /* 0x040fe4000f8e10ff */
[----:B------:R-:W-:Y:S01]  /*2eb0*/  ISETP.GE.AND P0, PT, R47, R46, PT ;  /* 0x0000002e2f00720c */ /* 0x000fe20003f06270 */
[----:B-1----:R0:W1:Y:S01]  /*2ec0*/  LDS R43, [R12] ;  /* 0x000000000c2b7984 */ /* 0x0020620000000800 */
[----:B------:R-:W-:-:S03]  /*2ed0*/  PLOP3.LUT P5, PT, PT, PT, PT, 0x8, 0x80 ;  /* 0x000000000080781c */ /* 0x000fc60003fae170 */
[----:B------:R0:W2:Y:S08]  /*2ee0*/  LDS R38, [R10] ;  /* 0x000000000a267984 */ /* 0x0000b00000000800 */
[----:B0-----:R-:W-:Y:S05]  /*2ef0*/  @P0 BRA `(.L_x_286) ;  /* 0x0000000000080947 */ /* 0x001fea0003800000 */
[----:B------:R-:W-:-:S04]  /*2f00*/  ISETP.GE.AND P5, PT, R6, R41, PT ;  /* 0x000000290600720c */ /* 0x000fc80003fa6270 */
[----:B-12---:R-:W-:-:S13]  /*2f10*/  FSETP.GT.OR P5, PT, |R38|, |R43|, P5 ;  /* 0x4000002b2600720b */ /* 0x006fda0002fa4600 */
.L_x_286:
[----:B------:R-:W-:Y:S05]  /*2f20*/  BSYNC.RECONVERGENT B0 ;  /* 0x0000000000007941 */ /* 0x000fea0003800200 */
.L_x_285:
        /* <DEDUP_REMOVED lines=13> */
[----:B------:R-:W-:-:S04]  /*3000*/  ISETP.GE.AND P4, PT, R4, R41, PT ;  /* 0x000000290400720c */ /* 0x000fc80003f86270 */
[----:B-12---:R-:W-:-:S13]  /*3010*/  FSETP.GT.OR P4, PT, |R38|, |R43|, P4 ;  /* 0x4000002b2600720b */ /* 0x006fda0002784600 */
.L_x_288:
[----:B------:R-:W-:Y:S05]  /*3020*/  BSYNC.RECONVERGENT B0 ;  /* 0x0000000000007941 */ /* 0x000fea0003800200 */
.L_x_287:
        /* <DEDUP_REMOVED lines=15> */
.L_x_290:
[----:B------:R-:W-:Y:S05]  /*3120*/  BSYNC.RECONVERGENT B0 ;  /* 0x0000000000007941 */ /* 0x000fea0003800200 */
.L_x_289:
        /* <DEDUP_REMOVED lines=15> */
.L_x_292:
[----:B------:R-:W-:Y:S05]  /*3220*/  BSYNC.RECONVERGENT B0 ;  /* 0x0000000000007941 */ /* 0x000fea0003800200 */
.L_x_291:
        /* <DEDUP_REMOVED lines=15> */
.L_x_294:
[----:B------:R-:W-:Y:S05]  /*3320*/  BSYNC.RECONVERGENT B0 ;  /* 0x0000000000007941 */ /* 0x000fea0003800200 */
.L_x_293:
        /* <DEDUP_REMOVED lines=15> */
.L_x_296:
[----:B------:R-:W-:Y:S05]  /*3420*/  BSYNC.RECONVERGENT B0 ;  /* 0x0000000000007941 */ /* 0x000fea0003800200 */
.L_x_295:
        /* <DEDUP_REMOVED lines=21> */
.L_x_298:
[----:B------:R-:W-:Y:S05]  /*3580*/  BSYNC.RECONVERGENT B0 ;  /* 0x0000000000007941 */ /* 0x000fea0003800200 */
.L_x_297:
        /* <DEDUP_REMOVED lines=15> */
[----:B------:R-:W-:-:S04]  /*3680*/  ISETP.GE.AND P5, PT, R44, R41, PT ;  /* 0x000000292c00720c */ /* 0x000fc80003fa6270 */
[----:B-12---:R-:W-:-:S13]  /*3690*/  FSETP.GT.OR P5, PT, |R38|, |R43|, P5 ;  /* 0x4000002b2600720b */ /* 0x006fda0002fa4600 */
.L_x_300:
[----:B------:R-:W-:Y:S05]  /*36a0*/  BSYNC.RECONVERGENT B0 ;  /* 0x0000000000007941 */ /* 0x000fea0003800200 */
.L_x_299:
        /* <DEDUP_REMOVED lines=20> */
.L_x_302:
[----:B------:R-:W-:Y:S05]  /*37f0*/  BSYNC.RECONVERGENT B0 ;  /* 0x0000000000007941 */ /* 0x000fea0003800200 */
.L_x_301:
        /* <DEDUP_REMOVED lines=17> */
.L_x_304:
[----:B------:R-:W-:Y:S05]  /*3910*/  BSYNC.RECONVERGENT B0 ;  /* 0x0000000000007941 */ /* 0x000fea0003800200 */
.L_x_303:
        /* <DEDUP_REMOVED lines=16> */
.L_x_306:
[----:B------:R-:W-:Y:S05]  /*3a20*/  BSYNC.RECONVERGENT B0 ;  /* 0x0000000000007941 */ /* 0x000fea0003800200 */
.L_x_305:
        /* <DEDUP_REMOVED lines=16> */
.L_x_308:
[----:B------:R-:W-:Y:S05]  /*3b30*/  BSYNC.RECONVERGENT B0 ;  /* 0x0000000000007941 */ /* 0x000fea0003800200 */
.L_x_307:
        /* <DEDUP_REMOVED lines=16> */
.L_x_310:
[----:B------:R-:W-:Y:S05]  /*3c40*/  BSYNC.RECONVERGENT B0 ;  /* 0x0000000000007941 */ /* 0x000fea0003800200 */
.L_x_309:
        /* <DEDUP_REMOVED lines=17> */
.L_x_312:
[----:B------:R-:W-:Y:S05]  /*3d60*/  BSYNC.RECONVERGENT B0 ;  /* 0x0000000000007941 */ /* 0x000fea0003800200 */
.L_x_311:
        /* <DEDUP_REMOVED lines=16> */
.L_x_314:
[----:B------:R-:W-:Y:S05]  /*3e70*/  BSYNC.RECONVERGENT B0 ;  /* 0x0000000000007941 */ /* 0x000fea0003800200 */
.L_x_313:
[----:B------:R-:W-:Y:S01]  /*3e80*/  @P5 IMAD.MOV R62, RZ, RZ, R60 ;  /* 0x000000ffff3e5224 */ /* 0x000fe200078e023c */
[----:B-12---:R-:W-:Y:S01]  /*3e90*/  FSEL R49, R38, R43, P5 ;  /* 0x0000002b26317208 */ /* 0x006fe20002800000 */
[----:B------:R-:W-:Y:S01]  /*3ea0*/  @!P5 IMAD.MOV R65, RZ, RZ, R63 ;  /* 0x000000ffff41d224 */ /* 0x000fe200078e023f */
[----:B------:R-:W-:Y:S01]  /*3eb0*/  LOP3.LUT P6, RZ, R0, 0x1, RZ, 0xc0, !PT ;  /* 0x0000000100ff7812 */ /* 0x000fe200078cc0ff */
[----:B------:R-:W-:Y:S01]  /*3ec0*/  BSSY.RECONVERGENT B0, `(.L_x_315) ;  /* 0x000000d000007945 */ /* 0x000fe20003800200 */
[C---:B------:R-:W-:Y:S01]  /*3ed0*/  @!P5 LEA R64, R62.reuse, UR4, 0x2 ;  /* 0x000000043e40dc11 */ /* 0x040fe2000f8e10ff */
[----:B------:R-:W-:Y:S01]  /*3ee0*/  VIADD R68, R62, 0x1 ;  /* 0x000000013e447836 */ /* 0x000fe20000000000 */
[----:B------:R-:W-:Y:S02]  /*3ef0*/  @P5 LEA R66, R65, UR4, 0x2 ;  /* 0x0000000441425c11 */ /* 0x000fe4000f8e10ff */
[----:B------:R-:W-:Y:S01]  /*3f00*/  SEL R0, R47, R48, P6 ;  /* 0x000000302f007207 */ /* 0x000fe20003000000 */
[----:B------:R0:W1:Y:S01]  /*3f10*/  @!P5 LDS R43, [R64] ;  /* 0x00000000402bd984 */ /* 0x0000620000000800 */
[----:B------:R-:W-:-:S02]  /*3f20*/  ISETP.GE.AND P6, PT, R65, R46, PT ;  /* 0x0000002e4100720c */ /* 0x000fc40003fc6270 */
[----:B------:R-:W-:Y:S01]  /*3f30*/  SEL R50, R53, R50, P0 ;  /* 0x0000003235327207 */ /* 0x000fe20000000000 */
[----:B------:R0:W2:Y:S01]  /*3f40*/  @P5 LDS R38, [R66] ;  /* 0x0000000042265984 */ /* 0x0000a20000000800 */
[----:B------:R-:W-:-:S09]  /*3f50*/  PLOP3.LUT P0, PT, PT, PT, PT, 0x8, 0x80 ;  /* 0x000000000080781c */ /* 0x000fd20003f0e170 */
[----:B0-----:R-:W-:Y:S05]  /*3f60*/  @P6 BRA `(.L_x_316) ;  /* 0x0000000000086947 */ /* 0x001fea0003800000 */
[----:B------:R-:W-:-:S04]  /*3f70*/  ISETP.GE.AND P0, PT, R62, R41, PT ;  /* 0x000000293e00720c */ /* 0x000fc80003f06270 */
[----:B-12---:R-:W-:-:S13]  /*3f80*/  FSETP.GT.OR P0, PT, |R38|, |R43|, P0 ;  /* 0x4000002b2600720b */ /* 0x006fda0000704600 */
.L_x_316:
[----:B------:R-:W-:Y:S05]  /*3f90*/  BSYNC.RECONVERGENT B0 ;  /* 0x0000000000007941 */ /* 0x000fea0003800200 */
.L_x_315:
[----:B------:R-:W-:Y:S01]  /*3fa0*/  VIADD R47, R65, 0x1 ;  /* 0x00000001412f7836 */ /* 0x000fe20000000000 */
[----:B-12---:R-:W-:Y:S01]  /*3fb0*/  FSEL R48, R38, R43, P0 ;  /* 0x0000002b26307208 */ /* 0x006fe20000000000 */
[----:B------:R-:W-:Y:S01]  /*3fc0*/  @P0 IMAD.MOV R68, RZ, RZ, R62 ;  /* 0x000000ffff440224 */ /* 0x000fe200078e023e */
[----:B------:R-:W-:Y:S01]  /*3fd0*/  P2R R66, PR, RZ, 0x2 ;  /* 0x00000002ff427803 */ /* 0x000fe20000000000 */
[----:B------:R-:W-:Y:S01]  /*3fe0*/  @!P0 IMAD.MOV R47, RZ, RZ, R65 ;  /* 0x000000ffff2f8224 */ /* 0x000fe200078e0241 */
[----:B------:R-:W-:Y:S01]  /*3ff0*/  PLOP3.LUT P1, PT, PT, PT, PT, 0x8, 0x80 ;  /* 0x000000000080781c */ /* 0x000fe20003f2e170 */
[----:B------:R-:W-:Y:S01]  /*4000*/  BSSY.RECONVERGENT B0, `(.L_x_317) ;  /* 0x000000c000007945 */ /* 0x000fe20003800200 */
[----:B------:R-:W-:Y:S02]  /*4010*/  @!P0 LEA R53, R68, UR4, 0x2 ;  /* 0x0000000444358c11 */ /* 0x000fe4000f8e10ff */
[C---:B------:R-:W-:Y:S02]  /*4020*/  @P0 LEA R64, R47.reuse, UR4, 0x2 ;  /* 0x000000042f400c11 */ /* 0x040fe4000f8e10ff */
[----:B------:R-:W-:Y:S01]  /*4030*/  ISETP.GE.AND P6, PT, R47, R46, PT ;  /* 0x0000002e2f00720c */ /* 0x000fe20003fc6270 */
[----:B------:R0:W1:Y:S01]  /*4040*/  @!P0 LDS R43, [R53] ;  /* 0x00000000352b8984 */ /* 0x0000620000000800 */
[----:B------:R-:W-:-:S02]  /*4050*/  P2R R46, PR, RZ, 0x2 ;  /* 0x00000002ff2e7803 */ /* 0x000fc40000000000 */
[----:B------:R-:W-:Y:S01]  /*4060*/  ISETP.NE.AND P1, PT, R66, RZ, PT ;  /* 0x000000ff4200720c */ /* 0x000fe20003f25270 */
[----:B------:R0:W2:Y:S08]  /*4070*/  @P0 LDS R38, [R64] ;  /* 0x0000000040260984 */ /* 0x0000b00000000800 */
[----:B0-----:R-:W-:Y:S05]  /*4080*/  @P6 BRA `(.L_x_318) ;  /* 0x00000000000c6947 */ /* 0x001fea0003800000 */
[----:B------:R-:W-:-:S04]  /*4090*/  ISETP.GE.AND P6, PT, R68, R41, PT ;  /* 0x000000294400720c */ /* 0x000fc80003fc6270 */
[----:B-12---:R-:W-:-:S04]  /*40a0*/  FSETP.GT.OR P6, PT, |R38|, |R43|, P6 ;  /* 0x4000002b2600720b */ /* 0x006fc800037c4600 */
[----:B------:R-:W-:-:S09]  /*40b0*/  P2R R46, PR, RZ, 0x40 ;  /* 0x00000040ff2e7803 */ /* 0x000fd20000000000 */
.L_x_318:
[----:B------:R-:W-:Y:S05]  /*40c0*/  BSYNC.RECONVERGENT B0 ;  /* 0x0000000000007941 */ /* 0x000fea0003800200 */
.L_x_317:
        /* <DEDUP_REMOVED lines=13> */
[----:B------:R-:W1:Y:S01]  /*41a0*/  LDCU.64 UR8, c[0x0][0x3a0] ;  /* 0x00007400ff0877ac */ /* 0x000e620008000a00 */
[----:B------:R-:W-:-:S03]  /*41b0*/  LOP3.LUT R47, R8, 0x1f, RZ, 0xc0, !PT ;  /* 0x0000001f082f7812 */ /* 0x000fc600078ec0ff */
[----:B0-----:R-:W-:-:S04]  /*41c0*/  IMAD R41, R41, 0x20, R46 ;  /* 0x0000002029297824 */ /* 0x001fc800078e022e */
[----:B------:R-:W-:-:S05]  /*41d0*/  IMAD R43, R41, 0x11, RZ ;  /* 0x00000011292b7824 */ /* 0x000fca00078e02ff */
[----:B------:R-:W-:Y:S01]  /*41e0*/  LEA R41, R43, UR4, 0x2 ;  /* 0x000000042b297c11 */ /* 0x000fe2000f8e10ff */
[----:B------:R-:W-:-:S04]  /*41f0*/  IMAD R43, R46, -0x10, R43 ;  /* 0xfffffff02e2b7824 */ /* 0x000fc800078e022b */
[----:B------:R0:W-:Y:S04]  /*4200*/  STS [R41+0x18], R24 ;  /* 0x0000181829007388 */ /* 0x0001e80000000800 */
[----:B------:R-:W-:Y:S04]  /*4210*/  STS [R41], R36 ;  /* 0x0000002429007388 */ /* 0x000fe80000000800 */
[----:B------:R-:W-:Y:S01]  /*4220*/  STS [R41+0x4], R34 ;  /* 0x0000042229007388 */ /* 0x000fe20000000800 */
[----:B0-----:R-:W-:Y:S02]  /*4230*/  LOP3.LUT R24, R8, 0x3e0, RZ, 0xc0, !PT ;  /* 0x000003e008187812 */ /* 0x001fe400078ec0ff */
[----:B------:R-:W-:Y:S01]  /*4240*/  LEA R8, R43, UR4, 0x2 ;  /* 0x000000042b087c11 */ /* 0x000fe2000f8e10ff */
[----:B------:R-:W-:Y:S01]  /*4250*/  STS [R41+0x8], R32 ;  /* 0x0000082029007388 */ /* 0x000fe20000000800 */
[----:B------:R-:W-:-:S03]  /*4260*/  IMAD R43, R7, 0x1100, RZ ;  /* 0x00001100072b7824 */ /* 0x000fc600078e02ff */
[----:B------:R-:W-:Y:S04]  /*4270*/  STS [R41+0xc], R30 ;  /* 0x00000c1e29007388 */ /* 0x000fe80000000800 */
[----:B------:R-:W-:Y:S04]  /*4280*/  STS [R41+0x10], R28 ;  /* 0x0000101c29007388 */ /* 0x000fe80000000800 */
[----:B------:R-:W-:Y:S04]  /*4290*/  STS [R41+0x14], R26 ;  /* 0x0000141a29007388 */ /* 0x000fe80000000800 */
[----:B------:R-:W-:Y:S04]  /*42a0*/  STS [R41+0x1c], R22 ;  /* 0x00001c1629007388 */ /* 0x000fe80000000800 */
[----:B------:R-:W-:Y:S04]  /*42b0*/  STS [R41+0x20], R20 ;  /* 0x0000201429007388 */ /* 0x000fe80000000800 */
[----:B------:R0:W-:Y:S04]  /*42c0*/  STS [R41+0x24], R18 ;  /* 0x0000241229007388 */ /* 0x0001e80000000800 */
[----:B------:R-:W-:Y:S04]  /*42d0*/  STS [R41+0x28], R16 ;  /* 0x0000281029007388 */ /* 0x000fe80000000800 */
[----:B------:R1:W-:Y:S01]  /*42e0*/  STS [R41+0x2c], R42 ;  /* 0x00002c2a29007388 */ /* 0x0003e20000000800 */
[----:B0-----:R-:W-:-:S03]  /*42f0*/  IMAD R18, R24, 0x11, R47 ;  /* 0x0000001118127824 */ /* 0x001fc600078e022f */
[----:B------:R-:W-:Y:S02]  /*4300*/  STS [R41+0x30], R45 ;  /* 0x0000302d29007388 */ /* 0x000fe40000000800 */
[----:B------:R-:W-:Y:S02]  /*4310*/  IADD3 R18, P0, PT, R43, R18, RZ ;  /* 0x000000122b127210 */ /* 0x000fe40007f1e0ff */
[----:B------:R-:W-:Y:S04]  /*4320*/  STS [R41+0x34], R51 ;  /* 0x0000343329007388 */ /* 0x000fe80000000800 */
[----:B------:R-:W-:Y:S01]  /*4330*/  STS [R41+0x38], R49 ;  /* 0x0000383129007388 */ /* 0x000fe20000000800 */
[----:B------:R-:W-:Y:S01]  /*4340*/  IMAD.X R43, RZ, RZ, RZ, P0 ;  /* 0x000000ffff2b7224 */ /* 0x000fe200000e06ff */
[----:B-1----:R-:W-:-:S02]  /*4350*/  LEA R42, P0, R18, UR8, 0x2 ;  /* 0x00000008122a7c11 */ /* 0x002fc4000f8010ff */
[----:B------:R-:W-:Y:S02]  /*4360*/  STS [R41+0x3c], R48 ;  /* 0x00003c3029007388 */ /* 0x000fe40000000800 */
[----:B------:R-:W-:Y:S02]  /*4370*/  LEA.HI.X R43, R18, UR9, R43, 0x2, P0 ;  /* 0x00000009122b7c11 */ /* 0x000fe400080f142b */
        /* <DEDUP_REMOVED lines=37> */
.L_x_319:
[----:B------:R-:W0:Y:S01]  /*45d0*/  S2R R43, SR_LANEID ;  /* 0x00000000002b7919 */ /* 0x000e220000000000 */
[----:B------:R-:W-:Y:S01]  /*45e0*/  SHF.R.U32.HI R46, RZ, 0x5, R8 ;  /* 0x00000005ff2e7819 */ /* 0x000fe20000011608 */
[----:B------:R-:W1:Y:S01]  /*45f0*/  LDCU.64 UR8, c[0x0][0x388] ;  /* 0x00007100ff0877ac */ /* 0x000e620008000a00 */
[----:B------:R-:W-:-:S03]  /*4600*/  LOP3.LUT R47, R8, 0x1f, RZ, 0xc0, !PT ;  /* 0x0000001f082f7812 */ /* 0x000fc600078ec0ff */
[----:B0-----:R-:W-:-:S04]  /*4610*/  IMAD R46, R46, 0x20, R43 ;  /* 0x000000202e2e7824 */ /* 0x001fc800078e022b */
[----:B------:R-:W-:-:S04]  /*4620*/  IMAD R46, R46, 0x11, RZ ;  /* 0x000000112e2e7824 */ /* 0x000fc800078e02ff */
[----:B------:R-:W-:Y:S01]  /*4630*/  IMAD R43, R43, -0x10, R46 ;  /* 0xfffffff02b2b7824 */ /* 0x000fe200078e022e */
[----:B------:R-:W-:-:S05]  /*4640*/  LEA R41, R46, UR4, 0x2 ;  /* 0x000000042e297c11 */ /* 0x000fca000f8e10ff */
[----:B------:R0:W-:Y:S04]  /*4650*/  STS [R41+0x18], R24 ;  /* 0x0000181829007388 */ /* 0x0001e80000000800 */
[----:B------:R-:W-:Y:S04]  /*4660*/  STS [R41], R36 ;  /* 0x0000002429007388 */ /* 0x000fe80000000800 */
[----:B------:R-:W-:Y:S01]  /*4670*/  STS [R41+0x4], R34 ;  /* 0x0000042229007388 */ /* 0x000fe20000000800 */
[----:B0-----:R-:W-:Y:S02]  /*4680*/  LOP3.LUT R24, R8, 0x3e0, RZ, 0xc0, !PT ;  /* 0x000003e008187812 */ /* 0x001fe400078ec0ff */
[----:B------:R-:W-:Y:S01]  /*4690*/  LEA R8, R43, UR4, 0x2 ;  /* 0x000000042b087c11 */ /* 0x000fe2000f8e10ff */
[----:B------:R-:W-:Y:S01]  /*46a0*/  STS [R41+0x8], R32 ;  /* 0x0000082029007388 */ /* 0x000fe20000000800 */
[----:B------:R-:W-:-:S03]  /*46b0*/  IMAD R43, R7, 0x1100, R47 ;  /* 0x00001100072b7824 */ /* 0x000fc600078e022f */
        /* <DEDUP_REMOVED lines=8> */
[----:B0-----:R-:W-:-:S03]  /*4740*/  IMAD R18, R24, 0x11, RZ ;  /* 0x0000001118127824 */ /* 0x001fc600078e02ff */
        /* <DEDUP_REMOVED lines=44> */
.L_x_320:
[----:B------:R-:W-:Y:S01]  /*4a10*/  BAR.SYNC.DEFER_BLOCKING 0x0 ;  /* 0x0000000000007b1d */ /* 0x000fe20000010000 */
[----:B------:R-:W-:Y:S01]  /*4a20*/  LEA R10, R10, UR4, 0x2 ;  /* 0x000000040a0a7c11 */ /* 0x000fe2000f8e10ff */
[----:B0-----:R-:W-:Y:S01]  /*4a30*/  IMAD R16, R7, 0x1100, RZ ;  /* 0x0000110007107824 */ /* 0x001fe200078e02ff */
        /* <DEDUP_REMOVED lines=34> */
[----:B------:R-:W1:Y:S04]  /*4c60*/  LDS R10, [R10] ;  /* 0x000000000a0a7984 */ /* 0x000e680000000800 */
[----:B------:R0:W2:Y:S04]  /*4c70*/  LDS R2, [R9] ;  /* 0x0000000009027984 */ /* 0x0000a80000000800 */
        /* <DEDUP_REMOVED lines=16> */
[----:B-1234-:R-:W-:Y:S05]  /*4d80*/  BRA.U !UP0, `(.L_x_321) ;  /* 0x0000000108ec7547 */ /* 0x01efea000b800000 */
[----:B------:R-:W-:Y:S01]  /*4d90*/  STS [R41], R10 ;  /* 0x0000000a29007388 */ /* 0x000fe20000000800 */
[----:B------:R-:W1:Y:S01]  /*4da0*/  LDCU.64 UR4, c[0x0][0x3a8] ;  /* 0x00007500ff0477ac */ /* 0x000e620008000a00 */
[----:B------:R-:W-:Y:S02]  /*4db0*/  IMAD R47, R24, 0x11, R47 ;  /* 0x00000011182f7824 */ /* 0x000fe400078e022f */
[----:B------:R-:W-:Y:S03]  /*4dc0*/  STS [R41+0x4], R2 ;  /* 0x0000040229007388 */ /* 0x000fe60000000800 */
[----:B------:R-:W-:Y:S01]  /*4dd0*/  IADD3 R47, P0, PT, R16, R47, RZ ;  /* 0x0000002f102f7210 */ /* 0x000fe20007f1e0ff */
[----:B------:R-:W-:Y:S04]  /*4de0*/  STS [R41+0x8], R6 ;  /* 0x0000080629007388 */ /* 0x000fe80000000800 */
[----:B------:R-:W-:Y:S04]  /*4df0*/  STS [R41+0xc], R4 ;  /* 0x00000c0429007388 */ /* 0x000fe80000000800 */
[----:B0-----:R-:W-:Y:S04]  /*4e00*/  STS [R41+0x10], R12 ;  /* 0x0000100c29007388 */ /* 0x001fe80000000800 */
[----:B------:R-:W-:Y:S04]  /*4e10*/  STS [R41+0x14], R14 ;  /* 0x0000140e29007388 */ /* 0x000fe80000000800 */
[----:B------:R-:W-:Y:S04]  /*4e20*/  STS [R41+0x18], R40 ;  /* 0x0000182829007388 */ /* 0x000fe80000000800 */
[----:B------:R-:W-:Y:S04]  /*4e30*/  STS [R41+0x1c], R44 ;  /* 0x00001c2c29007388 */ /* 0x000fe80000000800 */
[----:B------:R0:W-:Y:S04]  /*4e40*/  STS [R41+0x20], R0 ;  /* 0x0000200029007388 */ /* 0x0001e80000000800 */
[----:B------:R-:W-:Y:S04]  /*4e50*/  STS [R41+0x24], R50 ;  /* 0x0000243229007388 */ /* 0x000fe80000000800 */
[----:B------:R-:W-:Y:S01]  /*4e60*/  STS [R41+0x28], R52 ;  /* 0x0000283429007388 */ /* 0x000fe20000000800 */
[----:B0-----:R-:W-:Y:S01]  /*4e70*/  IMAD.X R0, RZ, RZ, RZ, P0 ;  /* 0x000000ffff007224 */ /* 0x001fe200000e06ff */
[----:B-1----:R-:W-:-:S02]  /*4e80*/  LEA R2, P0, R47, UR4, 0x2 ;  /* 0x000000042f027c11 */ /* 0x002fc4000f8010ff */
[----:B------:R-:W-:Y:S02]  /*4e90*/  STS [R41+0x2c], R54 ;  /* 0x00002c3629007388 */ /* 0x000fe40000000800 */
[----:B------:R-:W-:Y:S02]  /*4ea0*/  LEA.HI.X R3, R47, UR5, R0, 0x2, P0 ;  /* 0x000000052f037c11 */ /* 0x000fe400080f1400 */
        /* <DEDUP_REMOVED lines=41> */
.L_x_321:
[----:B------:R-:W-:Y:S01]  /*5140*/  STS [R41], R10 ;  /* 0x0000000a29007388 */ /* 0x000fe20000000800 */
[----:B------:R-:W1:Y:S01]  /*5150*/  LDCU.64 UR4, c[0x0][0x390] ;  /* 0x00007200ff0477ac */ /* 0x000e620008000a00 */
[----:B------:R-:W-:Y:S02]  /*5160*/  IMAD R24, R24, 0x11, RZ ;  /* 0x0000001118187824 */ /* 0x000fe400078e02ff */
[----:B------:R-:W-:Y:S01]  /*5170*/  STS [R41+0x4], R2 ;  /* 0x0000040229007388 */ /* 0x000fe20000000800 */
[----:B------:R-:W-:-:S03]  /*5180*/  IMAD.IADD R47, R16, 0x1, R47 ;  /* 0x00000001102f7824 */ /* 0x000fc600078e022f */
[----:B------:R-:W-:Y:S02]  /*5190*/  STS [R41+0x8], R6 ;  /* 0x0000080629007388 */ /* 0x000fe40000000800 */
[----:B------:R-:W-:Y:S02]  /*51a0*/  IADD3 R47, P0, PT, R24, R47, RZ ;  /* 0x0000002f182f7210 */ /* 0x000fe40007f1e0ff */
        /* <DEDUP_REMOVED lines=53> */
.L_x_277:
[----:B------:R-:W0:Y:S01]  /*5500*/  LDC.64 R2, c[0x0][0x3b8] ;  /* 0x0000ee00ff027b82 */ /* 0x000e220000000a00 */
[----:B------:R-:W1:Y:S07]  /*5510*/  LDCU.U8 UR4, c[0x0][0x380] ;  /* 0x00007000ff0477ac */ /* 0x000e6e0008000000 */
[----:B------:R-:W2:Y:S08]  /*5520*/  LDC R5, c[0x0][0x3c0] ;  /* 0x0000f000ff057b82 */ /* 0x000eb00000000800 */
[----:B------:R-:W3:Y:S01]  /*5530*/  LDC R4, c[0x0][0x398] ;  /* 0x0000e600ff047b82 */ /* 0x000ee20000000800 */
[----:B0-----:R-:W-:-:S05]  /*5540*/  IMAD.WIDE.U32 R2, R7, 0x4, R2 ;  /* 0x0000000407027825 */ /* 0x001fca00078e0002 */
[----:B------:R-:W4:Y:S04]  /*5550*/  LDG.E R0, desc[UR6][R2.64+0x4] ;  /* 0x0000040602007981 */ /* 0x000f28000c1e1900 */
[----:B------:R0:W5:Y:S01]  /*5560*/  LDG.E R10, desc[UR6][R2.64] ;  /* 0x00000006020a7981 */ /* 0x000162000c1e1900 */
[--C-:B--2---:R-:W-:Y:S01]  /*5570*/  IMAD.MOV R6, RZ, RZ, -R5.reuse ;  /* 0x000000ffff067224 */ /* 0x104fe200078e0a05 */
[----:B------:R-:W-:Y:S01]  /*5580*/  SHF.R.U32.HI R5, RZ, 0x1, R5 ;  /* 0x00000001ff057819 */ /* 0x000fe20000011605 */
[----:B-1----:R-:W-:Y:S01]  /*5590*/  UPRMT UR4, UR4, 0x8880, URZ ;  /* 0x0000888004047896 */ /* 0x002fe200080000ff */
[----:B------:R-:W-:Y:S01]  /*55a0*/  BSSY.RECONVERGENT B0, `(.L_x_322) ;  /* 0x0000211000007945 */ /* 0x000fe20003800200 */
[----:B------:R-:W-:Y:S01]  /*55b0*/  ACQBULK ;  /* 0x000000000000782e */ /* 0x000fe20000000000 */
[-C--:B------:R-:W-:Y:S01]  /*55c0*/  LOP3.LUT R12, R7, R6.reuse, RZ, 0xc0, !PT ;  /* 0x00000006070c7212 */ /* 0x080fe200078ec0ff */
[----:B------:R-:W-:Y:S01]  /*55d0*/  IMAD R5, R5, 0x1100, RZ ;  /* 0x0000110005057824 */ /* 0x000fe200078e02ff */
[C---:B------:R-:W-:Y:S01]  /*55e0*/  LOP3.LUT R9, R7.reuse, R6, RZ, 0xfc, !PT ;  /* 0x0000000607097212 */ /* 0x040fe200078efcff */
[----:B------:R-:W-:Y:S01]  /*55f0*/  UISETP.NE.AND UP0, UPT, UR4, URZ, UPT ;  /* 0x000000ff0400728c */ /* 0x000fe2000bf05270 */
[----:B---3--:R-:W-:-:S02]  /*5600*/  IMAD R11, R7, -0x1100, R4 ;  /* 0xffffef00070b7824 */ /* 0x008fc400078e0204 */
[----:B------:R-:W-:Y:S01]  /*5610*/  IMAD.IADD R6, R7, 0x1, -R12 ;  /* 0x0000000107067824 */ /* 0x000fe200078e0a0c */
[----:B------:R-:W-:Y:S01]  /*5620*/  ISETP.NE.AND P0, PT, R9, -0x1, PT ;  /* 0xffffffff0900780c */ /* 0x000fe20003f05270 */
[----:B------:R-:W-:Y:S01]  /*5630*/  IMAD R9, R12, 0x1100, RZ ;  /* 0x000011000c097824 */ /* 0x000fe200078e02ff */
[----:B------:R-:W-:Y:S01]  /*5640*/  VIMNMX.U32 R11, PT, PT, R11, 0x1100, PT ;  /* 0x000011000b0b7848 */ /* 0x000fe20003fe0000 */
[----:B------:R-:W-:Y:S02]  /*5650*/  IMAD R6, R6, 0x1100, RZ ;  /* 0x0000110006067824 */ /* 0x000fe400078e02ff */
[----:B0-----:R-:W-:-:S03]  /*5660*/  IMAD.IADD R2, R4, 0x1, -R9 ;  /* 0x0000000104027824 */ /* 0x001fc600078e0a09 */
[----:B------:R-:W-:Y:S02]  /*5670*/  VIMNMX.U32 R3, PT, PT, R6, -0x1101, !PT ;  /* 0xffffeeff06037848 */ /* 0x000fe40007fe0000 */
[----:B------:R-:W-:Y:S01]  /*5680*/  VIMNMX.U32 R12, PT, PT, R5, R2, !PT ;  /* 0x00000002050c7248 */ /* 0x000fe20007fe0000 */
[----:B----4-:R-:W-:Y:S01]  /*5690*/  IMAD.IADD R13, R0, 0x1, -R9 ;  /* 0x00000001000d7824 */ /* 0x010fe200078e0a09 */
[----:B------:R-:W-:-:S03]  /*56a0*/  LOP3.LUT R0, RZ, R3, RZ, 0x33, !PT ;  /* 0x00000003ff007212 */ /* 0x000fc600078e33ff */
[----:B------:R-:W-:Y:S02]  /*56b0*/  IMAD.IADD R3, R12, 0x1, -R5 ;  /* 0x000000010c037824 */ /* 0x000fe400078e0a05 */
[----:B-----5:R-:W-:Y:S01]  /*56c0*/  IMAD.IADD R10, R10, 0x1, -R9 ;  /* 0x000000010a0a7824 */ /* 0x020fe200078e0a09 */
[----:B------:R-:W-:Y:S02]  /*56d0*/  IADD3 R0, PT, PT, -R13, R6, R0 ;  /* 0x000000060d007210 */ /* 0x000fe40007ffe100 */
[C---:B------:R-:W-:Y:S02]  /*56e0*/  @!P0 VIMNMX.U32 R13, PT, PT, R5.reuse, R2, PT ;  /* 0x00000002050d8248 */ /* 0x040fe40003fe0000 */
[----:B------:R-:W-:Y:S02]  /*56f0*/  SEL R0, R5, R0, !P0 ;  /* 0x0000000005007207 */ /* 0x000fe40004000000 */
[----:B------:R-:W-:Y:S01]  /*5700*/  VIADDMNMX.U32 R14, R6, -R10, R3, PT ;  /* 0x8000000a060e7246 */ /* 0x000fe20003800003 */
[----:B------:R-:W-:Y:S01]  /*5710*/  IMAD.IADD R13, R13, 0x1, -R10 ;  /* 0x000000010d0d7824 */ /* 0x000fe200078e0a0a */
[----:B------:R-:W-:-:S05]  /*5720*/  VIMNMX.U32 R3, PT, PT, R3, R0, PT ;  /* 0x0000000003037248 */ /* 0x000fca0003fe0000 */
[----:B------:R-:W-:Y:S01]  /*5730*/  IMAD.IADD R12, R3, 0x1, -R14 ;  /* 0x00000001030c7824 */ /* 0x000fe200078e0a0e */
[----:B------:R-:W-:Y:S06]  /*5740*/  BRA.U !UP0, `(.L_x_323) ;  /* 0x0000000908a47547 */ /* 0x000fec000b800000 */
[----:B------:R-:W0:Y:S01]  /*5750*/  LDCU.64 UR4, c[0x0][0x388] ;  /* 0x00007100ff0477ac */ /* 0x000e220008000a00 */
[C---:B------:R-:W-:Y:S01]  /*5760*/  IADD3 R2, P0, P1, R8.reuse, R10, R9 ;  /* 0x0000000a08027210 */ /* 0x040fe2000791e009 */
[----:B------:R-:W-:Y:S01]  /*5770*/  IMAD.IADD R15, R13, 0x1, R12 ;  /* 0x000000010d0f7824 */ /* 0x000fe200078e020c */
[C---:B------:R-:W-:Y:S01]  /*5780*/  LOP3.LUT R22, R8.reuse, 0x400, RZ, 0xfc, !PT ;  /* 0x0000040008167812 */ /* 0x040fe200078efcff */
[C---:B------:R-:W-:Y:S01]  /*5790*/  IMAD.IADD R0, R8.reuse, 0x1, -R13 ;  /* 0x0000000108007824 */ /* 0x040fe200078e0a0d */
[----:B------:R-:W-:Y:S01]  /*57a0*/  IADD3.X R3, PT, PT, RZ, RZ, RZ, P0, P1 ;  /* 0x000000ffff037210 */ /* 0x000fe200007e24ff */
[----:B------:R-:W-:Y:S01]  /*57b0*/  VIADD R16, R8, 0x100 ;  /* 0x0000010008107836 */ /* 0x000fe20000000000 */
[----:B------:R-:W-:Y:S01]  /*57c0*/  IADD3 R14, P0, P1, R14, R9, R5 ;  /* 0x000000090e0e7210 */ /* 0x000fe2000791e005 */
[C---:B------:R-:W-:Y:S01]  /*57d0*/  VIADD R18, R8.reuse, 0x200 ;  /* 0x0000020008127836 */ /* 0x040fe20000000000 */
[CC--:B------:R-:W-:Y:S01]  /*57e0*/  ISETP.GE.AND P5, PT, R8.reuse, R15.reuse, PT ;  /* 0x0000000f0800720c */ /* 0x0c0fe20003fa6270 */
[C---:B------:R-:W-:Y:S01]  /*57f0*/  VIADD R20, R8.reuse, 0x300 ;  /* 0x0000030008147836 */ /* 0x040fe20000000000 */
[----:B------:R-:W-:Y:S01]  /*5800*/  IADD3.X R17, PT, PT, RZ, RZ, RZ, P0, P1 ;  /* 0x000000ffff117210 */ /* 0x000fe200007e24ff */
[----:B------:R-:W-:Y:S01]  /*5810*/  VIADD R24, R8, 0x500 ;  /* 0x0000050008187836 */ /* 0x000fe20000000000 */
[----:B------:R-:W-:Y:S01]  /*5820*/  BSSY.RECONVERGENT B1, `(.L_x_324) ;  /* 0x0000014000017945 */ /* 0x000fe20003800200 */
[-C--:B------:R-:W-:Y:S01]  /*5830*/  ISETP.GE.AND P4, PT, R16, R15.reuse, PT ;  /* 0x0000000f1000720c */ /* 0x080fe20003f86270 */
[----:B------:R-:W-:Y:S01]  /*5840*/  VIADD R26, R8, 0x600 ;  /* 0x00000600081a7836 */ /* 0x000fe20000000000 */
[-C--:B------:R-:W-:Y:S01]  /*5850*/  ISETP.GE.AND P3, PT, R18, R15.reuse, PT ;  /* 0x0000000f1200720c */ /* 0x080fe20003f66270 */
[----:B------:R-:W-:Y:S01]  /*5860*/  VIADD R28, R8, 0x700 ;  /* 0x00000700081c7836 */ /* 0x000fe20000000000 */
[----:B0-----:R-:W-:Y:S01]  /*5870*/  LEA R36, P2, R2, UR4, 0x2 ;  /* 0x0000000402247c11 */ /* 0x001fe2000f8410ff */
[----:B------:R-:W-:Y:S01]  /*5880*/  VIADD R68, R8, 0x900 ;  /* 0x0000090008447836 */ /* 0x000fe20000000000 */
[----:B------:R-:W-:-:S02]  /*5890*/  ISETP.GE.AND P1, PT, R22, R15, PT ;  /* 0x0000000f1600720c */ /* 0x000fc40003f26270 */
[----:B------:R-:W-:Y:S02]  /*58a0*/  LEA.HI.X R37, R2, UR5, R3, 0x2, P2 ;  /* 0x0000000502257c11 */ /* 0x000fe400090f1403 */
[----:B------:R-:W-:Y:S02]  /*58b0*/  IADD3 R2, P0, PT, R0, R14, RZ ;  /* 0x0000000e00027210 */ /* 0x000fe40007f1e0ff */
[----:B------:R-:W-:Y:S02]  /*58c0*/  ISETP.GE.AND P2, PT, R20, R15, PT ;  /* 0x0000000f1400720c */ /* 0x000fe40003f46270 */
[----:B------:R-:W-:Y:S02]  /*58d0*/  LEA.HI.X.SX32 R3, R0, R17, 0x1, P0 ;  /* 0x0000001100037211 */ /* 0x000fe400000f0eff */
[----:B------:R-:W-:Y:S02]  /*58e0*/  LEA R38, P6, R2, UR4, 0x2 ;  /* 0x0000000402267c11 */ /* 0x000fe4000f8c10ff */
[----:B------:R-:W-:-:S02]  /*58f0*/  ISETP.GE.AND P0, PT, R24, R15, PT ;  /* 0x0000000f1800720c */ /* 0x000fc40003f06270 */
[----:B------:R-:W-:Y:S02]  /*5900*/  LEA.HI.X R39, R2, UR5, R3, 0x2, P6 ;  /* 0x0000000502277c11 */ /* 0x000fe4000b0f1403 */
[----:B------:R-:W-:Y:S01]  /*5910*/  LOP3.LUT R54, R8, 0x800, RZ, 0xfc, !PT ;  /* 0x0000080008367812 */ /* 0x000fe200078efcff */
[----:B------:R-:W-:Y:S08]  /*5920*/  @P5 BRA `(.L_x_325) ;  /* 0x00000000000c5947 */ /* 0x000ff00003800000 */
[----:B------:R-:W-:-:S13]  /*5930*/  ISETP.GE.AND P6, PT, R8, R13, PT ;  /* 0x0000000d0800720c */ /* 0x000fda0003fc6270 */
[----:B------:R0:W5:Y:S04]  /*5940*/  @!P6 LDG.E R4, desc[UR6][R36.64] ;  /* 0x000000062404e981 */ /* 0x000168000c1e1900 */
[----:B------:R0:W5:Y:S02]  /*5950*/  @P6 LDG.E R4, desc[UR6][R38.64] ;  /* 0x0000000626046981 */ /* 0x000164000c1e1900 */
.L_x_325:
[----:B------:R-:W-:Y:S05]  /*5960*/  BSYNC.RECONVERGENT B1 ;  /* 0x0000000000017941 */ /* 0x000fea0003800200 */
.L_x_324:
[----:B------:R-:W-:Y:S04]  /*5970*/  BSSY.RECONVERGENT B1, `(.L_x_326) ;  /* 0x0000005000017945 */ /* 0x000fe80003800200 */
[----:B------:R-:W-:Y:S05]  /*5980*/  @P4 BRA `(.L_x_327) ;  /* 0x00000000000c4947 */ /* 0x000fea0003800000 */
[----:B------:R-:W-:-:S13]  /*5990*/  ISETP.GE.AND P6, PT, R16, R13, PT ;  /* 0x0000000d1000720c */ /* 0x000fda0003fc6270 */
[----:B------:R1:W5:Y:S04]  /*59a0*/  @P6 LDG.E R3, desc[UR6][R38.64+0x400] ;  /* 0x0004000626036981 */ /* 0x000368000c1e1900 */
[----:B------:R1:W5:Y:S02]  /*59b0*/  @!P6 LDG.E R3, desc[UR6][R36.64+0x400] ;  /* 0x000400062403e981 */ /* 0x000364000c1e1900 */
.L_x_327:
[----:B------:R-:W-:Y:S05]  /*59c0*/  BSYNC.RECONVERGENT B1 ;  /* 0x0000000000017941 */ /* 0x000fea0003800200 */
.L_x_326:
[----:B------:R-:W-:Y:S04]  /*59d0*/  BSSY.RECONVERGENT B1, `(.L_x_328) ;  /* 0x0000005000017945 */ /* 0x000fe80003800200 */
[----:B------:R-:W-:Y:S05]  /*59e0*/  @P3 BRA `(.L_x_329) ;  /* 0x00000000000c3947 */ /* 0x000fea0003800000 */
[----:B------:R-:W-:-:S13]  /*59f0*/  ISETP.GE.AND P6, PT, R18, R13, PT ;  /* 0x0000000d1200720c */ /* 0x000fda0003fc6270 */
[----:B------:R2:W5:Y:S04]  /*5a00*/  @P6 LDG.E R2, desc[UR6][R38.64+0x800] ;  /* 0x0008000626026981 */ /* 0x000568000c1e1900 */
[----:B------:R2:W5:Y:S02]  /*5a10*/  @!P6 LDG.E R2, desc[UR6][R36.64+0x800] ;  /* 0x000800062402e981 */ /* 0x000564000c1e1900 */
.L_x_329:
[----:B------:R-:W-:Y:S05]  /*5a20*/  BSYNC.RECONVERGENT B1 ;  /* 0x0000000000017941 */ /* 0x000fea0003800200 */
.L_x_328:
[----:B------:R-:W-:Y:S04]  /*5a30*/  BSSY.RECONVERGENT B1, `(.L_x_330) ;  /* 0x0000005000017945 */ /* 0x000fe80003800200 */
[----:B------:R-:W-:Y:S05]  /*5a40*/  @P2 BRA `(.L_x_331) ;  /* 0x00000000000c2947 */ /* 0x000fea0003800000 */
[----:B------:R-:W-:-:S13]  /*5a50*/  ISETP.GE.AND P6, PT, R20, R13, PT ;  /* 0x0000000d1400720c */ /* 0x000fda0003fc6270 */
[----:B------:R3:W5:Y:S04]  /*5a60*/  @P6 LDG.E R19, desc[UR6][R38.64+0xc00] ;  /* 0x000c000626136981 */ /* 0x000768000c1e1900 */
[----:B------:R3:W5:Y:S02]  /*5a70*/  @!P6 LDG.E R19, desc[UR6][R36.64+0xc00] ;  /* 0x000c00062413e981 */ /* 0x000764000c1e1900 */
.L_x_331:
[----:B------:R-:W-:Y:S05]  /*5a80*/  BSYNC.RECONVERGENT B1 ;  /* 0x0000000000017941 */ /* 0x000fea0003800200 */
.L_x_330:
[----:B------:R-:W-:Y:S04]  /*5a90*/  BSSY.RECONVERGENT B1, `(.L_x_332) ;  /* 0x0000005000017945 */ /* 0x000fe80003800200 */
[----:B------:R-:W-:Y:S05]  /*5aa0*/  @P1 BRA `(.L_x_333) ;  /* 0x00000000000c1947 */ /* 0x000fea0003800000 */
[----:B------:R-:W-:-:S13]  /*5ab0*/  ISETP.GE.AND P6, PT, R22, R13, PT ;  /* 0x0000000d1600720c */ /* 0x000fda0003fc6270 */
[----:B------:R4:W5:Y:S04]  /*5ac0*/  @P6 LDG.E R21, desc[UR6][R38.64+0x1000] ;  /* 0x0010000626156981 */ /* 0x000968000c1e1900 */
[----:B------:R4:W5:Y:S02]  /*5ad0*/  @!P6 LDG.E R21, desc[UR6][R36.64+0x1000] ;  /* 0x001000062415e981 */ /* 0x000964000c1e1900 */
.L_x_333:
[----:B------:R-:W-:Y:S05]  /*5ae0*/  BSYNC.RECONVERGENT B1 ;  /* 0x0000000000017941 */ /* 0x000fea0003800200 */
.L_x_332:
[----:B------:R-:W-:Y:S04]  /*5af0*/  BSSY.RECONVERGENT B1, `(.L_x_334) ;  /* 0x0000005000017945 */ /* 0x000fe80003800200 */
[----:B------:R-:W-:Y:S05]  /*5b00*/  @P0 BRA `(.L_x_335) ;  /* 0x00000000000c0947 */ /* 0x000fea0003800000 */
[----:B------:R-:W-:-:S13]  /*5b10*/  ISETP.GE.AND P6, PT, R24, R13, PT ;  /* 0x0000000d1800720c */ /* 0x000fda0003fc6270 */
[----:B------:R0:W5:Y:S04]  /*5b20*/  @P6 LDG.E R23, desc[UR6][R38.64+0x1400] ;  /* 0x0014000626176981 */ /* 0x000168000c1e1900 */
[----:B------:R0:W5:Y:S02]  /*5b30*/  @!P6 LDG.E R23, desc[UR6][R36.64+0x1400] ;  /* 0x001400062417e981 */ /* 0x000164000c1e1900 */
.L_x_335:
[----:B------:R-:W-:Y:S05]  /*5b40*/  BSYNC.RECONVERGENT B1 ;  /* 0x0000000000017941 */ /* 0x000fea0003800200 */
.L_x_334:
[----:B------:R-:W-:Y:S01]  /*5b50*/  ISETP.GE.AND P6, PT, R26, R15, PT ;  /* 0x0000000f1a00720c */ /* 0x000fe20003fc6270 */
        /* <DEDUP_REMOVED lines=14> */
.L_x_337:
[----:B------:R-:W-:Y:S05]  /*5c40*/  BSYNC.RECONVERGENT B1 ;  /* 0x0000000000017941 */ /* 0x000fea0003800200 */
.L_x_336:
[----:B------:R-:W-:Y:S01]  /*5c50*/  ISETP.GE.AND P6, PT, R28, R15, PT ;  /* 0x0000000f1c00720c */ /* 0x000fe20003fc6270 */
[----:B------:R-:W-:Y:S01]  /*5c60*/  BSSY.RECONVERGENT B1, `(.L_x_338) ;  /* 0x0000007000017945 */ /* 0x000fe20003800200 */
[----:B------:R-:W-:-:S11]  /*5c70*/  LOP3.LUT R0, R0, 0xfffffbff, RZ, 0xc0, !PT ;  /* 0xfffffbff00007812 */ /* 0x000fd600078ec0ff */
[----:B------:R-:W-:Y:S01]  /*5c80*/  @P6 LOP3.LUT R0, R0, 0x400, RZ, 0xfc, !PT ;  /* 0x0000040000006812 */ /* 0x000fe200078efcff */
[----:B------:R-:W-:Y:S06]  /*5c90*/  @P6 BRA `(.L_x_339) ;  /* 0x00000000000c6947 */ /* 0x000fec0003800000 */
[----:B------:R-:W-:-:S13]  /*5ca0*/  ISETP.GE.AND P6, PT, R28, R13, PT ;  /* 0x0000000d1c00720c */ /* 0x000fda0003fc6270 */
[----:B------:R0:W5:Y:S04]  /*5cb0*/  @P6 LDG.E R27, desc[UR6][R38.64+0x1c00] ;  /* 0x001c0006261b6981 */ /* 0x000168000c1e1900 */
[----:B------:R0:W5:Y:S02]  /*5cc0*/  @!P6 LDG.E R27, desc[UR6][R36.64+0x1c00] ;  /* 0x001c0006241be981 */ /* 0x000164000c1e1900 */
.L_x_339:
[----:B------:R-:W-:Y:S05]  /*5cd0*/  BSYNC.RECONVERGENT B1 ;  /* 0x0000000000017941 */ /* 0x000fea0003800200 */
.L_x_338:
        /* <DEDUP_REMOVED lines=8> */
.L_x_341:
[----:B------:R-:W-:Y:S05]  /*5d60*/  BSYNC.RECONVERGENT B1 ;  /* 0x0000000000017941 */ /* 0x000fea0003800200 */
.L_x_340:
        /* <DEDUP_REMOVED lines=8> */
.L_x_343:
[----:B------:R-:W-:Y:S05]  /*5df0*/  BSYNC.RECONVERGENT B1 ;  /* 0x0000000000017941 */ /* 0x000fea0003800200 */
.L_x_342:
        /* <DEDUP_REMOVED lines=8> */
.L_x_345:
[----:B------:R-:W-:Y:S05]  /*5e80*/  BSYNC.RECONVERGENT B1 ;  /* 0x0000000000017941 */ /* 0x000fea0003800200 */
.L_x_344:
        /* <DEDUP_REMOVED lines=8> */
.L_x_347:
[----:B------:R-:W-:Y:S05]  /*5f10*/  BSYNC.RECONVERGENT B1 ;  /* 0x0000000000017941 */ /* 0x000fea0003800200 */
.L_x_346:
        /* <DEDUP_REMOVED lines=8> */
.L_x_349:
[----:B------:R-:W-:Y:S05]  /*5fa0*/  BSYNC.RECONVERGENT B1 ;  /* 0x0000000000017941 */ /* 0x000fea0003800200 */
.L_x_348:
        /* <DEDUP_REMOVED lines=8> */
.L_x_351:
[----:B------:R-:W-:Y:S05]  /*6030*/  BSYNC.RECONVERGENT B1 ;  /* 0x0000000000017941 */ /* 0x000fea0003800200 */
.L_x_350:
        /* <DEDUP_REMOVED lines=8> */
.L_x_353:
[----:B------:R-:W-:Y:S05]  /*60c0*/  BSYNC.RECONVERGENT B1 ;  /* 0x0000000000017941 */ /* 0x000fea0003800200 */
.L_x_352:
        /* <DEDUP_REMOVED lines=8> */
.L_x_355:
[----:B------:R-:W-:Y:S05]  /*6150*/  BSYNC.RECONVERGENT B1 ;  /* 0x0000000000017941 */ /* 0x000fea0003800200 */
.L_x_354:
[----:B------:R-:W-:Y:S02]  /*6160*/  ISETP.GE.AND P6, PT, R46, R15, PT ;  /* 0x0000000f2e00720c */ /* 0x000fe40003fc6270 */
[----:B------:R-:W-:-:S11]  /*6170*/  LOP3.LUT R0, R0, 0xfffffffe, RZ, 0xc0, !PT ;  /* 0xfffffffe00007812 */ /* 0x000fd600078ec0ff */
[----:B------:R-:W-:Y:S01]  /*6180*/  @P6 LOP3.LUT R0, R0, 0x1, RZ, 0xfc, !PT ;  /* 0x0000000100006812 */ /* 0x000fe200078efcff */
[----:B------:R-:W-:Y:S06]  /*6190*/  @P6 BRA `(.L_x_356) ;  /* 0x0000001400446947 */ /* 0x000fec0003800000 */
[----:B------:R-:W-:-:S13]  /*61a0*/  ISETP.GE.AND P6, PT, R46, R13, PT ;  /* 0x0000000d2e00720c */ /* 0x000fda0003fc6270 */
[----:B------:R0:W5:Y:S04]  /*61b0*/  @P6 LDG.E R35, desc[UR6][R38.64+0x4000] ;  /* 0x0040000626236981 */ /* 0x000168000c1e1900 */
[----:B------:R0:W5:Y:S01]  /*61c0*/  @!P6 LDG.E R35, desc[UR6][R36.64+0x4000] ;  /* 0x004000062423e981 */ /* 0x000162000c1e1900 */
[----:B------:R-:W-:Y:S05]  /*61d0*/  BRA `(.L_x_356) ;  /* 0x0000001400347947 */ /* 0x000fea0003800000 */
.L_x_323:
[----:B------:R-:W-:Y:S01]  /*61e0*/  IMAD.IADD R15, R13, 0x1, R12 ;  /* 0x000000010d0f7824 */ /* 0x000fe200078e020c */
[----:B------:R-:W-:Y:S01]  /*61f0*/  IADD3 R37, P0, PT, R9, R10, RZ ;  /* 0x0000000a09257210 */ /* 0x000fe20007f1e0ff */
[----:B------:R-:W-:Y:S01]  /*6200*/  VIADD R18, R8, 0xe00 ;  /* 0x00000e0008127836 */ /* 0x000fe20000000000 */
[----:B------:R-:W-:Y:S01]  /*6210*/  IADD3 R14, P2, P3, R14, R9, R5 ;  /* 0x000000090e0e7210 */ /* 0x000fe20007b5e005 */
[----:B------:R-:W-:Y:S01]  /*6220*/  VIADD R20, R8, 0xf00 ;  /* 0x00000f0008147836 */ /* 0x000fe20000000000 */
[----:B------:R-:W-:Y:S01]  /*6230*/  LOP3.LUT R0, R0, 0xfffffffb, RZ, 0xc0, !PT ;  /* 0xfffffffb00007812 */ /* 0x000fe200078ec0ff */
[----:B------:R-:W-:Y:S01]  /*6240*/  IMAD.X R36, RZ, RZ, RZ, P0 ;  /* 0x000000ffff247224 */ /* 0x000fe200000e06ff */
[-C--:B------:R-:W-:Y:S02]  /*6250*/  ISETP.GE.AND P4, PT, R18, R15.reuse, PT ;  /* 0x0000000f1200720c */ /* 0x080fe40003f86270 */
[----:B------:R-:W-:Y:S02]  /*6260*/  ISETP.GE.AND P6, PT, R20, R15, PT ;  /* 0x0000000f1400720c */ /* 0x000fe40003fc6270 */
[----:B------:R-:W-:-:S02]  /*6270*/  IADD3.X R17, PT, PT, RZ, RZ, RZ, P2, P3 ;  /* 0x000000ffff117210 */ /* 0x000fc400017e64ff */
[----:B------:R-:W-:-:S04]  /*6280*/  ISETP.GE.AND P5, PT, R8, R15, PT ;  /* 0x0000000f0800720c */ /* 0x000fc80003fa6270 */
[----:B------:R-:W-:-:S03]  /*6290*/  P2R R53, PR, RZ, 0x20 ;  /* 0x00000020ff357803 */ /* 0x000fc60000000000 */
[C-C-:B------:R-:W-:Y:S01]  /*62a0*/  @!P4 IMAD.IADD R16, R18.reuse, 0x1, -R13.reuse ;  /* 0x000000011210c824 */ /* 0x140fe200078e0a0d */
[-C--:B------:R-:W-:Y:S02]  /*62b0*/  @!P4 ISETP.GE.AND P1, PT, R18, R13.reuse, PT ;  /* 0x0000000d1200c20c */ /* 0x080fe40003f26270 */
[----:B------:R-:W-:Y:S02]  /*62c0*/  @!P6 ISETP.GE.AND P0, PT, R20, R13, PT ;  /* 0x0000000d1400e20c */ /* 0x000fe40003f06270 */
[----:B------:R-:W-:Y:S01]  /*62d0*/  @!P4 SEL R41, R18, R16, !P1 ;  /* 0x000000101229c207 */ /* 0x000fe20004800000 */
[--C-:B------:R-:W-:Y:S01]  /*62e0*/  @!P5 IMAD.IADD R47, R8, 0x1, -R13.reuse ;  /* 0x00000001082fd824 */ /* 0x100fe200078e0a0d */
[----:B------:R-:W-:Y:S02]  /*62f0*/  @!P4 SEL R18, R37, R14, !P1 ;  /* 0x0000000e2512c207 */ /* 0x000fe40004800000 */
[----:B------:R-:W-:Y:S02]  /*6300*/  @!P4 SHF.R.S32.HI R16, RZ, 0x1f, R16 ;  /* 0x0000001fff10c819 */ /* 0x000fe40000011410 */
[----:B------:R-:W-:Y:S01]  /*6310*/  @!P4 IADD3 R41, P2, PT, R41, R18, RZ ;  /* 0x000000122929c210 */ /* 0x000fe20007f5e0ff */
[----:B------:R-:W-:Y:S01]  /*6320*/  @!P6 IMAD.IADD R18, R20, 0x1, -R13 ;  /* 0x000000011412e824 */ /* 0x000fe200078e0a0d */
[----:B------:R-:W-:-:S02]  /*6330*/  @!P4 SEL R39, R36, R17, !P1 ;  /* 0x000000112427c207 */ /* 0x000fc40004800000 */
[----:B------:R-:W-:Y:S01]  /*6340*/  @!P4 SEL R42, R16, RZ, P1 ;  /* 0x000000ff102ac207 */ /* 0x000fe20000800000 */
[----:B------:R-:W-:Y:S01]  /*6350*/  VIADD R16, R8, 0x100 ;  /* 0x0000010008107836 */ /* 0x000fe20000000000 */
[----:B------:R-:W-:Y:S02]  /*6360*/  @P4 LOP3.LUT R0, R0, 0x4, RZ, 0xfc, !PT ;  /* 0x0000000400004812 */ /* 0x000fe400078efcff */
[----:B------:R-:W-:Y:S01]  /*6370*/  @!P6 SEL R43, R20, R18, !P0 ;  /* 0x00000012142be207 */ /* 0x000fe20004000000 */
[----:B------:R-:W-:Y:S01]  /*6380*/  @!P4 IMAD.X R42, R42, 0x1, R39, P2 ;  /* 0x000000012a2ac824 */ /* 0x000fe200010e0627 */
[----:B------:R-:W-:Y:S02]  /*6390*/  ISETP.GE.AND P4, PT, R16, R15, PT ;  /* 0x0000000f1000720c */ /* 0x000fe40003f86270 */
[----:B------:R-:W-:Y:S02]  /*63a0*/  @!P6 SEL R20, R37, R14, !P0 ;  /* 0x0000000e2514e207 */ /* 0x000fe40004000000 */
[----:B------:R-:W-:-:S02]  /*63b0*/  @!P6 SHF.R.S32.HI R18, RZ, 0x1f, R18 ;  /* 0x0000001fff12e819 */ /* 0x000fc40000011412 */
[----:B------:R-:W-:Y:S02]  /*63c0*/  @!P6 IADD3 R43, P1, PT, R43, R20, RZ ;  /* 0x000000142b2be210 */ /* 0x000fe40007f3e0ff */
[----:B------:R-:W-:Y:S02]  /*63d0*/  @!P6 SEL R39, R36, R17, !P0 ;  /* 0x000000112427e207 */ /* 0x000fe40004000000 */
[----:B------:R-:W-:Y:S02]  /*63e0*/  @!P6 SEL R18, R18, RZ, P0 ;  /* 0x000000ff1212e207 */ /* 0x000fe40000000000 */
[----:B------:R-:W-:Y:S02]  /*63f0*/  @!P5 ISETP.GE.AND P2, PT, R8, R13, PT ;  /* 0x0000000d0800d20c */ /* 0x000fe40003f46270 */
[----:B------:R-:W-:Y:S01]  /*6400*/  @!P5 SHF.R.S32.HI R46, RZ, 0x1f, R47 ;  /* 0x0000001fff2ed819 */ /* 0x000fe2000001142f */
[----:B------:R-:W-:Y:S01]  /*6410*/  @!P6 IMAD.X R44, R18, 0x1, R39, P1 ;  /* 0x00000001122ce824 */ /* 0x000fe200008e0627 */
[C---:B------:R-:W-:Y:S01]  /*6420*/  @!P5 SEL R45, R8.reuse, R47, !P2 ;  /* 0x0000002f082dd207 */ /* 0x040fe20005000000 */
[----:B------:R-:W-:Y:S01]  /*6430*/  VIADD R18, R8, 0x200 ;  /* 0x0000020008127836 */ /* 0x000fe20000000000 */
[----:B------:R-:W-:Y:S01]  /*6440*/  @!P5 SEL R20, R37, R14, !P2 ;  /* 0x0000000e2514d207 */ /* 0x000fe20005000000 */
[C---:B------:R-:W-:Y:S01]  /*6450*/  @!P4 IMAD.IADD R39, R16.reuse, 0x1, -R13 ;  /* 0x000000011027c824 */ /* 0x040fe200078e0a0d */
[----:B------:R-:W-:-:S02]  /*6460*/  @!P4 ISETP.GE.AND P1, PT, R16, R13, PT ;  /* 0x0000000d1000c20c */ /* 0x000fc40003f26270 */
[----:B------:R-:W-:Y:S02]  /*6470*/  ISETP.GE.AND P3, PT, R18, R15, PT ;  /* 0x0000000f1200720c */ /* 0x000fe40003f66270 */
[----:B------:R-:W-:Y:S02]  /*6480*/  @!P5 IADD3 R45, P0, PT, R45, R20, RZ ;  /* 0x000000142d2dd210 */ /* 0x000fe40007f1e0ff */
[----:B------:R-:W-:Y:S02]  /*6490*/  @!P5 SEL R49, R36, R17, !P2 ;  /* 0x000000112431d207 */ /* 0x000fe40005000000 */
[----:B------:R-:W-:Y:S02]  /*64a0*/  @!P5 SEL R46, R46, RZ, P2 ;  /* 0x000000ff2e2ed207 */ /* 0x000fe40001000000 */
[----:B------:R-:W-:Y:S02]  /*64b0*/  @!P4 SEL R47, R16, R39, !P1 ;  /* 0x00000027102fc207 */ /* 0x000fe40004800000 */
[----:B------:R-:W-:Y:S01]  /*64c0*/  @!P4 SEL R20, R37, R14, !P1 ;  /* 0x0000000e2514c207 */ /* 0x000fe20004800000 */
[----:B------:R-:W-:Y:S01]  /*64d0*/  @!P5 IMAD.X R46, R46, 0x1, R49, P0 ;  /* 0x000000012e2ed824 */ /* 0x000fe200000e0631 */
[----:B------:R-:W-:-:S02]  /*64e0*/  @!P4 SHF.R.S32.HI R39, RZ, 0x1f, R39 ;  /* 0x0000001fff27c819 */ /* 0x000fc40000011427 */
[----:B------:R-:W-:Y:S01]  /*64f0*/  @!P4 IADD3 R47, P0, PT, R47, R20, RZ ;  /* 0x000000142f2fc210 */ /* 0x000fe20007f1e0ff */
[----:B------:R-:W-:Y:S01]  /*6500*/  VIADD R20, R8, 0x300 ;  /* 0x0000030008147836 */ /* 0x000fe20000000000 */
[----:B------:R-:W-:Y:S02]  /*6510*/  @!P4 SEL R50, R36, R17, !P1 ;  /* 0x000000112432c207 */ /* 0x000fe40004800000 */
[----:B------:R-:W-:Y:S02]  /*6520*/  @!P4 SEL R39, R39, RZ, P1 ;  /* 0x000000ff2727c207 */ /* 0x000fe40000800000 */
[----:B------:R-:W-:Y:S02]  /*6530*/  ISETP.GE.AND P2, PT, R20, R15, PT ;  /* 0x0000000f1400720c */ /* 0x000fe40003f46270 */
[----:B------:R-:W-:Y:S01]  /*6540*/  LOP3.LUT R0, R0, 0xfffffffd, RZ, 0xc0, !PT ;  /* 0xfffffffd00007812 */ /* 0x000fe200078ec0ff */
[----:B------:R-:W-:Y:S01]  /*6550*/  @!P4 IMAD.X R50, R39, 0x1, R50, P0 ;  /* 0x000000012732c824 */ /* 0x000fe200000e0632 */
[C---:B------:R-:W-:Y:S01]  /*6560*/  @!P3 ISETP.GE.AND P0, PT, R18.reuse, R13, PT ;  /* 0x0000000d1200b20c */ /* 0x040fe20003f06270 */
[----:B------:R-:W-:Y:S01]  /*6570*/  @!P3 IMAD.IADD R39, R18, 0x1, -R13 ;  /* 0x000000011227b824 */ /* 0x000fe200078e0a0d */
[----:B------:R-:W-:-:S02]  /*6580*/  @P6 LOP3.LUT R0, R0, 0x2, RZ, 0xfc, !PT ;  /* 0x0000000200006812 */ /* 0x000fc400078efcff */
[----:B------:R-:W-:Y:S02]  /*6590*/  @!P3 SEL R24, R37, R14, !P0 ;  /* 0x0000000e2518b207 */ /* 0x000fe40004000000 */
[----:B------:R-:W-:Y:S02]  /*65a0*/  @!P3 SHF.R.S32.HI R22, RZ, 0x1f, R39 ;  /* 0x0000001fff16b819 */ /* 0x000fe40000011427 */
[----:B------:R-:W-:Y:S02]  /*65b0*/  @!P3 SEL R55, R18, R39, !P0 ;  /* 0x000000271237b207 */ /* 0x000fe40004000000 */
[----:B------:R-:W-:Y:S02]  /*65c0*/  @!P3 SEL R39, R36, R17, !P0 ;  /* 0x000000112427b207 */ /* 0x000fe40004000000 */
[----:B------:R-:W-:Y:S02]  /*65d0*/  @!P3 SEL R22, R22, RZ, P0 ;  /* 0x000000ff1616b207 */ /* 0x000fe40000000000 */
[----:B------:R-:W-:-:S02]  /*65e0*/  @!P3 IADD3 R55, P0, PT, R55, R24, RZ ;  /* 0x000000183737b210 */ /* 0x000fc40007f1e0ff */
[----:B------:R-:W-:Y:S02]  /*65f0*/  LOP3.LUT P5, RZ, R0, 0x2, RZ, 0xc0, !PT ;  /* 0x0000000200ff7812 */ /* 0x000fe400078ac0ff */
[----:B------:R-:W-:Y:S01]  /*6600*/  P2R R64, PR, RZ, 0x8 ;  /* 0x00000008ff407803 */ /* 0x000fe20000000000 */
[----:B------:R-:W-:Y:S01]  /*6610*/  @!P3 IMAD.X R48, R22, 0x1, R39, P0 ;  /* 0x000000011630b824 */ /* 0x000fe200000e0627 */
[C---:B------:R-:W-:Y:S01]  /*6620*/  @!P2 ISETP.GE.AND P0, PT, R20.reuse, R13, PT ;  /* 0x0000000d1400a20c */ /* 0x040fe20003f06270 */
[----:B------:R-:W-:Y:S01]  /*6630*/  @!P2 IMAD.IADD R39, R20, 0x1, -R13 ;  /* 0x000000011427a824 */ /* 0x000fe200078e0a0d */
[----:B------:R-:W-:Y:S02]  /*6640*/  P2R R58, PR, RZ, 0x20 ;  /* 0x00000020ff3a7803 */ /* 0x000fe40000000000 */
[----:B------:R-:W-:Y:S02]  /*6650*/  @!P2 SEL R24, R37, R14, !P0 ;  /* 0x0000000e2518a207 */ /* 0x000fe40004000000 */
[----:B------:R-:W-:-:S02]  /*6660*/  @!P2 SHF.R.S32.HI R22, RZ, 0x1f, R39 ;  /* 0x0000001fff16a819 */ /* 0x000fc40000011427 */
[----:B------:R-:W-:Y:S02]  /*6670*/  @!P2 SEL R49, R20, R39, !P0 ;  /* 0x000000271431a207 */ /* 0x000fe40004000000 */
[----:B------:R-:W-:Y:S02]  /*6680*/  @!P2 SEL R52, R22, RZ, P0 ;  /* 0x000000ff1634a207 */ /* 0x000fe40000000000 */
[----:B------:R-:W-:Y:S02]  /*6690*/  LOP3.LUT R22, R8, 0x400, RZ, 0xfc, !PT ;  /* 0x0000040008167812 */ /* 0x000fe400078efcff */
[----:B------:R-:W-:Y:S02]  /*66a0*/  @!P2 SEL R39, R36, R17, !P0 ;  /* 0x000000112427a207 */ /* 0x000fe40004000000 */
[----:B------:R-:W-:Y:S02]  /*66b0*/  ISETP.GE.AND P1, PT, R22, R15, PT ;  /* 0x0000000f1600720c */ /* 0x000fe40003f26270 */
[----:B------:R-:W-:-:S02]  /*66c0*/  @!P2 IADD3 R49, P0, PT, R49, R24, RZ ;  /* 0x000000183131a210 */ /* 0x000fc40007f1e0ff */
[C---:B------:R-:W-:Y:S02]  /*66d0*/  LOP3.LUT P5, RZ, R0.reuse, 0x4, RZ, 0xc0, !PT ;  /* 0x0000000400ff7812 */ /* 0x040fe400078ac0ff */
[----:B------:R-:W-:Y:S01]  /*66e0*/  LOP3.LUT R0, R0, 0xffffffbf, RZ, 0xc0, !PT ;  /* 0xffffffbf00007812 */ /* 0x000fe200078ec0ff */
[----:B------:R-:W-:Y:S01]  /*66f0*/  @!P2 IMAD.X R52, R52, 0x1, R39, P0 ;  /* 0x000000013434a824 */ /* 0x000fe200000e0627 */
[----:B------:R-:W-:-:S05]  /*6700*/  P2R R63, PR, RZ, 0x20 ;  /* 0x00000020ff3f7803 */ /* 0x000fca0000000000 */
        /* <DEDUP_REMOVED lines=10> */
[----:B------:R-:W-:-:S13]  /*67b0*/  ISETP.GE.AND P0, PT, R24, R15, PT ;  /* 0x0000000f1800720c */ /* 0x000fda0003f06270 */
        /* <DEDUP_REMOVED lines=12> */
[----:B------:R-:W-:Y:S02]  /*6880*/  @!P5 ISETP.GE.AND P6, PT, R26, R13, PT ;  /* 0x0000000d1a00d20c */ /* 0x000fe40003fc6270 */
        /* <DEDUP_REMOVED lines=26> */
[----:B------:R-:W-:Y:S02]  /*6a30*/  ISETP.NE.AND P5, PT, R58, RZ, PT ;  /* 0x000000ff3a00720c */ /* 0x000fe40003fa5270 */
[----:B------:R-:W-:-:S11]  /*6a40*/  P2R R58, PR, RZ, 0x10 ;  /* 0x00000010ff3a7803 */ /* 0x000fd60000000000 */
        /* <DEDUP_REMOVED lines=22> */
[----:B------:R1:W5:Y:S01]  /*6bb0*/  @!P2 LDG.E R6, desc[UR6][R40.64] ;  /* 0x000000062806a981 */ /* 0x000362000c1e1900 */
        /* <DEDUP_REMOVED lines=12> */
[----:B------:R-:W-:-:S13]  /*6c80*/  ISETP.GE.AND P3, PT, R54, R15, PT ;  /* 0x0000000f3600720c */ /* 0x000fda0003f66270 */
[C---:B------:R-:W-:Y:S01]  /*6c90*/  @!P3 IMAD.IADD R39, R54.reuse, 0x1, -R13 ;  /* 0x000000013627b824 */ /* 0x040fe200078e0a0d */
[----:B------:R-:W-:Y:S02]  /*6ca0*/  @!P3 ISETP.GE.AND P6, PT, R54, R13, PT ;  /* 0x0000000d3600b20c */ /* 0x000fe40003fc6270 */
        /* <DEDUP_REMOVED lines=10> */
[----:B------:R-:W0:Y:S01]  /*6d50*/  @!P3 LDC.64 R38, c[0x0][0x3a0] ;  /* 0x0000e800ff26bb82 */ /* 0x000e220000000a00 */
[----:B-1----:R-:W-:-:S07]  /*6d60*/  VIADD R40, R8, 0xb00 ;  /* 0x00000b0008287836 */ /* 0x002fce0000000000 */
[----:B------:R-:W5:Y:S01]  /*6d70*/  @!P4 LDG.E R5, desc[UR6][R42.64] ;  /* 0x000000062a05c981 */ /* 0x000f62000c1e1900 */
[----:B0-----:R-:W-:-:S04]  /*6d80*/  @!P3 LEA R66, P6, R67, R38, 0x2 ;  /* 0x000000264342b211 */ /* 0x001fc800078c10ff */
[----:B------:R-:W-:Y:S01]  /*6d90*/  @!P3 LEA.HI.X R67, R67, R39, R68, 0x2, P6 ;  /* 0x000000274343b211 */ /* 0x000fe200030f1444 */
        /* <DEDUP_REMOVED lines=11> */
[----:B------:R-:W-:Y:S02]  /*6e50*/  ISETP.GE.AND P2, PT, R40, R15, PT ;  /* 0x0000000f2800720c */ /* 0x000fe40003f46270 */
[----:B------:R-:W-:Y:S01]  /*6e60*/  LOP3.LUT R0, R0, 0xffffff7f, RZ, 0xc0, !PT ;  /* 0xffffff7f00007812 */ /* 0x000fe200078ec0ff */
[----:B------:R-:W-:Y:S02]  /*6e70*/  @!P3 IMAD.X R72, R38, 0x1, R39, P6 ;  /* 0x000000012648b824 */ /* 0x000fe400030e0627 */
[----:B------:R-:W0:Y:S02]  /*6e80*/  @!P3 LDC.64 R38, c[0x0][0x3a0] ;  /* 0x0000e800ff26bb82 */ /* 0x000e240000000a00 */
        /* <DEDUP_REMOVED lines=11> */
[----:B------:R-:W-:Y:S02]  /*6f40*/  @!P5 IADD3 R65, P3, PT, R65, R74, RZ ;  /* 0x0000004a4141d210 */ /* 0x000fe40007f7e0ff */
[----:B------:R-:W-:-:S05]  /*6f50*/  @!P5 SEL R39, R36, R17, !P6 ;  /* 0x000000112427d207 */ /* 0x000fca0007000000 */
[----:B------:R-:W-:Y:S01]  /*6f60*/  @!P5 IMAD.X R74, R38, 0x1, R39, P3 ;  /* 0x00000001264ad824 */ /* 0x000fe200018e0627 */
[----:B------:R-:W-:Y:S01]  /*6f70*/  ISETP.NE.AND P3, PT, R64, RZ, PT ;  /* 0x000000ff4000720c */ /* 0x000fe20003f65270 */
[----:B------:R-:W0:Y:S02]  /*6f80*/  @!P5 LDC.64 R38, c[0x0][0x3a0] ;  /* 0x0000e800ff26db82 */ /* 0x000e240000000a00 */
[----:B0-----:R-:W-:-:S04]  /*6f90*/  @!P5 LEA R64, P6, R65, R38, 0x2 ;  /* 0x000000264140d211 */ /* 0x001fc800078c10ff */
[----:B------:R-:W-:Y:S01]  /*6fa0*/  @!P5 LEA.HI.X R65, R65, R39, R74, 0x2, P6 ;  /* 0x000000274141d211 */ /* 0x000fe200030f144a */
[C---:B------:R-:W-:Y:S01]  /*6fb0*/  @!P2 IMAD.IADD R39, R40.reuse, 0x1, -R13 ;  /* 0x000000012827a824 */ /* 0x040fe200078e0a0d */
[C---:B------:R-:W-:Y:S02]  /*6fc0*/  @!P2 ISETP.GE.AND P6, PT, R40.reuse, R13, PT ;  /* 0x0000000d2800a20c */ /* 0x040fe40003fc6270 */
[----:B------:R-:W-:Y:S02]  /*6fd0*/  ISETP.NE.AND P5, PT, R53, RZ, PT ;  /* 0x000000ff3500720c */ /* 0x000fe40003fa5270 */
[----:B------:R-:W-:Y:S02]  /*6fe0*/  @!P2 SHF.R.S32.HI R38, RZ, 0x1f, R39 ;  /* 0x0000001fff26a819 */ /* 0x000fe40000011427 */
[----:B------:R-:W-:Y:S02]  /*6ff0*/  @!P2 SEL R39, R40, R39, !P6 ;  /* 0x000000272827a207 */ /* 0x000fe40007000000 */
[----:B------:R-:W-:-:S02]  /*7000*/  @!P2 SEL R74, R37, R14, !P6 ;  /* 0x0000000e254aa207 */ /* 0x000fc40007000000 */
[----:B------:R-:W-:Y:S02]  /*7010*/  @!P2 SEL R38, R38, RZ, P6 ;  /* 0x000000ff2626a207 */ /* 0x000fe40003000000 */
[----:B------:R-:W-:Y:S02]  /*7020*/  @!P2 IADD3 R41, P4, PT, R39, R74, RZ ;  /* 0x0000004a2729a210 */ /* 0x000fe40007f9e0ff */
[----:B------:R-:W-:Y:S01]  /*7030*/  @!P2 SEL R39, R36, R17, !P6 ;  /* 0x000000112427a207 */ /* 0x000fe20007000000 */
[----:B------:R0:W5:Y:S04]  /*7040*/  @!P5 LDG.E R4, desc[UR6][R44.64] ;  /* 0x000000062c04d981 */ /* 0x000168000c1e1900 */
[----:B------:R-:W-:Y:S02]  /*7050*/  @!P2 IMAD.X R74, R38, 0x1, R39, P4 ;  /* 0x00000001264aa824 */ /* 0x000fe400020e0627 */
[----:B------:R-:W1:Y:S01]  /*7060*/  @!P2 LDC.64 R38, c[0x0][0x3a0] ;  /* 0x0000e800ff26ab82 */ /* 0x000e620000000a00 */
[----:B0-----:R-:W-:-:S02]  /*7070*/  LOP3.LUT R44, R8, 0xc00, RZ, 0xfc, !PT ;  /* 0x00000c00082c7812 */ /* 0x001fc400078efcff */
[----:B-1----:R-:W-:-:S04]  /*7080*/  @!P2 LEA R42, P6, R41, R38, 0x2 ;  /* 0x00000026292aa211 */ /* 0x002fc800078c10ff */
[----:B------:R-:W-:Y:S02]  /*7090*/  @!P2 LEA.HI.X R43, R41, R39, R74, 0x2, P6 ;  /* 0x00000027292ba211 */ /* 0x000fe400030f144a */
[----:B------:R-:W-:Y:S02]  /*70a0*/  P2R R41, PR, RZ, 0x20 ;  /* 0x00000020ff297803 */ /* 0x000fe40000000000 */
[----:B------:R-:W-:Y:S02]  /*70b0*/  ISETP.GE.AND P5, PT, R44, R15, PT ;  /* 0x0000000f2c00720c */ /* 0x000fe40003fa6270 */
[----:B------:R-:W-:Y:S02]  /*70c0*/  LOP3.LUT R0, R0, 0xffffffdf, RZ, 0xc0, !PT ;  /* 0xffffffdf00007812 */ /* 0x000fe400078ec0ff */
[----:B------:R-:W-:-:S09]  /*70d0*/  ISETP.NE.AND P4, PT, R58, RZ, PT ;  /* 0x000000ff3a00720c */ /* 0x000fd20003f85270 */
[C---:B------:R-:W-:Y:S01]  /*70e0*/  @!P5 IMAD.IADD R39, R44.reuse, 0x1, -R13 ;  /* 0x000000012c27d824 */ /* 0x040fe200078e0a0d */
[----:B------:R-:W-:Y:S02]  /*70f0*/  @!P5 ISETP.GE.AND P6, PT, R44, R13, PT ;  /* 0x0000000d2c00d20c */ /* 0x000fe40003fc6270 */
[----:B------:R-:W-:Y:S01]  /*7100*/  @P2 LOP3.LUT R0, R0, 0x20, RZ, 0xfc, !PT ;  /* 0x0000002000002812 */ /* 0x000fe200078efcff */
[----:B------:R0:W5:Y:S01]  /*7110*/  @!P4 LDG.E R3, desc[UR6][R46.64] ;  /* 0x000000062e03c981 */ /* 0x000162000c1e1900 */
[----:B------:R-:W-:Y:S02]  /*7120*/  @!P5 SHF.R.S32.HI R38, RZ, 0x1f, R39 ;  /* 0x0000001fff26d819 */ /* 0x000fe40000011427 */
[----:B------:R-:W-:Y:S02]  /*7130*/  @!P5 SEL R53, R44, R39, !P6 ;  /* 0x000000272c35d207 */ /* 0x000fe40007000000 */
[----:B------:R-:W-:Y:S02]  /*7140*/  @!P5 SEL R58, R37, R14, !P6 ;  /* 0x0000000e253ad207 */ /* 0x000fe40007000000 */
[----:B------:R-:W-:-:S02]  /*7150*/  @!P5 SEL R38, R38, RZ, P6 ;  /* 0x000000ff2626d207 */ /* 0x000fc40003000000 */
[----:B------:R-:W-:Y:S02]  /*7160*/  @!P5 IADD3 R53, P2, PT, R53, R58, RZ ;  /* 0x0000003a3535d210 */ /* 0x000fe40007f5e0ff */
[----:B------:R-:W-:-:S05]  /*7170*/  @!P5 SEL R39, R36, R17, !P6 ;  /* 0x000000112427d207 */ /* 0x000fca0007000000 */
[----:B------:R-:W-:Y:S02]  /*7180*/  @!P5 IMAD.X R74, R38, 0x1, R39, P2 ;  /* 0x00000001264ad824 */ /* 0x000fe400010e0627 */
[----:B------:R-:W1:Y:S01]  /*7190*/  @!P5 LDC.64 R38, c[0x0][0x3a0] ;  /* 0x0000e800ff26db82 */ /* 0x000e620000000a00 */
[----:B0-----:R-:W-:Y:S02]  /*71a0*/  P2R R46, PR, RZ, 0x10 ;  /* 0x00000010ff2e7803 */ /* 0x001fe40000000000 */
[----:B-1----:R-:W-:Y:S01]  /*71b0*/  @!P5 LEA R58, P6, R53, R38, 0x2 ;  /* 0x00000026353ad211 */ /* 0x002fe200078c10ff */
[----:B------:R-:W-:Y:S02]  /*71c0*/  @!P3 IMAD.MOV.U32 R38, RZ, RZ, R50 ;  /* 0x000000ffff26b224 */ /* 0x000fe400078e0032 */
[----:B------:R-:W-:-:S05]  /*71d0*/  VIADD R50, R8, 0xd00 ;  /* 0x00000d0008327836 */ /* 0x000fca0000000000 */
[----:B------:R-:W-:Y:S02]  /*71e0*/  ISETP.GE.AND P4, PT, R50, R15, PT ;  /* 0x0000000f3200720c */ /* 0x000fe40003f86270 */
        /* <DEDUP_REMOVED lines=20> */
[----:B------:R-:W-:Y:S02]  /*7330*/  ISETP.GE.AND P5, PT, R74, R15, PT ;  /* 0x0000000f4a00720c */ /* 0x000fe40003fa6270 */
        /* <DEDUP_REMOVED lines=12> */
[C---:B------:R-:W-:Y:S01]  /*7400*/  LOP3.LUT P3, RZ, R0.reuse, 0x80, RZ, 0xc0, !PT ;  /* 0x0000008000ff7812 */ /* 0x040fe2000786c0ff */
[----:B------:R-:W0:Y:S03]  /*7410*/  @!P5 LDC.64 R36, c[0x0][0x3a0] ;  /* 0x0000e800ff24db82 */ /* 0x000e260000000a00 */
[----:B------:R-:W-:Y:S02]  /*7420*/  P2R R55, PR, RZ, 0x8 ;  /* 0x00000008ff377803 */ /* 0x000fe40000000000 */
[----:B------:R-:W-:Y:S02]  /*7430*/  LOP3.LUT P3, RZ, R0, 0x100, RZ, 0xc0, !PT ;  /* 0x0000010000ff7812 */ /* 0x000fe4000786c0ff */
[----:B------:R-:W-:-:S02]  /*7440*/  ISETP.NE.AND P2, PT, R63, RZ, PT ;  /* 0x000000ff3f00720c */ /* 0x000fc40003f45270 */
[----:B------:R-:W-:Y:S02]  /*7450*/  P2R R63, PR, RZ, 0x8 ;  /* 0x00000008ff3f7803 */ /* 0x000fe40000000000 */
[----:B------:R-:W-:-:S04]  /*7460*/  LOP3.LUT P3, RZ, R0, 0x200, RZ, 0xc0, !PT ;  /* 0x0000020000ff7812 */ /* 0x000fc8000786c0ff */
[----:B------:R-:W-:Y:S02]  /*7470*/  P2R R69, PR, RZ, 0x8 ;  /* 0x00000008ff457803 */ /* 0x000fe40000000000 */
[----:B------:R-:W-:Y:S01]  /*7480*/  LOP3.LUT P3, RZ, R0, 0x400, RZ, 0xc0, !PT ;  /* 0x0000040000ff7812 */ /* 0x000fe2000786c0ff */
[----:B------:R-:W-:Y:S02]  /*7490*/  @!P5 IMAD.X R76, R76, 0x1, R77, P6 ;  /* 0x000000014c4cd824 */ /* 0x000fe400030e064d */
[----:B------:R-:W5:Y:S01]  /*74a0*/  @!P2 LDG.E R19, desc[UR6][R48.64] ;  /* 0x000000063013a981 */ /* 0x000f62000c1e1900 */
[----:B------:R-:W-:Y:S02]  /*74b0*/  P2R R73, PR, RZ, 0x8 ;  /* 0x00000008ff497803 */ /* 0x000fe40000000000 */
[C---:B------:R-:W-:Y:S02]  /*74c0*/  LOP3.LUT P3, RZ, R0.reuse, 0x40, RZ, 0xc0, !PT ;  /* 0x0000004000ff7812 */ /* 0x040fe4000786c0ff */
[----:B------:R-:W-:-:S02]  /*74d0*/  LOP3.LUT R0, R0, 0xfffffffe, RZ, 0xc0, !PT ;  /* 0xfffffffe00007812 */ /* 0x000fc400078ec0ff */
[C---:B0-----:R-:W-:Y:S02]  /*74e0*/  @!P5 LEA R74, P6, R75.reuse, R36, 0x2 ;  /* 0x000000244b4ad211 */ /* 0x041fe400078c10ff */
[----:B------:R-:W-:Y:S02]  /*74f0*/  @P5 LOP3.LUT R0, R0, 0x1, RZ, 0xfc, !PT ;  /* 0x0000000100005812 */ /* 0x000fe400078efcff */
[----:B------:R-:W-:Y:S02]  /*7500*/  @!P5 LEA.HI.X R75, R75, R37, R76, 0x2, P6 ;  /* 0x000000254b4bd211 */ /* 0x000fe400030f144c */
[----:B------:R-:W-:Y:S01]  /*7510*/  LOP3.LUT P6, RZ, R0, 0x10, RZ, 0xc0, !PT ;  /* 0x0000001000ff7812 */ /* 0x000fe200078cc0ff */
[----:B------:R-:W-:Y:S02]  /*7520*/  @!P1 IMAD.MOV.U32 R37, RZ, RZ, R57 ;  /* 0x000000ffff259224 */ /* 0x000fe400078e0039 */
[----:B------:R-:W-:Y:S01]  /*7530*/  @!P0 IMAD.MOV.U32 R57, RZ, RZ, R59 ;  /* 0x000000ffff398224 */ /* 0x000fe200078e003b */
[----:B------:R-:W5:Y:S04]  /*7540*/  @!P5 LDG.E R35, desc[UR6][R74.64] ;  /* 0x000000064a23d981 */ /* 0x000f68000c1e1900 */
[----:B------:R-:W5:Y:S05]  /*7550*/  @!P0 LDG.E R23, desc[UR6][R56.64] ;  /* 0x0000000638178981 */ /* 0x000f6a000c1e1900 */
[----:B------:R-:W-:-:S05]  /*7560*/  @!P6 IMAD.MOV.U32 R59, RZ, RZ, R45 ;  /* 0x000000ffff3be224 */ /* 0x000fca00078e002d */
[----:B------:R-:W5:Y:S01]  /*7570*/  @!P6 LDG.E R33, desc[UR6][R58.64] ;  /* 0x000000063a21e981 */ /* 0x000f62000c1e1900 */
[----:B------:R-:W-:-:S05]  /*7580*/  @!P1 IMAD.MOV.U32 R36, RZ, RZ, R52 ;  /* 0x000000ffff249224 */ /* 0x000fca00078e0034 */
[----:B------:R0:W5:Y:S02]  /*7590*/  @!P1 LDG.E R21, desc[UR6][R36.64] ;  /* 0x0000000624159981 */ /* 0x000164000c1e1900 */
[----:B0-----:R-:W-:Y:S02]  /*75a0*/  @!P3 IMAD.MOV.U32 R36, RZ, RZ, R62 ;  /* 0x000000ffff24b224 */ /* 0x001fe400078e003e */
        /* <DEDUP_REMOVED lines=14> */
[----:B------:R0:W5:Y:S01]  /*7690*/  @!P3 LDG.E R32, desc[UR6][R42.64] ;  /* 0x000000062a20b981 */ /* 0x000162000c1e1900 */
[----:B------:R-:W-:-:S13]  /*76a0*/  ISETP.NE.AND P3, PT, R47, RZ, PT ;  /* 0x000000ff2f00720c */ /* 0x000fda0003f65270 */
.L_x_356:
[----:B------:R-:W-:Y:S05]  /*76b0*/  BSYNC.RECONVERGENT B0 ;  /* 0x0000000000007941 */ /* 0x000fea0003800200 */
.L_x_322:
[----:B------:R-:W1:Y:S01]  /*76c0*/  S2UR UR5, SR_CgaCtaId ;  /* 0x00000000000579c3 */ /* 0x000e620000008800 */
[----:B------:R-:W-:Y:S01]  /*76d0*/  UMOV UR4, 0x400 ;  /* 0x0000040000047882 */ /* 0x000fe20000000000 */
[----:B------:R-:W-:Y:S01]  /*76e0*/  BSSY.RECONVERGENT B0, `(.L_x_357) ;  /* 0x00001a8000007945 */ /* 0x000fe20003800200 */
[C---:B0-----:R-:W-:Y:S01]  /*76f0*/  VIADD R42, R8.reuse, 0xe00 ;  /* 0x00000e00082a7836 */ /* 0x041fe20000000000 */
[C---:B-1234-:R-:W-:Y:S01]  /*7700*/  LOP3.LUT R36, R8.reuse, 0x1000, RZ, 0xfc, !PT ;  /* 0x0000100008247812 */ /* 0x05efe200078efcff */
[----:B------:R-:W-:Y:S01]  /*7710*/  VIADD R38, R8, 0xf00 ;  /* 0x00000f0008267836 */ /* 0x000fe20000000000 */
[----:B------:R-:W-:-:S06]  /*7720*/  ULEA UR4, UR5, UR4, 0x18 ;  /* 0x0000000405047291 */ /* 0x000fcc000f8ec0ff */
        /* <DEDUP_REMOVED lines=20> */
[----:B0-----:R-:W-:Y:S01]  /*7870*/  P2R R2, PR, RZ, 0x1 ;  /* 0x00000001ff027803 */ /* 0x001fe20000000000 */
[----:B------:R-:W-:Y:S01]  /*7880*/  BSSY.RECONVERGENT B1, `(.L_x_359) ;  /* 0x000000f000017945 */ /* 0x000fe20003800200 */
[----:B------:R-:W-:-:S04]  /*7890*/  IADD3 R9, P0, P6, R8, R10, R9 ;  /* 0x0000000a08097210 */ /* 0x000fc80007e1e009 */
[----:B------:R-:W-:Y:S02]  /*78a0*/  IADD3.X R4, PT, PT, RZ, RZ, RZ, P0, P6 ;  /* 0x000000ffff047210 */ /* 0x000fe400007ec4ff */
[----:B------:R-:W-:Y:S02]  /*78b0*/  ISETP.NE.AND P0, PT, R2, RZ, PT ;  /* 0x000000ff0200720c */ /* 0x000fe40003f05270 */
[----:B-1----:R-:W-:-:S04]  /*78c0*/  LEA R2, P6, R9, UR8, 0x2 ;  /* 0x0000000809027c11 */ /* 0x002fc8000f8c10ff */
[----:B------:R-:W-:Y:S01]  /*78d0*/  LEA.HI.X R3, R9, UR9, R4, 0x2, P6 ;  /* 0x0000000909037c11 */ /* 0x000fe2000b0f1404 */
[----:B------:R-:W-:-:S05]  /*78e0*/  IMAD.IADD R4, R8, 0x1, -R13 ;  /* 0x0000000108047824 */ /* 0x000fca00078e0a0d */
[----:B------:R-:W-:-:S04]  /*78f0*/  IADD3 R14, P6, PT, R4, R14, RZ ;  /* 0x0000000e040e7210 */ /* 0x000fc80007fde0ff */
[----:B------:R-:W-:Y:S02]  /*7900*/  LEA.HI.X.SX32 R17, R4, R17, 0x1, P6 ;  /* 0x0000001104117211 */ /* 0x000fe400030f0eff */
[----:B------:R-:W-:-:S04]  /*7910*/  LEA R4, P6, R14, UR8, 0x2 ;  /* 0x000000080e047c11 */ /* 0x000fc8000f8c10ff */
[----:B------:R-:W-:Y:S01]  /*7920*/  LEA.HI.X R5, R14, UR9, R17, 0x2, P6 ;  /* 0x000000090e057c11 */ /* 0x000fe2000b0f1411 */
[----:B------:R-:W-:Y:S08]  /*7930*/  @P5 BRA `(.L_x_360) ;  /* 0x00000000000c5947 */ /* 0x000ff00003800000 */
[----:B------:R-:W-:-:S13]  /*7940*/  ISETP.GE.AND P5, PT, R8, R13, PT ;  /* 0x0000000d0800720c */ /* 0x000fda0003fa6270 */
[----:B------:R0:W5:Y:S04]  /*7950*/  @!P5 LDG.E R6, desc[UR6][R2.64] ;  /* 0x000000060206d981 */ /* 0x000168000c1e1900 */
[----:B------:R0:W5:Y:S02]  /*7960*/  @P5 LDG.E R6, desc[UR6][R4.64] ;  /* 0x0000000604065981 */ /* 0x000164000c1e1900 */
.L_x_360:
[----:B------:R-:W-:Y:S05]  /*7970*/  BSYNC.RECONVERGENT B1 ;  /* 0x0000000000017941 */ /* 0x000fea0003800200 */
.L_x_359:
[----:B------:R-:W-:Y:S04]  /*7980*/  BSSY.RECONVERGENT B1, `(.L_x_361) ;  /* 0x0000005000017945 */ /* 0x000fe80003800200 */
[----:B------:R-:W-:Y:S05]  /*7990*/  @P4 BRA `(.L_x_362) ;  /* 0x00000000000c4947 */ /* 0x000fea0003800000 */
[----:B------:R-:W-:-:S13]  /*79a0*/  ISETP.GE.AND P4, PT, R16, R13, PT ;  /* 0x0000000d1000720c */ /* 0x000fda0003f86270 */
[----:B------:R1:W5:Y:S04]  /*79b0*/  @P4 LDG.E R9, desc[UR6][R4.64+0x400] ;  /* 0x0004000604094981 */ /* 0x000368000c1e1900 */
[----:B------:R1:W5:Y:S02]  /*79c0*/  @!P4 LDG.E R9, desc[UR6][R2.64+0x400] ;  /* 0x000400060209c981 */ /* 0x000364000c1e1900 */
.L_x_362:
[----:B------:R-:W-:Y:S05]  /*79d0*/  BSYNC.RECONVERGENT B1 ;  /* 0x0000000000017941 */ /* 0x000fea0003800200 */
.L_x_361:
[----:B------:R-:W-:Y:S04]  /*79e0*/  BSSY.RECONVERGENT B1, `(.L_x_363) ;  /* 0x0000005000017945 */ /* 0x000fe80003800200 */
[----:B------:R-:W-:Y:S05]  /*79f0*/  @P3 BRA `(.L_x_364) ;  /* 0x00000000000c3947 */ /* 0x000fea0003800000 */
[----:B------:R-:W-:-:S13]  /*7a00*/  ISETP.GE.AND P3, PT, R18, R13, PT ;  /* 0x0000000d1200720c */ /* 0x000fda0003f66270 */
[----:B------:R2:W5:Y:S04]  /*7a10*/  @P3 LDG.E R10, desc[UR6][R4.64+0x800] ;  /* 0x00080006040a3981 */ /* 0x000568000c1e1900 */
[----:B------:R2:W5:Y:S02]  /*7a20*/  @!P3 LDG.E R10, desc[UR6][R2.64+0x800] ;  /* 0x00080006020ab981 */ /* 0x000564000c1e1900 */
.L_x_364:
[----:B------:R-:W-:Y:S05]  /*7a30*/  BSYNC.RECONVERGENT B1 ;  /* 0x0000000000017941 */ /* 0x000fea0003800200 */
.L_x_363:
[----:B------:R-:W-:Y:S04]  /*7a40*/  BSSY.RECONVERGENT B1, `(.L_x_365) ;  /* 0x0000005000017945 */ /* 0x000fe80003800200 */
[----:B------:R-:W-:Y:S05]  /*7a50*/  @P2 BRA `(.L_x_366) ;  /* 0x00000000000c2947 */ /* 0x000fea0003800000 */
[----:B------:R-:W-:-:S13]  /*7a60*/  ISETP.GE.AND P2, PT, R20, R13, PT ;  /* 0x0000000d1400720c */ /* 0x000fda0003f46270 */
[----:B------:R3:W5:Y:S04]  /*7a70*/  @P2 LDG.E R16, desc[UR6][R4.64+0xc00] ;  /* 0x000c000604102981 */ /* 0x000768000c1e1900 */
[----:B------:R3:W5:Y:S02]  /*7a80*/  @!P2 LDG.E R16, desc[UR6][R2.64+0xc00] ;  /* 0x000c00060210a981 */ /* 0x000764000c1e1900 */
.L_x_366:
[----:B------:R-:W-:Y:S05]  /*7a90*/  BSYNC.RECONVERGENT B1 ;  /* 0x0000000000017941 */ /* 0x000fea0003800200 */
.L_x_365:
[----:B------:R-:W-:Y:S04]  /*7aa0*/  BSSY.RECONVERGENT B1, `(.L_x_367) ;  /* 0x0000005000017945 */ /* 0x000fe80003800200 */
[----:B------:R-:W-:Y:S05]  /*7ab0*/  @P1 BRA `(.L_x_368) ;  /* 0x00000000000c1947 */ /* 0x000fea0003800000 */
[----:B------:R-:W-:-:S13]  /*7ac0*/  ISETP.GE.AND P1, PT, R22, R13, PT ;  /* 0x0000000d1600720c */ /* 0x000fda0003f26270 */
[----:B------:R4:W5:Y:S04]  /*7ad0*/  @P1 LDG.E R18, desc[UR6][R4.64+0x1000] ;  /* 0x0010000604121981 */ /* 0x000968000c1e1900 */
[----:B------:R4:W5:Y:S02]  /*7ae0*/  @!P1 LDG.E R18, desc[UR6][R2.64+0x1000] ;  /* 0x0010000602129981 */ /* 0x000964000c1e1900 */
.L_x_368:
[----:B------:R-:W-:Y:S05]  /*7af0*/  BSYNC.RECONVERGENT B1 ;  /* 0x0000000000017941 */ /* 0x000fea0003800200 */
.L_x_367:
[----:B------:R-:W-:Y:S04]  /*7b00*/  BSSY.RECONVERGENT B1, `(.L_x_369) ;  /* 0x0000005000017945 */ /* 0x000fe80003800200 */
[----:B------:R-:W-:Y:S05]  /*7b10*/  @P0 BRA `(.L_x_370) ;  /* 0x00000000000c0947 */ /* 0x000fea0003800000 */
[----:B------:R-:W-:-:S13]  /*7b20*/  ISETP.GE.AND P0, PT, R24, R13, PT ;  /* 0x0000000d1800720c */ /* 0x000fda0003f06270 */
[----:B------:R0:W5:Y:S04]  /*7b30*/  @P0 LDG.E R20, desc[UR6][R4.64+0x1400] ;  /* 0x0014000604140981 */ /* 0x000168000c1e1900 */
[----:B------:R0:W5:Y:S02]  /*7b40*/  @!P0 LDG.E R20, desc[UR6][R2.64+0x1400] ;  /* 0x0014000602148981 */ /* 0x000164000c1e1900 */
.L_x_370:
[----:B------:R-:W-:Y:S05]  /*7b50*/  BSYNC.RECONVERGENT B1 ;  /* 0x0000000000017941 */ /* 0x000fea0003800200 */
.L_x_369:
[----:B------:R-:W-:Y:S01]  /*7b60*/  LOP3.LUT P0, RZ, R0, 0x40, RZ, 0xc0, !PT ;  /* 0x0000004000ff7812 */ /* 0x000fe2000780c0ff */
[----:B------:R-:W-:-:S12]  /*7b70*/  BSSY.RECONVERGENT B1, `(.L_x_371) ;  /* 0x0000005000017945 */ /* 0x000fd80003800200 */
[----:B------:R-:W-:Y:S05]  /*7b80*/  @P0 BRA `(.L_x_372) ;  /* 0x00000000000c0947 */ /* 0x000fea0003800000 */
[----:B------:R-:W-:-:S13]  /*7b90*/  ISETP.GE.AND P0, PT, R26, R13, PT ;  /* 0x0000000d1a00720c */ /* 0x000fda0003f06270 */
[----:B------:R0:W5:Y:S04]  /*7ba0*/  @P0 LDG.E R19, desc[UR6][R4.64+0x1800] ;  /* 0x0018000604130981 */ /* 0x000168000c1e1900 */
[----:B------:R0:W5:Y:S02]  /*7bb0*/  @!P0 LDG.E R19, desc[UR6][R2.64+0x1800] ;  /* 0x0018000602138981 */ /* 0x000164000c1e1900 */
.L_x_372:
[----:B------:R-:W-:Y:S05]  /*7bc0*/  BSYNC.RECONVERGENT B1 ;  /* 0x0000000000017941 */ /* 0x000fea0003800200 */
.L_x_371:
[----:B------:R-:W-:Y:S01]  /*7bd0*/  LOP3.LUT P0, RZ, R0, 0x400, RZ, 0xc0, !PT ;  /* 0x0000040000ff7812 */ /* 0x000fe2000780c0ff */
[----:B------:R-:W-:-:S12]  /*7be0*/  BSSY.RECONVERGENT B1, `(.L_x_373) ;  /* 0x0000005000017945 */ /* 0x000fd80003800200 */
[----:B------:R-:W-:Y:S05]  /*7bf0*/  @P0 BRA `(.L_x_374) ;  /* 0x00000000000c0947 */ /* 0x000fea0003800000 */
[----:B------:R-:W-:-:S13]  /*7c00*/  ISETP.GE.AND P0, PT, R28, R13, PT ;  /* 0x0000000d1c00720c */ /* 0x000fda0003f06270 */
[----:B------:R0:W5:Y:S04]  /*7c10*/  @P0 LDG.E R21, desc[UR6][R4.64+0x1c00] ;  /* 0x001c000604150981 */ /* 0x000168000c1e1900 */
[----:B------:R0:W5:Y:S02]  /*7c20*/  @!P0 LDG.E R21, desc[UR6][R2.64+0x1c00] ;  /* 0x001c000602158981 */ /* 0x000164000c1e1900 */
.L_x_374:
[----:B------:R-:W-:Y:S05]  /*7c30*/  BSYNC.RECONVERGENT B1 ;  /* 0x0000000000017941 */ /* 0x000fea0003800200 */
.L_x_373:
[----:B------:R-:W-:Y:S01]  /*7c40*/  LOP3.LUT P0, RZ, R0, 0x200, RZ, 0xc0, !PT ;  /* 0x0000020000ff7812 */ /* 0x000fe2000780c0ff */
[----:B------:R-:W-:-:S12]  /*7c50*/  BSSY.RECONVERGENT B1, `(.L_x_375) ;  /* 0x0000005000017945 */ /* 0x000fd80003800200 */
[----:B------:R-:W-:Y:S05]  /*7c60*/  @P0 BRA `(.L_x_376) ;  /* 0x00000000000c0947 */ /* 0x000fea0003800000 */
[----:B------:R-:W-:-:S13]  /*7c70*/  ISETP.GE.AND P0, PT, R54, R13, PT ;  /* 0x0000000d3600720c */ /* 0x000fda0003f06270 */
[----:B------:R0:W5:Y:S04]  /*7c80*/  @P0 LDG.E R22, desc[UR6][R4.64+0x2000] ;  /* 0x0020000604160981 */ /* 0x000168000c1e1900 */
[----:B------:R0:W5:Y:S02]  /*7c90*/  @!P0 LDG.E R22, desc[UR6][R2.64+0x2000] ;  /* 0x0020000602168981 */ /* 0x000164000c1e1900 */
.L_x_376:
[----:B------:R-:W-:Y:S05]  /*7ca0*/  BSYNC.RECONVERGENT B1 ;  /* 0x0000000000017941 */ /* 0x000fea0003800200 */
.L_x_375:
[----:B------:R-:W-:Y:S01]  /*7cb0*/  LOP3.LUT P0, RZ, R0, 0x100, RZ, 0xc0, !PT ;  /* 0x0000010000ff7812 */ /* 0x000fe2000780c0ff */
[----:B------:R-:W-:-:S12]  /*7cc0*/  BSSY.RECONVERGENT B1, `(.L_x_377) ;  /* 0x0000005000017945 */ /* 0x000fd80003800200 */
[----:B------:R-:W-:Y:S05]  /*7cd0*/  @P0 BRA `(.L_x_378) ;  /* 0x00000000000c0947 */ /* 0x000fea0003800000 */
[----:B------:R-:W-:-:S13]  /*7ce0*/  ISETP.GE.AND P0, PT, R68, R13, PT ;  /* 0x0000000d4400720c */ /* 0x000fda0003f06270 */
[----:B------:R0:W5:Y:S04]  /*7cf0*/  @P0 LDG.E R23, desc[UR6][R4.64+0x2400] ;  /* 0x0024000604170981 */ /* 0x000168000c1e1900 */
[----:B------:R0:W5:Y:S02]  /*7d00*/  @!P0 LDG.E R23, desc[UR6][R2.64+0x2400] ;  /* 0x0024000602178981 */ /* 0x000164000c1e1900 */
.L_x_378:
[----:B------:R-:W-:Y:S05]  /*7d10*/  BSYNC.RECONVERGENT B1 ;  /* 0x0000000000017941 */ /* 0x000fea0003800200 */
.L_x_377:
[----:B------:R-:W-:Y:S01]  /*7d20*/  LOP3.LUT P0, RZ, R0, 0x80, RZ, 0xc0, !PT ;  /* 0x0000008000ff7812 */ /* 0x000fe2000780c0ff */
[----:B------:R-:W-:-:S12]  /*7d30*/  BSSY.RECONVERGENT B1, `(.L_x_379) ;  /* 0x0000005000017945 */ /* 0x000fd80003800200 */
[----:B------:R-:W-:Y:S05]  /*7d40*/  @P0 BRA `(.L_x_380) ;  /* 0x00000000000c0947 */ /* 0x000fea0003800000 */
[----:B------:R-:W-:-:S13]  /*7d50*/  ISETP.GE.AND P0, PT, R72, R13, PT ;  /* 0x0000000d4800720c */ /* 0x000fda0003f06270 */
[----:B------:R0:W5:Y:S04]  /*7d60*/  @P0 LDG.E R24, desc[UR6][R4.64+0x2800] ;  /* 0x0028000604180981 */ /* 0x000168000c1e1900 */
[----:B------:R0:W5:Y:S02]  /*7d70*/  @!P0 LDG.E R24, desc[UR6][R2.64+0x2800] ;  /* 0x0028000602188981 */ /* 0x000164000c1e1900 */
.L_x_380:
[----:B------:R-:W-:Y:S05]  /*7d80*/  BSYNC.RECONVERGENT B1 ;  /* 0x0000000000017941 */ /* 0x000fea0003800200 */
.L_x_379:
[----:B------:R-:W-:Y:S01]  /*7d90*/  LOP3.LUT P0, RZ, R0, 0x20, RZ, 0xc0, !PT ;  /* 0x0000002000ff7812 */ /* 0x000fe2000780c0ff */
[----:B------:R-:W-:-:S12]  /*7da0*/  BSSY.RECONVERGENT B1, `(.L_x_381) ;  /* 0x0000005000017945 */ /* 0x000fd80003800200 */
[----:B------:R-:W-:Y:S05]  /*7db0*/  @P0 BRA `(.L_x_382) ;  /* 0x00000000000c0947 */ /* 0x000fea0003800000 */
[----:B------:R-:W-:-:S13]  /*7dc0*/  ISETP.GE.AND P0, PT, R40, R13, PT ;  /* 0x0000000d2800720c */ /* 0x000fda0003f06270 */
[----:B------:R0:W5:Y:S04]  /*7dd0*/  @P0 LDG.E R25, desc[UR6][R4.64+0x2c00] ;  /* 0x002c000604190981 */ /* 0x000168000c1e1900 */
[----:B------:R0:W5:Y:S02]  /*7de0*/  @!P0 LDG.E R25, desc[UR6][R2.64+0x2c00] ;  /* 0x002c000602198981 */ /* 0x000164000c1e1900 */
.L_x_382:
[----:B------:R-:W-:Y:S05]  /*7df0*/  BSYNC.RECONVERGENT B1 ;  /* 0x0000000000017941 */ /* 0x000fea0003800200 */
.L_x_381:
[----:B------:R-:W-:Y:S01]  /*7e00*/  LOP3.LUT P0, RZ, R0, 0x10, RZ, 0xc0, !PT ;  /* 0x0000001000ff7812 */ /* 0x000fe2000780c0ff */
[----:B------:R-:W-:-:S12]  /*7e10*/  BSSY.RECONVERGENT B1, `(.L_x_383) ;  /* 0x0000005000017945 */ /* 0x000fd80003800200 */
[----:B------:R-:W-:Y:S05]  /*7e20*/  @P0 BRA `(.L_x_384) ;  /* 0x00000000000c0947 */ /* 0x000fea0003800000 */
[----:B------:R-:W-:-:S13]  /*7e30*/  ISETP.GE.AND P0, PT, R44, R13, PT ;  /* 0x0000000d2c00720c */ /* 0x000fda0003f06270 */
[----:B------:R0:W5:Y:S04]  /*7e40*/  @P0 LDG.E R26, desc[UR6][R4.64+0x3000] ;  /* 0x00300006041a0981 */ /* 0x000168000c1e1900 */
[----:B------:R0:W5:Y:S02]  /*7e50*/  @!P0 LDG.E R26, desc[UR6][R2.64+0x3000] ;  /* 0x00300006021a8981 */ /* 0x000164000c1e1900 */
.L_x_384:
[----:B------:R-:W-:Y:S05]  /*7e60*/  BSYNC.RECONVERGENT B1 ;  /* 0x0000000000017941 */ /* 0x000fea0003800200 */
.L_x_383:
[----:B------:R-:W-:Y:S01]  /*7e70*/  LOP3.LUT P0, RZ, R0, 0x8, RZ, 0xc0, !PT ;  /* 0x0000000800ff7812 */ /* 0x000fe2000780c0ff */
[----:B------:R-:W-:-:S12]  /*7e80*/  BSSY.RECONVERGENT B1, `(.L_x_385) ;  /* 0x0000005000017945 */ /* 0x000fd80003800200 */
[----:B------:R-:W-:Y:S05]  /*7e90*/  @P0 BRA `(.L_x_386) ;  /* 0x00000000000c0947 */ /* 0x000fea0003800000 */
[----:B------:R-:W-:-:S13]  /*7ea0*/  ISETP.GE.AND P0, PT, R50, R13, PT ;  /* 0x0000000d3200720c */ /* 0x000fda0003f06270 */
[----:B------:R0:W5:Y:S04]  /*7eb0*/  @P0 LDG.E R14, desc[UR6][R4.64+0x3400] ;  /* 0x00340006040e0981 */ /* 0x000168000c1e1900 */
[----:B------:R0:W5:Y:S02]  /*7ec0*/  @!P0 LDG.E R14, desc[UR6][R2.64+0x3400] ;  /* 0x00340006020e8981 */ /* 0x000164000c1e1900 */
.L_x_386:
[----:B------:R-:W-:Y:S05]  /*7ed0*/  BSYNC.RECONVERGENT B1 ;  /* 0x0000000000017941 */ /* 0x000fea0003800200 */
.L_x_385:
[----:B------:R-:W-:Y:S01]  /*7ee0*/  LOP3.LUT P0, RZ, R0, 0x4, RZ, 0xc0, !PT ;  /* 0x0000000400ff7812 */ /* 0x000fe2000780c0ff */
[----:B------:R-:W-:-:S12]  /*7ef0*/  BSSY.RECONVERGENT B1, `(.L_x_387) ;  /* 0x0000005000017945 */ /* 0x000fd80003800200 */
[----:B------:R-:W-:Y:S05]  /*7f00*/  @P0 BRA `(.L_x_388) ;  /* 0x00000000000c0947 */ /* 0x000fea0003800000 */
[----:B------:R-:W-:-:S13]  /*7f10*/  ISETP.GE.AND P0, PT, R42, R13, PT ;  /* 0x0000000d2a00720c */ /* 0x000fda0003f06270 */
[----:B------:R0:W5:Y:S04]  /*7f20*/  @P0 LDG.E R17, desc[UR6][R4.64+0x3800] ;  /* 0x0038000604110981 */ /* 0x000168000c1e1900 */
[----:B------:R0:W5:Y:S02]  /*7f30*/  @!P0 LDG.E R17, desc[UR6][R2.64+0x3800] ;  /* 0x0038000602118981 */ /* 0x000164000c1e1900 */
.L_x_388:
[----:B------:R-:W-:Y:S05]  /*7f40*/  BSYNC.RECONVERGENT B1 ;  /* 0x0000000000017941 */ /* 0x000fea0003800200 */
.L_x_387:
[----:B------:R-:W-:Y:S01]  /*7f50*/  LOP3.LUT P0, RZ, R0, 0x2, RZ, 0xc0, !PT ;  /* 0x0000000200ff7812 */ /* 0x000fe2000780c0ff */
[----:B------:R-:W-:-:S12]  /*7f60*/  BSSY.RECONVERGENT B1, `(.L_x_389) ;  /* 0x0000005000017945 */ /* 0x000fd80003800200 */
[----:B------:R-:W-:Y:S05]  /*7f70*/  @P0 BRA `(.L_x_390) ;  /* 0x00000000000c0947 */ /* 0x000fea0003800000 */
[----:B------:R-:W-:-:S13]  /*7f80*/  ISETP.GE.AND P0, PT, R38, R13, PT ;  /* 0x0000000d2600720c */ /* 0x000fda0003f06270 */
[----:B------:R0:W5:Y:S04]  /*7f90*/  @P0 LDG.E R27, desc[UR6][R4.64+0x3c00] ;  /* 0x003c0006041b0981 */ /* 0x000168000c1e1900 */
[----:B------:R0:W5:Y:S02]  /*7fa0*/  @!P0 LDG.E R27, desc[UR6][R2.64+0x3c00] ;  /* 0x003c0006021b8981 */ /* 0x000164000c1e1900 */
.L_x_390:
[----:B------:R-:W-:Y:S05]  /*7fb0*/  BSYNC.RECONVERGENT B1 ;  /* 0x0000000000017941 */ /* 0x000fea0003800200 */
.L_x_389:
[----:B------:R-:W-:-:S13]  /*7fc0*/  LOP3.LUT P0, RZ, R0, 0x1, RZ, 0xc0, !PT ;  /* 0x0000000100ff7812 */ /* 0x000fda000780c0ff */
[----:B------:R-:W-:Y:S05]  /*7fd0*/  @P0 BRA `(.L_x_391) ;  /* 0x0000001000600947 */ /* 0x000fea0003800000 */
[----:B------:R-:W-:-:S13]  /*7fe0*/  ISETP.GE.AND P0, PT, R36, R13, PT ;  /* 0x0000000d2400720c */ /* 0x000fda0003f06270 */
[----:B------:R0:W5:Y:S04]  /*7ff0*/  @P0 LDG.E R28, desc[UR6][R4.64+0x4000] ;  /* 0x00400006041c0981 */ /* 0x000168000c1e1900 */
[----:B------:R0:W5:Y:S01]  /*8000*/  @!P0 LDG.E R28, desc[UR6][R2.64+0x4000] ;  /* 0x00400006021c8981 */ /* 0x000162000c1e1900 */
[----:B------:R-:W-:Y:S05]  /*8010*/  BRA `(.L_x_391) ;  /* 0x0000001000507947 */ /* 0x000fea0003800000 */
.L_x_358:
[----:B0-----:R-:W-:Y:S01]  /*8020*/  IADD3 R3, P6, PT, R9, R10, RZ ;  /* 0x0000000a09037210 */ /* 0x001fe20007fde0ff */
[C---:B------:R-:W-:Y:S01]  /*8030*/  @!P4 IMAD.IADD R5, R16.reuse, 0x1, -R13 ;  /* 0x000000011005c824 */ /* 0x040fe200078e0a0d */
[----:B------:R-:W-:Y:S02]  /*8040*/  P2R R51, PR, RZ, 0x20 ;  /* 0x00000020ff337803 */ /* 0x000fe40000000000 */
[----:B------:R-:W-:Y:S01]  /*8050*/  P2R R37, PR, RZ, 0x10 ;  /* 0x00000010ff257803 */ /* 0x000fe20000000000 */
[----:B------:R-:W-:Y:S01]  /*8060*/  IMAD.X R2, RZ, RZ, RZ, P6 ;  /* 0x000000ffff027224 */ /* 0x000fe200030e06ff */
        /* <DEDUP_REMOVED lines=18> */
[C---:B------:R-:W-:Y:S01]  /*8190*/  @!P3 ISETP.GE.AND P6, PT, R18.reuse, R13, PT ;  /* 0x0000000d1200b20c */ /* 0x040fe20003fc6270 */
[----:B------:R-:W-:Y:S01]  /*81a0*/  @!P3 IMAD.IADD R5, R18, 0x1, -R13 ;  /* 0x000000011205b824 */ /* 0x000fe200078e0a0d */
[----:B------:R-:W-:Y:S02]  /*81b0*/  LOP3.LUT P5, RZ, R0, 0x40, RZ, 0xc0, !PT ;  /* 0x0000004000ff7812 */ /* 0x000fe400078ac0ff */
[----:B------:R-:W-:Y:S02]  /*81c0*/  @!P3 SEL R47, R3, R14, !P6 ;  /* 0x0000000e032fb207 */ /* 0x000fe40007000000 */
[----:B------:R-:W-:Y:S02]  /*81d0*/  @!P3 SHF.R.S32.HI R4, RZ, 0x1f, R5 ;  /* 0x0000001fff04b819 */ /* 0x000fe40000011405 */
[----:B------:R-:W-:Y:S02]  /*81e0*/  @!P3 SEL R32, R18, R5, !P6 ;  /* 0x000000051220b207 */ /* 0x000fe40007000000 */
[----:B------:R-:W-:-:S02]  /*81f0*/  @!P3 SEL R5, R4, RZ, P6 ;  /* 0x000000ff0405b207 */ /* 0x000fc40003000000 */
[----:B------:R-:W-:Y:S02]  /*8200*/  @!P3 SEL R62, R2, R17, !P6 ;  /* 0x00000011023eb207 */ /* 0x000fe40007000000 */
[----:B------:R-:W-:Y:S02]  /*8210*/  @!P3 IADD3 R47, P6, PT, R32, R47, RZ ;  /* 0x0000002f202fb210 */ /* 0x000fe40007fde0ff */
[----:B------:R-:W-:Y:S02]  /*8220*/  P2R R29, PR, RZ, 0x10 ;  /* 0x00000010ff1d7803 */ /* 0x000fe40000000000 */
[----:B------:R-:W-:Y:S01]  /*8230*/  LOP3.LUT P4, RZ, R0, 0x200, RZ, 0xc0, !PT ;  /* 0x0000020000ff7812 */ /* 0x000fe2000788c0ff */
        /* <DEDUP_REMOVED lines=8> */
[----:B------:R-:W-:Y:S02]  /*82c0*/  @!P2 SEL R60, R2, R17, !P6 ;  /* 0x00000011023ca207 */ /* 0x000fe40007000000 */
[----:B------:R-:W-:-:S02]  /*82d0*/  @!P2 IADD3 R45, P6, PT, R32, R45, RZ ;  /* 0x0000002d202da210 */ /* 0x000fc40007fde0ff */
[----:B------:R-:W-:-:S03]  /*82e0*/  LOP3.LUT P4, RZ, R0, 0x400, RZ, 0xc0, !PT ;  /* 0x0000040000ff7812 */ /* 0x000fc6000788c0ff */
[----:B------:R-:W-:Y:S01]  /*82f0*/  @!P2 IMAD.X R60, R5, 0x1, R60, P6 ;  /* 0x00000001053ca824 */ /* 0x000fe200030e063c */
[C---:B------:R-:W-:Y:S01]  /*8300*/  @!P1 ISETP.GE.AND P6, PT, R22.reuse, R13, PT ;  /* 0x0000000d1600920c */ /* 0x040fe20003fc6270 */
[----:B------:R-:W-:-:S03]  /*8310*/  @!P1 IMAD.IADD R5, R22, 0x1, -R13 ;  /* 0x0000000116059824 */ /* 0x000fc600078e0a0d */
[----:B------:R-:W-:Y:S02]  /*8320*/  @!P1 SEL R43, R3, R14, !P6 ;  /* 0x0000000e032b9207 */ /* 0x000fe40007000000 */
[----:B------:R-:W-:Y:S02]  /*8330*/  @!P1 SHF.R.S32.HI R4, RZ, 0x1f, R5 ;  /* 0x0000001fff049819 */ /* 0x000fe40000011405 */
[----:B------:R-:W-:Y:S02]  /*8340*/  @!P1 SEL R32, R22, R5, !P6 ;  /* 0x0000000516209207 */ /* 0x000fe40007000000 */
[----:B------:R-:W-:Y:S02]  /*8350*/  @!P1 SEL R5, R4, RZ, P6 ;  /* 0x000000ff04059207 */ /* 0x000fe40003000000 */
[----:B------:R-:W-:Y:S02]  /*8360*/  @!P1 SEL R58, R2, R17, !P6 ;  /* 0x00000011023a9207 */ /* 0x000fe40007000000 */
[----:B------:R-:W-:-:S05]  /*8370*/  @!P1 IADD3 R43, P6, PT, R32, R43, RZ ;  /* 0x0000002b202b9210 */ /* 0x000fca0007fde0ff */
        /* <DEDUP_REMOVED lines=105> */
[----:B------:R-:W5:Y:S01]  /*8a10*/  @!P2 LDG.E R19, desc[UR6][R4.64] ;  /* 0x000000060413a981 */ /* 0x000f62000c1e1900 */
[----:B0-----:R-:W-:-:S04]  /*8a20*/  @!P3 LEA R39, P0, R35, R30, 0x2 ;  /* 0x0000001e2327b211 */ /* 0x001fc800078010ff */
[----:B------:R-:W-:-:S05]  /*8a30*/  @!P3 LEA.HI.X R46, R35, R31, R46, 0x2, P0 ;  /* 0x0000001f232eb211 */ /* 0x000fca00000f142e */
[----:B------:R-:W0:Y:S02]  /*8a40*/  @!P5 LDC.64 R30, c[0x0][0x3a8] ;  /* 0x0000ea00ff1edb82 */ /* 0x000e240000000a00 */
[----:B0-----:R-:W-:-:S04]  /*8a50*/  @!P5 LEA R35, P0, R33, R30, 0x2 ;  /* 0x0000001e2123d211 */ /* 0x001fc800078010ff */
[----:B------:R-:W-:Y:S02]  /*8a60*/  @!P5 LEA.HI.X R34, R33, R31, R34, 0x2, P0 ;  /* 0x0000001f2122d211 */ /* 0x000fe400000f1422 */
[----:B------:R-:W0:Y:S01]  /*8a70*/  @!P4 LDC.64 R30, c[0x0][0x3a8] ;  /* 0x0000ea00ff1ecb82 */ /* 0x000e220000000a00 */
[----:B------:R-:W-:Y:S02]  /*8a80*/  ISETP.NE.AND P6, PT, R51, RZ, PT ;  /* 0x000000ff3300720c */ /* 0x000fe40003fc5270 */
[----:B0-----:R-:W-:Y:S01]  /*8a90*/  @!P4 LEA R33, P0, R29, R30, 0x2 ;  /* 0x0000001e1d21c211 */ /* 0x001fe200078010ff */
[----:B------:R-:W-:-:S03]  /*8aa0*/  @!P3 IMAD.MOV.U32 R30, RZ, RZ, R39 ;  /* 0x000000ffff1eb224 */ /* 0x000fc600078e0027 */
[----:B------:R-:W-:Y:S01]  /*8ab0*/  @!P4 LEA.HI.X R32, R29, R31, R32, 0x2, P0 ;  /* 0x0000001f1d20c211 */ /* 0x000fe200000f1420 */
[----:B------:R-:W-:-:S05]  /*8ac0*/  @!P3 IMAD.MOV.U32 R31, RZ, RZ, R46 ;  /* 0x000000ffff1fb224 */ /* 0x000fca00078e002e */
[----:B------:R0:W5:Y:S02]  /*8ad0*/  @!P3 LDG.E R21, desc[UR6][R30.64] ;  /* 0x000000061e15b981 */ /* 0x000164000c1e1900 */
[----:B0-----:R-:W-:Y:S02]  /*8ae0*/  @!P5 IMAD.MOV.U32 R30, RZ, RZ, R35 ;  /* 0x000000ffff1ed224 */ /* 0x001fe400078e0023 */
[----:B------:R-:W-:-:S05]  /*8af0*/  @!P5 IMAD.MOV.U32 R31, RZ, RZ, R34 ;  /* 0x000000ffff1fd224 */ /* 0x000fca00078e0022 */
[----:B------:R0:W5:Y:S01]  /*8b00*/  @!P5 LDG.E R22, desc[UR6][R30.64] ;  /* 0x000000061e16d981 */ /* 0x000162000c1e1900 */
[----:B------:R-:W-:Y:S01]  /*8b10*/  LOP3.LUT P1, RZ, R0, 0x20, RZ, 0xc0, !PT ;  /* 0x0000002000ff7812 */ /* 0x000fe2000782c0ff */
[----:B0-----:R-:W-:Y:S02]  /*8b20*/  @!P4 IMAD.MOV.U32 R30, RZ, RZ, R33 ;  /* 0x000000ffff1ec224 */ /* 0x001fe400078e0021 */
[----:B------:R-:W-:Y:S02]  /*8b30*/  @!P4 IMAD.MOV.U32 R31, RZ, RZ, R32 ;  /* 0x000000ffff1fc224 */ /* 0x000fe400078e0020 */
[----:B------:R-:W0:Y:S08]  /*8b40*/  @!P6 LDC.64 R32, c[0x0][0x3a8] ;  /* 0x0000ea00ff20eb82 */ /* 0x000e300000000a00 */
[----:B------:R-:W-:Y:S01]  /*8b50*/  @!P1 IMAD.IADD R29, R40, 0x1, -R13 ;  /* 0x00000001281d9824 */ /* 0x000fe200078e0a0d */
[----:B------:R-:W-:Y:S01]  /*8b60*/  LOP3.LUT P2, RZ, R0, 0x10, RZ, 0xc0, !PT ;  /* 0x0000001000ff7812 */ /* 0x000fe2000784c0ff */
[----:B------:R1:W5:Y:S01]  /*8b70*/  @!P4 LDG.E R23, desc[UR6][R30.64] ;  /* 0x000000061e17c981 */ /* 0x000362000c1e1900 */
[----:B------:R-:W2:Y:S01]  /*8b80*/  @!P1 LDC.64 R4, c[0x0][0x3a8] ;  /* 0x0000ea00ff049b82 */ /* 0x000ea20000000a00 */
[----:B0-----:R-:W-:-:S04]  /*8b90*/  @!P6 LEA R32, P0, R37, R32, 0x2 ;  /* 0x000000202520e211 */ /* 0x001fc800078010ff */
[----:B------:R-:W-:Y:S02]  /*8ba0*/  @!P6 LEA.HI.X R33, R37, R33, R48, 0x2, P0 ;  /* 0x000000212521e211 */ /* 0x000fe400000f1430 */
[----:B------:R-:W-:-:S03]  /*8bb0*/  @!P1 ISETP.GE.AND P0, PT, R40, R13, PT ;  /* 0x0000000d2800920c */ /* 0x000fc60003f06270 */
[----:B------:R0:W5:Y:S01]  /*8bc0*/  @!P6 LDG.E R24, desc[UR6][R32.64] ;  /* 0x000000062018e981 */ /* 0x000162000c1e1900 */
[----:B------:R-:W-:Y:S02]  /*8bd0*/  @!P1 SEL R35, R40, R29, !P0 ;  /* 0x0000001d28239207 */ /* 0x000fe40004000000 */
[----:B------:R-:W-:Y:S02]  /*8be0*/  @!P1 SHF.R.S32.HI R29, RZ, 0x1f, R29 ;  /* 0x0000001fff1d9819 */ /* 0x000fe4000001141d */
[----:B-1----:R-:W-:Y:S02]  /*8bf0*/  @!P1 SEL R30, R3, R14, !P0 ;  /* 0x0000000e031e9207 */ /* 0x002fe40004000000 */
[----:B------:R-:W-:Y:S02]  /*8c00*/  @!P1 SEL R34, R2, R17, !P0 ;  /* 0x0000001102229207 */ /* 0x000fe40004000000 */
[----:B------:R-:W-:Y:S02]  /*8c10*/  @!P1 SEL R29, R29, RZ, P0 ;  /* 0x000000ff1d1d9207 */ /* 0x000fe40000000000 */
[----:B------:R-:W-:-:S02]  /*8c20*/  @!P1 IADD3 R35, P0, PT, R35, R30, RZ ;  /* 0x0000001e23239210 */ /* 0x000fc40007f1e0ff */
[----:B------:R-:W1:Y:S03]  /*8c30*/  @!P2 LDC.64 R30, c[0x0][0x3a8] ;  /* 0x0000ea00ff1eab82 */ /* 0x000e660000000a00 */
[----:B------:R-:W-:Y:S01]  /*8c40*/  @!P1 IMAD.X R34, R29, 0x1, R34, P0 ;  /* 0x000000011d229824 */ /* 0x000fe200000e0622 */
[----:B--2---:R-:W-:-:S04]  /*8c50*/  @!P1 LEA R29, P0, R35, R4, 0x2 ;  /* 0x00000004231d9211 */ /* 0x004fc800078010ff */
[----:B0-----:R-:W-:Y:S01]  /*8c60*/  @!P1 LEA.HI.X R32, R35, R5, R34, 0x2, P0 ;  /* 0x0000000523209211 */ /* 0x001fe200000f1422 */
[C---:B------:R-:W-:Y:S01]  /*8c70*/  @!P2 IMAD.IADD R5, R44.reuse, 0x1, -R13 ;  /* 0x000000012c05a824 */ /* 0x040fe200078e0a0d */
[----:B------:R-:W-:Y:S02]  /*8c80*/  @!P2 ISETP.GE.AND P0, PT, R44, R13, PT ;  /* 0x0000000d2c00a20c */ /* 0x000fe40003f06270 */
[----:B------:R-:W-:Y:S02]  /*8c90*/  LOP3.LUT P3, RZ, R0, 0x8, RZ, 0xc0, !PT ;  /* 0x0000000800ff7812 */ /* 0x000fe4000786c0ff */
[----:B------:R-:W-:Y:S02]  /*8ca0*/  @!P2 SEL R35, R44, R5, !P0 ;  /* 0x000000052c23a207 */ /* 0x000fe40004000000 */
[----:B------:R-:W-:Y:S02]  /*8cb0*/  @!P2 SHF.R.S32.HI R5, RZ, 0x1f, R5 ;  /* 0x0000001fff05a819 */ /* 0x000fe40000011405 */
[----:B------:R-:W-:-:S02]  /*8cc0*/  @!P2 SEL R4, R3, R14, !P0 ;  /* 0x0000000e0304a207 */ /* 0x000fc40004000000 */
[----:B------:R-:W-:Y:S02]  /*8cd0*/  @!P2 SEL R33, R2, R17, !P0 ;  /* 0x000000110221a207 */ /* 0x000fe40004000000 */
[----:B------:R-:W-:Y:S02]  /*8ce0*/  @!P2 SEL R34, R5, RZ, P0 ;  /* 0x000000ff0522a207 */ /* 0x000fe40000000000 */
[----:B------:R-:W-:Y:S02]  /*8cf0*/  @!P2 IADD3 R35, P0, PT, R35, R4, RZ ;  /* 0x000000042323a210 */ /* 0x000fe40007f1e0ff */
[----:B------:R-:W0:Y:S03]  /*8d00*/  @!P3 LDC.64 R4, c[0x0][0x3a8] ;  /* 0x0000ea00ff04bb82 */ /* 0x000e260000000a00 */
[----:B------:R-:W-:Y:S01]  /*8d10*/  @!P2 IMAD.X R40, R34, 0x1, R33, P0 ;  /* 0x000000012228a824 */ /* 0x000fe200000e0621 */
[----:B-1----:R-:W-:-:S04]  /*8d20*/  @!P2 LEA R34, P0, R35, R30, 0x2 ;  /* 0x0000001e2322a211 */ /* 0x002fc800078010ff */
[----:B------:R-:W-:Y:S01]  /*8d30*/  @!P2 LEA.HI.X R35, R35, R31, R40, 0x2, P0 ;  /* 0x0000001f2323a211 */ /* 0x000fe200000f1428 */
[C---:B------:R-:W-:Y:S01]  /*8d40*/  @!P3 IMAD.IADD R31, R50.reuse, 0x1, -R13 ;  /* 0x00000001321fb824 */ /* 0x040fe200078e0a0d */
[----:B------:R-:W-:Y:S02]  /*8d50*/  @!P3 ISETP.GE.AND P0, PT, R50, R13, PT ;  /* 0x0000000d3200b20c */ /* 0x000fe40003f06270 */
[----:B------:R-:W-:Y:S01]  /*8d60*/  LOP3.LUT P5, RZ, R0, 0x4, RZ, 0xc0, !PT ;  /* 0x0000000400ff7812 */ /* 0x000fe200078ac0ff */
[----:B------:R1:W5:Y:S01]  /*8d70*/  @!P2 LDG.E R26, desc[UR6][R34.64] ;  /* 0x00000006221aa981 */ /* 0x000362000c1e1900 */
[----:B------:R-:W-:Y:S02]  /*8d80*/  @!P3 SEL R37, R50, R31, !P0 ;  /* 0x0000001f3225b207 */ /* 0x000fe40004000000 */
[----:B------:R-:W-:Y:S02]  /*8d90*/  @!P3 SHF.R.S32.HI R31, RZ, 0x1f, R31 ;  /* 0x0000001fff1fb819 */ /* 0x000fe4000001141f */
[----:B------:R-:W-:-:S02]  /*8da0*/  @!P3 SEL R30, R3, R14, !P0 ;  /* 0x0000000e031eb207 */ /* 0x000fc40004000000 */
[----:B------:R-:W-:Y:S02]  /*8db0*/  @!P3 SEL R33, R2, R17, !P0 ;  /* 0x000000110221b207 */ /* 0x000fe40004000000 */
[----:B------:R-:W-:Y:S02]  /*8dc0*/  @!P3 SEL R40, R31, RZ, P0 ;  /* 0x000000ff1f28b207 */ /* 0x000fe40000000000 */
[----:B------:R-:W-:Y:S01]  /*8dd0*/  @!P3 IADD3 R37, P0, PT, R37, R30, RZ ;  /* 0x0000001e2525b210 */ /* 0x000fe20007f1e0ff */
[----:B------:R-:W-:Y:S01]  /*8de0*/  @!P1 IMAD.MOV.U32 R30, RZ, RZ, R29 ;  /* 0x000000ffff1e9224 */ /* 0x000fe200078e001d */
[----:B------:R-:W-:-:S03]  /*8df0*/  LOP3.LUT P4, RZ, R0, 0x2, RZ, 0xc0, !PT ;  /* 0x0000000200ff7812 */ /* 0x000fc6000788c0ff */
[----:B------:R-:W-:Y:S01]  /*8e00*/  @!P3 IMAD.X R40, R40, 0x1, R33, P0 ;  /* 0x000000012828b824 */ /* 0x000fe200000e0621 */
[C---:B0-----:R-:W-:Y:S01]  /*8e10*/  @!P3 LEA R29, P0, R37.reuse, R4, 0x2 ;  /* 0x00000004251db211 */ /* 0x041fe200078010ff */
[----:B------:R-:W-:Y:S01]  /*8e20*/  @!P1 IMAD.MOV.U32 R31, RZ, RZ, R32 ;  /* 0x000000ffff1f9224 */ /* 0x000fe200078e0020 */
[----:B------:R-:W-:Y:S01]  /*8e30*/  LOP3.LUT P6, RZ, R0, 0x1, RZ, 0xc0, !PT ;  /* 0x0000000100ff7812 */ /* 0x000fe200078cc0ff */
[----:B------:R-:W0:Y:S01]  /*8e40*/  @!P5 LDC.64 R32, c[0x0][0x3a8] ;  /* 0x0000ea00ff20db82 */ /* 0x000e220000000a00 */
[----:B------:R-:W-:Y:S01]  /*8e50*/  @!P3 LEA.HI.X R40, R37, R5, R40, 0x2, P0 ;  /* 0x000000052528b211 */ /* 0x000fe200000f1428 */
[C---:B------:R-:W-:Y:S01]  /*8e60*/  @!P5 IMAD.IADD R5, R42.reuse, 0x1, -R13 ;  /* 0x000000012a05d824 */ /* 0x040fe200078e0a0d */
[----:B------:R-:W-:Y:S01]  /*8e70*/  @!P5 ISETP.GE.AND P2, PT, R42, R13, PT ;  /* 0x0000000d2a00d20c */ /* 0x000fe20003f46270 */
[----:B------:R2:W5:Y:S03]  /*8e80*/  @!P1 LDG.E R25, desc[UR6][R30.64] ;  /* 0x000000061e199981 */ /* 0x000566000c1e1900 */
[----:B------:R-:W-:Y:S01]  /*8e90*/  @!P5 SHF.R.S32.HI R37, RZ, 0x1f, R5 ;  /* 0x0000001fff25d819 */ /* 0x000fe20000011405 */
[----:B------:R-:W-:Y:S01]  /*8ea0*/  @!P4 IMAD.IADD R41, R38, 0x1, -R13 ;  /* 0x000000012629c824 */ /* 0x000fe200078e0a0d */
[----:B------:R-:W-:-:S02]  /*8eb0*/  @!P5 SEL R39, R42, R5, !P2 ;  /* 0x000000052a27d207 */ /* 0x000fc40005000000 */
[----:B-1----:R-:W-:Y:S01]  /*8ec0*/  @!P5 SEL R34, R3, R14, !P2 ;  /* 0x0000000e0322d207 */ /* 0x002fe20005000000 */
[----:B------:R-:W1:Y:S01]  /*8ed0*/  @!P6 LDC.64 R4, c[0x0][0x3a8] ;  /* 0x0000ea00ff04eb82 */ /* 0x000e620000000a00 */
[----:B------:R-:W-:Y:S02]  /*8ee0*/  @!P4 ISETP.GE.AND P0, PT, R38, R13, PT ;  /* 0x0000000d2600c20c */ /* 0x000fe40003f06270 */
[----:B------:R-:W-:Y:S02]  /*8ef0*/  @!P5 SEL R35, R2, R17, !P2 ;  /* 0x000000110223d207 */ /* 0x000fe40005000000 */
[----:B------:R-:W-:-:S03]  /*8f00*/  @!P5 SEL R42, R37, RZ, P2 ;  /* 0x000000ff252ad207 */ /* 0x000fc60001000000 */
[----:B--2---:R-:W2:Y:S01]  /*8f10*/  @!P4 LDC.64 R30, c[0x0][0x3a8] ;  /* 0x0000ea00ff1ecb82 */ /* 0x004ea20000000a00 */
[----:B------:R-:W-:Y:S01]  /*8f20*/  @!P5 IADD3 R34, P2, PT, R39, R34, RZ ;  /* 0x000000222722d210 */ /* 0x000fe20007f5e0ff */
[----:B------:R-:W-:Y:S01]  /*8f30*/  @!P6 IMAD.IADD R39, R36, 0x1, -R13 ;  /* 0x000000012427e824 */ /* 0x000fe200078e0a0d */
[----:B------:R-:W-:Y:S02]  /*8f40*/  @!P4 SEL R37, R3, R14, !P0 ;  /* 0x0000000e0325c207 */ /* 0x000fe40004000000 */
[----:B------:R-:W-:Y:S02]  /*8f50*/  @!P4 SEL R38, R38, R41, !P0 ;  /* 0x000000292626c207 */ /* 0x000fe40004000000 */
[----:B------:R-:W-:Y:S01]  /*8f60*/  @!P6 ISETP.GE.AND P1, PT, R36, R13, PT ;  /* 0x0000000d2400e20c */ /* 0x000fe20003f26270 */
[----:B------:R-:W-:Y:S01]  /*8f70*/  @!P5 IMAD.X R35, R42, 0x1, R35, P2 ;  /* 0x000000012a23d824 */ /* 0x000fe200010e0623 */
[----:B------:R-:W-:Y:S02]  /*8f80*/  @!P4 SHF.R.S32.HI R41, RZ, 0x1f, R41 ;  /* 0x0000001fff29c819 */ /* 0x000fe40000011429 */
[----:B------:R-:W-:-:S02]  /*8f90*/  @!P4 IADD3 R37, P2, PT, R38, R37, RZ ;  /* 0x000000252625c210 */ /* 0x000fc40007f5e0ff */
[----:B------:R-:W-:Y:S02]  /*8fa0*/  @!P6 SEL R38, R36, R39, !P1 ;  /* 0x000000272426e207 */ /* 0x000fe40004800000 */
[----:B------:R-:W-:Y:S02]  /*8fb0*/  @!P6 SEL R43, R3, R14, !P1 ;  /* 0x0000000e032be207 */ /* 0x000fe40004800000 */
[----:B------:R-:W-:Y:S02]  /*8fc0*/  @!P6 SHF.R.S32.HI R39, RZ, 0x1f, R39 ;  /* 0x0000001fff27e819 */ /* 0x000fe40000011427 */
[CC--:B------:R-:W-:Y:S02]  /*8fd0*/  @!P4 SEL R3, R2.reuse, R17.reuse, !P0 ;  /* 0x000000110203c207 */ /* 0x0c0fe40004000000 */
[----:B------:R-:W-:Y:S02]  /*8fe0*/  @!P4 SEL R36, R41, RZ, P0 ;  /* 0x000000ff2924c207 */ /* 0x000fe40000000000 */
[----:B------:R-:W-:-:S02]  /*8ff0*/  @!P6 SEL R2, R2, R17, !P1 ;  /* 0x000000110202e207 */ /* 0x000fc40004800000 */
[----:B------:R-:W-:Y:S02]  /*9000*/  @!P6 IADD3 R38, P0, PT, R38, R43, RZ ;  /* 0x0000002b2626e210 */ /* 0x000fe40007f1e0ff */
[----:B------:R-:W-:Y:S01]  /*9010*/  @!P6 SEL R39, R39, RZ, P1 ;  /* 0x000000ff2727e207 */ /* 0x000fe20000800000 */
[----:B------:R-:W-:Y:S01]  /*9020*/  @!P4 IMAD.X R36, R36, 0x1, R3, P2 ;  /* 0x000000012424c824 */ /* 0x000fe200010e0603 */
[C---:B0-----:R-:W-:Y:S01]  /*9030*/  @!P5 LEA R32, P2, R34.reuse, R32, 0x2 ;  /* 0x000000202220d211 */ /* 0x041fe200078410ff */
[----:B------:R-:W-:Y:S02]  /*9040*/  @!P3 IMAD.MOV.U32 R3, RZ, RZ, R40 ;  /* 0x000000ffff03b224 */ /* 0x000fe400078e0028 */
[----:B------:R-:W-:Y:S01]  /*9050*/  @!P6 IMAD.X R39, R39, 0x1, R2, P0 ;  /* 0x000000012727e824 */ /* 0x000fe200000e0602 */
[----:B------:R-:W-:Y:S01]  /*9060*/  @!P5 LEA.HI.X R33, R34, R33, R35, 0x2, P2 ;  /* 0x000000212221d211 */ /* 0x000fe200010f1423 */
[----:B------:R-:W-:Y:S01]  /*9070*/  @!P3 IMAD.MOV.U32 R2, RZ, RZ, R29 ;  /* 0x000000ffff02b224 */ /* 0x000fe200078e001d */
[----:B--2---:R-:W-:-:S04]  /*9080*/  @!P4 LEA R30, P1, R37, R30, 0x2 ;  /* 0x0000001e251ec211 */ /* 0x004fc800078210ff */
[----:B------:R0:W5:Y:S01]  /*9090*/  @!P3 LDG.E R14, desc[UR6][R2.64] ;  /* 0x00000006020eb981 */ /* 0x000162000c1e1900 */
[----:B------:R-:W-:Y:S02]  /*90a0*/  @!P4 LEA.HI.X R31, R37, R31, R36, 0x2, P1 ;  /* 0x0000001f251fc211 */ /* 0x000fe400008f1424 */
[C---:B-1----:R-:W-:Y:S01]  /*90b0*/  @!P6 LEA R4, P0, R38.reuse, R4, 0x2 ;  /* 0x000000042604e211 */ /* 0x042fe200078010ff */
        /* <DEDUP_REMOVED lines=10> */
.L_x_391:
[----:B------:R-:W-:Y:S05]  /*9160*/  BSYNC.RECONVERGENT B0 ;  /* 0x0000000000007941 */ /* 0x000fea0003800200 */
.L_x_357:
[----:B------:R-:W-:Y:S01]  /*9170*/  BAR.SYNC.DEFER_BLOCKING 0x0 ;  /* 0x0000000000007b1d */ /* 0x000fe20000010000 */
[----:B01234-:R-:W-:-:S07]  /*9180*/  IMAD R2, R8, 0x11, RZ ;  /* 0x0000001108027824 */ /* 0x01ffce00078e02ff */
[----:B------:R-:W-:Y:S01]  /*9190*/  PREEXIT ;  /* 0x000000000000782d */ /* 0x000fe20000000000 */
[----:B------:R-:W-:Y:S01]  /*91a0*/  BSSY.RECONVERGENT B0, `(.L_x_392) ;  /* 0x0000017000007945 */ /* 0x000fe20003800200 */
[----:B------:R-:W-:-:S04]  /*91b0*/  VIMNMX R2, PT, PT, R2, R15, PT ;  /* 0x0000000f02027248 */ /* 0x000fc80003fe0100 */
[C---:B------:R-:W-:Y:S01]  /*91c0*/  ISETP.GE.AND P0, PT, R2.reuse, R12, PT ;  /* 0x0000000c0200720c */ /* 0x040fe20003f06270 */
[----:B------:R-:W-:Y:S01]  /*91d0*/  IMAD.IADD R12, R2, 0x1, -R12 ;  /* 0x00000001020c7824 */ /* 0x000fe200078e0a0c */
[----:B------:R-:W-:-:S04]  /*91e0*/  VIMNMX R3, PT, PT, R13, R2, PT ;  /* 0x000000020d037248 */ /* 0x000fc80003fe0100 */
[----:B------:R-:W-:-:S04]  /*91f0*/  SEL R4, R12, RZ, P0 ;  /* 0x000000ff0c047207 */ /* 0x000fc80000000000 */
[----:B------:R-:W-:-:S13]  /*9200*/  ISETP.GE.AND P0, PT, R4, R3, PT ;  /* 0x000000030400720c */ /* 0x000fda0003f06270 */
[----:B------:R-:W-:Y:S05]  /*9210*/  @P0 BRA `(.L_x_393) ;  /* 0x00000000003c0947 */ /* 0x000fea0003800000 */
[----:B------:R-:W-:-:S07]  /*9220*/  IMAD.IADD R5, R13, 0x1, R2 ;  /* 0x000000010d057824 */ /* 0x000fce00078e0202 */
.L_x_394:
[----:B------:R-:W-:-:S05]  /*9230*/  IMAD.IADD R12, R3, 0x1, -R4 ;  /* 0x00000001030c7824 */ /* 0x000fca00078e0a04 */
[----:B------:R-:W-:-:S04]  /*9240*/  LEA.HI R29, R12, R12, RZ, 0x1 ;  /* 0x0000000c0c1d7211 */ /* 0x000fc800078f08ff */
        /* <DEDUP_REMOVED lines=12> */
.L_x_393:
[----:B------:R-:W-:Y:S05]  /*9310*/  BSYNC.RECONVERGENT B0 ;  /* 0x0000000000007941 */ /* 0x000fea0003800200 */
.L_x_392:
[----:B------:R-:W-:Y:S01]  /*9320*/  IADD3 R29, PT, PT, R13, R2, -R4 ;  /* 0x000000020d1d7210 */ /* 0x000fe20007ffe804 */
[----:B------:R-:W-:Y:S01]  /*9330*/  BSSY.RECONVERGENT B0, `(.L_x_395) ;  /* 0x000000a000007945 */ /* 0x000fe20003800200 */
[----:B------:R-:W-:Y:S02]  /*9340*/  LEA R5, R4, UR4, 0x2 ;  /* 0x0000000404057c11 */ /* 0x000fe4000f8e10ff */
[C---:B------:R-:W-:Y:S02]  /*9350*/  LEA R3, R29.reuse, UR4, 0x2 ;  /* 0x000000041d037c11 */ /* 0x040fe4000f8e10ff */
[----:B------:R-:W-:Y:S01]  /*9360*/  ISETP.GE.AND P0, PT, R29, R15, PT ;  /* 0x0000000f1d00720c */ /* 0x000fe20003f06270 */
[----:B------:R0:W1:Y:S01]  /*9370*/  LDS R49, [R5] ;  /* 0x0000000005317984 */ /* 0x0000620000000800 */
[----:B------:R-:W-:-:S03]  /*9380*/  PLOP3.LUT P5, PT, PT, PT, PT, 0x8, 0x80 ;  /* 0x000000000080781c */ /* 0x000fc60003fae170 */
[----:B------:R0:W2:Y:S08]  /*9390*/  LDS R48, [R3] ;  /* 0x0000000003307984 */ /* 0x0000b00000000800 */
[----:B0-----:R-:W-:Y:S05]  /*93a0*/  @P0 BRA `(.L_x_396) ;  /* 0x0000000000080947 */ /* 0x001fea0003800000 */
[----:B------:R-:W-:-:S04]  /*93b0*/  ISETP.GE.AND P5, PT, R4, R13, PT ;  /* 0x0000000d0400720c */ /* 0x000fc80003fa6270 */
[----:B-12---:R-:W-:-:S13]  /*93c0*/  FSETP.GT.OR P5, PT, |R48|, |R49|, P5 ;  /* 0x400000313000720b */ /* 0x006fda0002fa4600 */
.L_x_396:
[----:B------:R-:W-:Y:S05]  /*93d0*/  BSYNC.RECONVERGENT B0 ;  /* 0x0000000000007941 */ /* 0x000fea0003800200 */
.L_x_395:
        /* <DEDUP_REMOVED lines=15> */
.L_x_398:
[----:B------:R-:W-:Y:S05]  /*94d0*/  BSYNC.RECONVERGENT B0 ;  /* 0x0000000000007941 */ /* 0x000fea0003800200 */
.L_x_397:
        /* <DEDUP_REMOVED lines=15> */
.L_x_400:
[----:B------:R-:W-:Y:S05]  /*95d0*/  BSYNC.RECONVERGENT B0 ;  /* 0x0000000000007941 */ /* 0x000fea0003800200 */
.L_x_399:
        /* <DEDUP_REMOVED lines=15> */
.L_x_402:
[----:B------:R-:W-:Y:S05]  /*96d0*/  BSYNC.RECONVERGENT B0 ;  /* 0x0000000000007941 */ /* 0x000fea0003800200 */
.L_x_401:
        /* <DEDUP_REMOVED lines=15> */
.L_x_404:
[----:B------:R-:W-:Y:S05]  /*97d0*/  BSYNC.RECONVERGENT B0 ;  /* 0x0000000000007941 */ /* 0x000fea0003800200 */
.L_x_403:
        /* <DEDUP_REMOVED lines=15> */
.L_x_406:
[----:B------:R-:W-:Y:S05]  /*98d0*/  BSYNC.RECONVERGENT B0 ;  /* 0x0000000000007941 */ /* 0x000fea0003800200 */
.L_x_405:
        /* <DEDUP_REMOVED lines=21> */
.L_x_408:
[----:B------:R-:W-:Y:S05]  /*9a30*/  BSYNC.RECONVERGENT B0 ;  /* 0x0000000000007941 */ /* 0x000fea0003800200 */
.L_x_407:
        /* <DEDUP_REMOVED lines=17> */
.L_x_410:
[----:B------:R-:W-:Y:S05]  /*9b50*/  BSYNC.RECONVERGENT B0 ;  /* 0x0000000000007941 */ /* 0x000fea0003800200 */
.L_x_409:
        /* <DEDUP_REMOVED lines=20> */
.L_x_412:
[----:B------:R-:W-:Y:S05]  /*9ca0*/  BSYNC.RECONVERGENT B0 ;  /* 0x0000000000007941 */ /* 0x000fea0003800200 */
.L_x_411:
        /* <DEDUP_REMOVED lines=17> */
.L_x_414:
[----:B------:R-:W-:Y:S05]  /*9dc0*/  BSYNC.RECONVERGENT B0 ;  /* 0x0000000000007941 */ /* 0x000fea0003800200 */
.L_x_413:
        /* <DEDUP_REMOVED lines=16> */
.L_x_416:
[----:B------:R-:W-:Y:S05]  /*9ed0*/  BSYNC.RECONVERGENT B0 ;  /* 0x0000000000007941 */ /* 0x000fea0003800200 */
.L_x_415:
        /* <DEDUP_REMOVED lines=16> */
.L_x_418:
[----:B------:R-:W-:Y:S05]  /*9fe0*/  BSYNC.RECONVERGENT B0 ;  /* 0x0000000000007941 */ /* 0x000fea0003800200 */
.L_x_417:
        /* <DEDUP_REMOVED lines=16> */
.L_x_420:
[----:B------:R-:W-:Y:S05]  /*a0f0*/  BSYNC.RECONVERGENT B0 ;  /* 0x0000000000007941 */ /* 0x000fea0003800200 */
.L_x_419:
        /* <DEDUP_REMOVED lines=17> */
.L_x_422:
[----:B------:R-:W-:Y:S05]  /*a210*/  BSYNC.RECONVERGENT B0 ;  /* 0x0000000000007941 */ /* 0x000fea0003800200 */
.L_x_421:
        /* <DEDUP_REMOVED lines=16> */
.L_x_424:
[----:B------:R-:W-:Y:S05]  /*a320*/  BSYNC.RECONVERGENT B0 ;  /* 0x0000000000007941 */ /* 0x000fea0003800200 */
.L_x_423:
        /* <DEDUP_REMOVED lines=17> */
.L_x_426:
[----:B------:R-:W-:Y:S05]  /*a440*/  BSYNC.RECONVERGENT B0 ;  /* 0x0000000000007941 */ /* 0x000fea0003800200 */
.L_x_425:
[----:B------:R-:W-:Y:S01]  /*a450*/  VIADD R68, R64, 0x1 ;  /* 0x0000000140447836 */ /* 0x000fe20000000000 */
[----:B-12---:R-:W-:Y:S01]  /*a460*/  FSEL R69, R48, R49, P0 ;  /* 0x0000003130457208 */ /* 0x006fe20000000000 */
[----:B------:R-:W-:Y:S01]  /*a470*/  @!P0 IMAD.MOV R68, RZ, RZ, R64 ;  /* 0x000000ffff448224 */ /* 0x000fe200078e0240 */
[----:B------:R-:W-:Y:S01]  /*a480*/  P2R R46, PR, RZ, 0x2 ;  /* 0x00000002ff2e7803 */ /* 0x000fe20000000000 */
[----:B------:R-:W-:Y:S01]  /*a490*/  @P0 IMAD.MOV R67, RZ, RZ, R66 ;  /* 0x000000ffff430224 */ /* 0x000fe200078e0242 */
[----:B------:R-:W-:Y:S01]  /*a4a0*/  PLOP3.LUT P1, PT, PT, PT, PT, 0x8, 0x80 ;  /* 0x000000000080781c */ /* 0x000fe20003f2e170 */
[----:B------:R-:W-:Y:S01]  /*a4b0*/  BSSY.RECONVERGENT B0, `(.L_x_427) ;  /* 0x000000c000007945 */ /* 0x000fe20003800200 */
[C---:B------:R-:W-:Y:S02]  /*a4c0*/  @P0 LEA R41, R68.reuse, UR4, 0x2 ;  /* 0x0000000444290c11 */ /* 0x040fe4000f8e10ff */
[----:B------:R-:W-:Y:S02]  /*a4d0*/  ISETP.GE.AND P6, PT, R68, R15, PT ;  /* 0x0000000f4400720c */ /* 0x000fe40003fc6270 */
[----:B------:R-:W-:Y:S01]  /*a4e0*/  @!P0 LEA R40, R67, UR4, 0x2 ;  /* 0x0000000443288c11 */ /* 0x000fe2000f8e10ff */
[----:B------:R-:W0:Y:S04]  /*a4f0*/  @P0 LDS R48, [R41] ;  /* 0x0000000029300984 */ /* 0x000e280000000800 */
[----:B------:R1:W2:Y:S02]  /*a500*/  @!P0 LDS R49, [R40] ;  /* 0x0000000028318984 */ /* 0x0002a40000000800 */
[----:B-1----:R-:W-:-:S02]  /*a510*/  P2R R40, PR, RZ, 0x2 ;  /* 0x00000002ff287803 */ /* 0x002fc40000000000 */
[----:B------:R-:W-:Y:S02]  /*a520*/  ISETP.NE.AND P1, PT, R46, RZ, PT ;  /* 0x000000ff2e00720c */ /* 0x000fe40003f25270 */
[----:B------:R-:W-:Y:S11]  /*a530*/  @P6 BRA `(.L_x_428) ;  /* 0x00000000000c6947 */ /* 0x000ff60003800000 */
[----:B------:R-:W-:-:S04]  /*a540*/  ISETP.GE.AND P6, PT, R67, R13, PT ;  /* 0x0000000d4300720c */ /* 0x000fc80003fc6270 */
[----:B0-2---:R-:W-:-:S04]  /*a550*/  FSETP.GT.OR P6, PT, |R48|, |R49|, P6 ;  /* 0x400000313000720b */ /* 0x005fc800037c4600 */
[----:B------:R-:W-:-:S09]  /*a560*/  P2R R40, PR, RZ, 0x40 ;  /* 0x00000040ff287803 */ /* 0x000fd20000000000 */
.L_x_428:
[----:B------:R-:W-:Y:S05]  /*a570*/  BSYNC.RECONVERGENT B0 ;  /* 0x0000000000007941 */ /* 0x000fea0003800200 */
.L_x_427:
[----:B------:R-:W-:Y:S01]  /*a580*/  BAR.SYNC.DEFER_BLOCKING 0x0 ;  /* 0x0000000000007b1d */ /* 0x000fe20000010000 */
[----:B------:R-:W-:Y:S02]  /*a590*/  ISETP.NE.AND P6, PT, R40, RZ, PT ;  /* 0x000000ff2800720c */ /* 0x000fe40003fc5270 */
[----:B------:R-:W-:Y:S02]  /*a5a0*/  SEL R40, R54, R53, P1 ;  /* 0x0000003536287207 */ /* 0x000fe40000800000 */
[----:B0-2---:R-:W-:Y:S01]  /*a5b0*/  FSEL R49, R48, R49, P6 ;  /* 0x0000003130317208 */ /* 0x005fe20003000000 */
[----:B------:R-:W-:Y:S01]  /*a5c0*/  BSSY.RECONVERGENT B0, `(.L_x_429) ;  /* 0x00000e6000007945 */ /* 0x000fe20003800200 */
        /* <DEDUP_REMOVED lines=10> */
[----:B------:R-:W-:-:S03]  /*a670*/  ISETP.NE.AND P0, PT, R8, RZ, PT ;  /* 0x000000ff0800720c */ /* 0x000fc60003f05270 */
[----:B0-----:R-:W-:-:S04]  /*a680*/  IMAD R54, R54, 0x20, R13 ;  /* 0x0000002036367824 */ /* 0x001fc800078e020d */
[----:B------:R-:W-:-:S04]  /*a690*/  IMAD R56, R54, 0x11, RZ ;  /* 0x0000001136387824 */ /* 0x000fc800078e02ff */
[----:B------:R-:W-:Y:S01]  /*a6a0*/  IMAD R13, R13, -0x10, R56 ;  /* 0xfffffff00d0d7824 */ /* 0x000fe200078e0238 */
[----:B------:R-:W-:-:S05]  /*a6b0*/  LEA R54, R56, UR4, 0x2 ;  /* 0x0000000438367c11 */ /* 0x000fca000f8e10ff */
[----:B------:R0:W-:Y:S04]  /*a6c0*/  STS [R54+0xc], R42 ;  /* 0x00000c2a36007388 */ /* 0x0001e80000000800 */
[----:B------:R-:W-:Y:S04]  /*a6d0*/  STS [R54], R45 ;  /* 0x0000002d36007388 */ /* 0x000fe80000000800 */
[----:B------:R-:W-:Y:S01]  /*a6e0*/  STS [R54+0x4], R44 ;  /* 0x0000042c36007388 */ /* 0x000fe20000000800 */
[----:B0-----:R-:W-:-:S03]  /*a6f0*/  LEA R42, R13, UR4, 0x2 ;  /* 0x000000040d2a7c11 */ /* 0x001fc6000f8e10ff */
[----:B------:R0:W-:Y:S04]  /*a700*/  STS [R54+0x8], R43 ;  /* 0x0000082b36007388 */ /* 0x0001e80000000800 */
[----:B------:R-:W-:Y:S04]  /*a710*/  STS [R54+0x10], R31 ;  /* 0x0000101f36007388 */ /* 0x000fe80000000800 */
[----:B------:R-:W-:Y:S01]  /*a720*/  STS [R54+0x14], R30 ;  /* 0x0000141e36007388 */ /* 0x000fe20000000800 */
[----:B0-----:R-:W-:-:S03]  /*a730*/  LOP3.LUT R43, R8, 0x3e0, RZ, 0xc0, !PT ;  /* 0x000003e0082b7812 */ /* 0x001fc600078ec0ff */
[----:B------:R-:W-:Y:S01]  /*a740*/  STS [R54+0x18], R12 ;  /* 0x0000180c36007388 */ /* 0x000fe20000000800 */
[----:B------:R-:W-:-:S03]  /*a750*/  LOP3.LUT R8, R8, 0x1f, RZ, 0xc0, !PT ;  /* 0x0000001f08087812 */ /* 0x000fc600078ec0ff */
[----:B------:R-:W-:Y:S02]  /*a760*/  STS [R54+0x1c], R5 ;  /* 0x00001c0536007388 */ /* 0x000fe40000000800 */
[----:B------:R-:W-:Y:S02]  /*a770*/  IMAD R75, R43, 0x11, R8 ;  /* 0x000000112b4b7824 */ /* 0x000fe400078e0208 */
[----:B------:R-:W-:Y:S02]  /*a780*/  STS [R54+0x20], R4 ;  /* 0x0000200436007388 */ /* 0x000fe40000000800 */
[C---:B------:R-:W-:Y:S02]  /*a790*/  VIADD R13, R75.reuse, 0x40 ;  /* 0x000000404b0d7836 */ /* 0x040fe40000000000 */
[----:B------:R0:W-:Y:S04]  /*a7a0*/  STS [R54+0x24], R3 ;  /* 0x0000240336007388 */ /* 0x0001e80000000800 */
[----:B------:R2:W-:Y:S04]  /*a7b0*/  STS [R54+0x28], R2 ;  /* 0x0000280236007388 */ /* 0x0005e80000000800 */
[----:B------:R-:W-:Y:S01]  /*a7c0*/  STS [R54+0x2c], R47 ;  /* 0x00002c2f36007388 */ /* 0x000fe20000000800 */
[----:B0-----:R-:W-:-:S03]  /*a7d0*/  VIADD R3, R75, 0x20 ;  /* 0x000000204b037836 */ /* 0x001fc60000000000 */
[----:B------:R-:W-:Y:S01]  /*a7e0*/  STS [R54+0x30], R51 ;  /* 0x0000303336007388 */ /* 0x000fe20000000800 */
[----:B--2---:R-:W-:-:S03]  /*a7f0*/  IMAD R2, R7, 0x1100, RZ ;  /* 0x0000110007027824 */ /* 0x004fc600078e02ff */
        /* <DEDUP_REMOVED lines=24> */
[----:B0-----:R-:W-:-:S05]  /*a980*/  IADD3 R15, P3, PT, R2, R75, RZ ;  /* 0x0000004b020f7210 */ /* 0x001fca0007f7e0ff */
[----:B------:R-:W-:Y:S01]  /*a990*/  IMAD.X R60, RZ, RZ, RZ, P3 ;  /* 0x000000ffff3c7224 */ /* 0x000fe200018e06ff */
[----:B-1----:R-:W-:Y:S01]  /*a9a0*/  LEA R2, P3, R15, UR8, 0x2 ;  /* 0x000000080f027c11 */ /* 0x002fe2000f8610ff */
[----:B------:R-:W0:Y:S02]  /*a9b0*/  LDS R44, [UR4+0x4400] ;  /* 0x00440004ff2c7984 */ /* 0x000e240008000800 */
[-C--:B0-----:R-:W-:Y:S02]  /*a9c0*/  ISETP.GE.AND P2, PT, R3, R44.reuse, PT ;  /* 0x0000002c0300720c */ /* 0x081fe40003f46270 */
[----:B------:R-:W-:Y:S02]  /*a9d0*/  ISETP.GE.AND P1, PT, R75, R44, PT ;  /* 0x0000002c4b00720c */ /* 0x000fe40003f26270 */
[----:B------:R-:W-:-:S09]  /*a9e0*/  LEA.HI.X R3, R15, UR9, R60, 0x2, P3 ;  /* 0x000000090f037c11 */ /* 0x000fd200098f143c */
[----:B------:R-:W0:Y:S02]  /*a9f0*/  @!P2 LDC.64 R4, c[0x0][0x3a0] ;  /* 0x0000e800ff04ab82 */ /* 0x000e240000000a00 */
[----:B------:R-:W-:Y:S01]  /*aa00*/  @!P1 STG.E desc[UR6][R2.64], R56 ;  /* 0x0000003802009986 */ /* 0x000fe2000c101906 */
[----:B------:R-:W-:-:S13]  /*aa10*/  ISETP.GE.AND P1, PT, R13, R44, PT ;  /* 0x0000002c0d00720c */ /* 0x000fda0003f26270 */
[----:B------:R-:W1:Y:S01]  /*aa20*/  @!P1 LDC.64 R12, c[0x0][0x3a0] ;  /* 0x0000e800ff0c9b82 */ /* 0x000e620000000a00 */
[----:B0-----:R-:W-:-:S04]  /*aa30*/  @!P2 LEA R30, P3, R15, R4, 0x2 ;  /* 0x000000040f1ea211 */ /* 0x001fc800078610ff */
[----:B------:R-:W-:Y:S01]  /*aa40*/  @!P2 LEA.HI.X R31, R15, R5, R60, 0x2, P3 ;  /* 0x000000050f1fa211 */ /* 0x000fe200018f143c */
[----:B------:R-:W-:-:S04]  /*aa50*/  VIADD R5, R75, 0x60 ;  /* 0x000000604b057836 */ /* 0x000fc80000000000 */
[----:B------:R0:W-:Y:S01]  /*aa60*/  @!P2 STG.E desc[UR6][R30.64+0x80], R58 ;  /* 0x0000803a1e00a986 */ /* 0x0001e2000c101906 */
[----:B------:R-:W-:Y:S02]  /*aa70*/  ISETP.GE.AND P2, PT, R5, R44, PT ;  /* 0x0000002c0500720c */ /* 0x000fe40003f46270 */
[----:B-1----:R-:W-:-:S04]  /*aa80*/  @!P1 LEA R12, P3, R15, R12, 0x2 ;  /* 0x0000000c0f0c9211 */ /* 0x002fc800078610ff */
[----:B------:R-:W-:Y:S01]  /*aa90*/  @!P1 LEA.HI.X R13, R15, R13, R60, 0x2, P3 ;  /* 0x0000000d0f0d9211 */ /* 0x000fe200018f143c */
[----:B0-----:R-:W-:-:S06]  /*aaa0*/  VIADD R31, R75, 0xc0 ;  /* 0x000000c04b1f7836 */ /* 0x001fcc0000000000 */
[----:B------:R-:W0:Y:S01]  /*aab0*/  @!P2 LDC.64 R4, c[0x0][0x3a0] ;  /* 0x0000e800ff04ab82 */ /* 0x000e220000000a00 */
[----:B------:R1:W-:Y:S01]  /*aac0*/  @!P1 STG.E desc[UR6][R12.64+0x100], R77 ;  /* 0x0001004d0c009986 */ /* 0x0003e2000c101906 */
[----:B------:R-:W-:Y:S01]  /*aad0*/  ISETP.GE.AND P6, PT, R31, R44, PT ;  /* 0x0000002c1f00720c */ /* 0x000fe20003fc6270 */
[C---:B------:R-:W-:Y:S02]  /*aae0*/  VIADD R31, R75.reuse, 0x120 ;  /* 0x000001204b1f7836 */ /* 0x040fe40000000000 */
[----:B-1----:R-:W-:-:S05]  /*aaf0*/  VIADD R13, R75, 0x100 ;  /* 0x000001004b0d7836 */ /* 0x002fca0000000000 */
        /* <DEDUP_REMOVED lines=9> */
[----:B------:R2:W-:Y:S03]  /*ab90*/  @!P6 STG.E desc[UR6][R2.64+0x300], R69 ;  /* 0x000300450200e986 */ /* 0x0005e6000c101906 */
[----:B------:R-:W-:Y:S01]  /*aba0*/  ISETP.GE.AND P4, PT, R15, R44, PT ;  /* 0x0000002c0f00720c */ /* 0x000fe20003f86270 */
[C---:B------:R-:W-:Y:S01]  /*abb0*/  VIADD R15, R75.reuse, 0xe0 ;  /* 0x000000e04b0f7836 */ /* 0x040fe20000000000 */
[----:B------:R2:W-:Y:S01]  /*abc0*/  @!P3 STG.E desc[UR6][R2.64+0x400], R61 ;  /* 0x0004003d0200b986 */ /* 0x0005e2000c101906 */
[----:B0-----:R-:W-:-:S03]  /*abd0*/  VIADD R5, R75, 0x180 ;  /* 0x000001804b057836 */ /* 0x001fc60000000000 */
[-C--:B------:R-:W-:Y:S01]  /*abe0*/  ISETP.GE.AND P5, PT, R15, R44.reuse, PT ;  /* 0x0000002c0f00720c */ /* 0x080fe20003fa6270 */
[----:B------:R2:W-:Y:S01]  /*abf0*/  @!P1 STG.E desc[UR6][R2.64+0x200], R67 ;  /* 0x0002004302009986 */ /* 0x0005e2000c101906 */
[-C--:B------:R-:W-:Y:S01]  /*ac00*/  ISETP.GE.AND P1, PT, R13, R44.reuse, PT ;  /* 0x0000002c0d00720c */ /* 0x080fe20003f26270 */
[----:B------:R-:W-:Y:S01]  /*ac10*/  VIADD R13, R75, 0x1a0 ;  /* 0x000001a04b0d7836 */ /* 0x000fe20000000000 */
[----:B------:R-:W-:Y:S01]  /*ac20*/  ISETP.GE.AND P6, PT, R5, R44, PT ;  /* 0x0000002c0500720c */ /* 0x000fe20003fc6270 */
[C---:B------:R-:W-:Y:S01]  /*ac30*/  VIADD R15, R75.reuse, 0x160 ;  /* 0x000001604b0f7836 */ /* 0x040fe20000000000 */
[----:B------:R2:W-:Y:S01]  /*ac40*/  @!P2 STG.E desc[UR6][R2.64+0x480], R63 ;  /* 0x0004803f0200a986 */ /* 0x0005e2000c101906 */
[----:B------:R-:W-:-:S03]  /*ac50*/  VIADD R5, R75, 0x1c0 ;  /* 0x000001c04b057836 */ /* 0x000fc60000000000 */
[----:B------:R2:W-:Y:S01]  /*ac60*/  @!P4 STG.E desc[UR6][R2.64+0x280], R71 ;  /* 0x000280470200c986 */ /* 0x0005e2000c101906 */
[-C--:B------:R-:W-:Y:S02]  /*ac70*/  ISETP.GE.AND P4, PT, R15, R44.reuse, PT ;  /* 0x0000002c0f00720c */ /* 0x080fe40003f86270 */
[-C--:B------:R-:W-:Y:S01]  /*ac80*/  ISETP.GE.AND P3, PT, R5, R44.reuse, PT ;  /* 0x0000002c0500720c */ /* 0x080fe20003f66270 */
[----:B------:R2:W-:Y:S01]  /*ac90*/  @!P5 STG.E desc[UR6][R2.64+0x380], R65 ;  /* 0x000380410200d986 */ /* 0x0005e2000c101906 */
[-C--:B------:R-:W-:Y:S01]  /*aca0*/  ISETP.GE.AND P5, PT, R13, R44.reuse, PT ;  /* 0x0000002c0d00720c */ /* 0x080fe20003fa6270 */
[C---:B------:R-:W-:Y:S02]  /*acb0*/  VIADD R13, R75.reuse, 0x1e0 ;  /* 0x000001e04b0d7836 */ /* 0x040fe40000000000 */
[----:B------:R2:W-:Y:S01]  /*acc0*/  @!P6 STG.E desc[UR6][R2.64+0x600], R55 ;  /* 0x000600370200e986 */ /* 0x0005e2000c101906 */
[----:B------:R-:W-:Y:S02]  /*acd0*/  VIADD R75, R75, 0x200 ;  /* 0x000002004b4b7836 */ /* 0x000fe40000000000 */
[-C--:B------:R-:W-:Y:S01]  /*ace0*/  ISETP.GE.AND P2, PT, R13, R44.reuse, PT ;  /* 0x0000002c0d00720c */ /* 0x080fe20003f46270 */
[----:B------:R2:W-:Y:S02]  /*acf0*/  @!P1 STG.E desc[UR6][R2.64+0x500], R59 ;  /* 0x0005003b02009986 */ /* 0x0005e4000c101906 */
[----:B------:R-:W-:-:S02]  /*ad00*/  ISETP.GE.AND P1, PT, R75, R44, PT ;  /* 0x0000002c4b00720c */ /* 0x000fc40003f26270 */
[----:B------:R2:W-:Y:S04]  /*ad10*/  @!P4 STG.E desc[UR6][R2.64+0x580], R57 ;  /* 0x000580390200c986 */ /* 0x0005e8000c101906 */
[----:B------:R2:W-:Y:S04]  /*ad20*/  @!P5 STG.E desc[UR6][R2.64+0x680], R51 ;  /* 0x000680330200d986 */ /* 0x0005e8000c101906 */
[----:B------:R2:W-:Y:S04]  /*ad30*/  @!P3 STG.E desc[UR6][R2.64+0x700], R49 ;  /* 0x000700310200b986 */ /* 0x0005e8000c101906 */
[----:B------:R2:W-:Y:S01]  /*ad40*/  @!P2 STG.E desc[UR6][R2.64+0x780], R47 ;  /* 0x0007802f0200a986 */ /* 0x0005e2000c101906 */
[----:B------:R-:W-:Y:S05]  /*ad50*/  @P1 BRA `(.L_x_431) ;  /* 0x0000000400b01947 */ /* 0x000fea0003800000 */
[----:B------:R0:W-:Y:S01]  /*ad60*/  STG.E desc[UR6][R2.64+0x800], R45 ;  /* 0x0008002d02007986 */ /* 0x0001e2000c101906 */
[----:B------:R-:W-:Y:S05]  /*ad70*/  BRA `(.L_x_431) ;  /* 0x0000000400a87947 */ /* 0x000fea0003800000 */
.L_x_430:
        /* <DEDUP_REMOVED lines=18> */
[----:B------:R-:W-:Y:S04]  /*aea0*/  STS [R54+0x1c], R5 ;  /* 0x00001c0536007388 */ /* 0x000fe80000000800 */
[----:B------:R-:W-:Y:S04]  /*aeb0*/  STS [R54+0x20], R4 ;  /* 0x0000200436007388 */ /* 0x000fe80000000800 */
[----:B------:R0:W-:Y:S04]  /*aec0*/  STS [R54+0x24], R3 ;  /* 0x0000240336007388 */ /* 0x0001e80000000800 */
[----:B------:R2:W-:Y:S04]  /*aed0*/  STS [R54+0x28], R2 ;  /* 0x0000280236007388 */ /* 0x0005e80000000800 */
[----:B------:R-:W-:Y:S01]  /*aee0*/  STS [R54+0x2c], R47 ;  /* 0x00002c2f36007388 */ /* 0x000fe20000000800 */
[----:B0-----:R-:W-:-:S03]  /*aef0*/  IMAD R3, R43, 0x11, RZ ;  /* 0x000000112b037824 */ /* 0x001fc600078e02ff */
[----:B------:R-:W-:Y:S01]  /*af00*/  STS [R54+0x30], R51 ;  /* 0x0000303336007388 */ /* 0x000fe20000000800 */
[----:B--2---:R-:W-:Y:S01]  /*af10*/  IMAD R2, R7, 0x1100, R8 ;  /* 0x0000110007027824 */ /* 0x004fe200078e0208 */
[C---:B------:R-:W-:Y:S02]  /*af20*/  LOP3.LUT R61, R3.reuse, R8, RZ, 0xfc, !PT ;  /* 0x00000008033d7212 */ /* 0x040fe400078efcff */
[----:B------:R-:W-:Y:S02]  /*af30*/  STS [R54+0x34], R59 ;  /* 0x0000343b36007388 */ /* 0x000fe40000000800 */
[----:B------:R-:W-:Y:S02]  /*af40*/  IADD3 R12, P3, PT, R3, R2, RZ ;  /* 0x00000002030c7210 */ /* 0x000fe40007f7e0ff */
[----:B------:R-:W-:Y:S01]  /*af50*/  STS [R54+0x38], R65 ;  /* 0x0000384136007388 */ /* 0x000fe20000000800 */
[----:B------:R-:W-:-:S03]  /*af60*/  VIADD R3, R61, 0x20 ;  /* 0x000000203d037836 */ /* 0x000fc60000000000 */
[----:B------:R0:W-:Y:S04]  /*af70*/  STS [R54+0x3c], R69 ;  /* 0x00003c4536007388 */ /* 0x0001e80000000800 */
[----:B------:R-:W-:Y:S01]  /*af80*/  STS [R54+0x40], R49 ;  /* 0x0000403136007388 */ /* 0x000fe20000000800 */
[----:B------:R-:W-:-:S03]  /*af90*/  NOP ;  /* 0x0000000000007918 */ /* 0x000fc60000000000 */
[----:B------:R-:W-:Y:S01]  /*afa0*/  LDS R67, [R42] ;  /* 0x000000002a437984 */ /* 0x000fe20000000800 */
[----:B0-----:R-:W-:-:S03]  /*afb0*/  VIADD R69, R61, 0x60 ;  /* 0x000000603d457836 */ /* 0x001fc60000000000 */
        /* <DEDUP_REMOVED lines=18> */
[----:B0-----:R-:W-:-:S05]  /*b0e0*/  VIADD R15, R61, 0x40 ;  /* 0x000000403d0f7836 */ /* 0x001fca0000000000 */
[----:B------:R-:W0:Y:S02]  /*b0f0*/  LDS R4, [UR4+0x4400] ;  /* 0x00440004ff047984 */ /* 0x000e240008000800 */
[-C--:B0-----:R-:W-:Y:S01]  /*b100*/  ISETP.GE.AND P2, PT, R3, R4.reuse, PT ;  /* 0x000000040300720c */ /* 0x081fe20003f46270 */
[----:B------:R-:W-:Y:S01]  /*b110*/  IMAD.X R3, RZ, RZ, RZ, P3 ;  /* 0x000000ffff037224 */ /* 0x000fe200018e06ff */
[-C--:B------:R-:W-:Y:S02]  /*b120*/  ISETP.GE.AND P1, PT, R61, R4.reuse, PT ;  /* 0x000000043d00720c */ /* 0x080fe40003f26270 */
[C---:B-1----:R-:W-:Y:S02]  /*b130*/  LEA R2, P3, R12.reuse, UR8, 0x2 ;  /* 0x000000080c027c11 */ /* 0x042fe4000f8610ff */
[----:B------:R-:W-:Y:S01]  /*b140*/  ISETP.GE.AND P4, PT, R15, R4, PT ;  /* 0x000000040f00720c */ /* 0x000fe20003f86270 */
[----:B------:R-:W-:Y:S01]  /*b150*/  VIADD R15, R61, 0x80 ;  /* 0x000000803d0f7836 */ /* 0x000fe20000000000 */
[----:B------:R-:W-:-:S02]  /*b160*/  LEA.HI.X R3, R12, UR9, R3, 0x2, P3 ;  /* 0x000000090c037c11 */ /* 0x000fc400098f1403 */
[-C--:B------:R-:W-:Y:S01]  /*b170*/  ISETP.GE.AND P3, PT, R69, R4.reuse, PT ;  /* 0x000000044500720c */ /* 0x080fe20003f66270 */
[----:B------:R-:W-:Y:S02]  /*b180*/  VIADD R69, R61, 0xa0 ;  /* 0x000000a03d457836 */ /* 0x000fe40000000000 */
[----:B------:R-:W-:Y:S01]  /*b190*/  @!P2 STG.E desc[UR6][R2.64+0x80], R71 ;  /* 0x000080470200a986 */ /* 0x000fe2000c101906 */
[-C--:B------:R-:W-:Y:S01]  /*b1a0*/  ISETP.GE.AND P2, PT, R15, R4.reuse, PT ;  /* 0x000000040f00720c */ /* 0x080fe20003f46270 */
[----:B------:R-:W-:Y:S02]  /*b1b0*/  VIADD R15, R61, 0xc0 ;  /* 0x000000c03d0f7836 */ /* 0x000fe40000000000 */
[----:B------:R0:W-:Y:S01]  /*b1c0*/  @!P1 STG.E desc[UR6][R2.64], R67 ;  /* 0x0000004302009986 */ /* 0x0001e2000c101906 */
[-C--:B------:R-:W-:Y:S02]  /*b1d0*/  ISETP.GE.AND P1, PT, R69, R4.reuse, PT ;  /* 0x000000044500720c */ /* 0x080fe40003f26270 */
[-C--:B------:R-:W-:Y:S01]  /*b1e0*/  ISETP.GE.AND P6, PT, R15, R4.reuse, PT ;  /* 0x000000040f00720c */ /* 0x080fe20003fc6270 */
[----:B------:R-:W-:Y:S01]  /*b1f0*/  VIADD R15, R61, 0x100 ;  /* 0x000001003d0f7836 */ /* 0x000fe20000000000 */
[----:B------:R1:W-:Y:S04]  /*b200*/  @!P4 STG.E desc[UR6][R2.64+0x100], R73 ;  /* 0x000100490200c986 */ /* 0x0003e8000c101906 */
[----:B------:R-:W-:Y:S01]  /*b210*/  ISETP.GE.AND P4, PT, R15, R4, PT ;  /* 0x000000040f00720c */ /* 0x000fe20003f86270 */
[----:B------:R1:W-:Y:S01]  /*b220*/  @!P3 STG.E desc[UR6][R2.64+0x180], R75 ;  /* 0x0001804b0200b986 */ /* 0x0003e2000c101906 */
[----:B------:R-:W-:-:S02]  /*b230*/  VIADD R15, R61, 0x140 ;  /* 0x000001403d0f7836 */ /* 0x000fc40000000000 */
[----:B0-----:R-:W-:Y:S01]  /*b240*/  VIADD R67, R61, 0xe0 ;  /* 0x000000e03d437836 */ /* 0x001fe20000000000 */
[----:B------:R1:W-:Y:S02]  /*b250*/  @!P2 STG.E desc[UR6][R2.64+0x200], R77 ;  /* 0x0002004d0200a986 */ /* 0x0003e4000c101906 */
[-C--:B------:R-:W-:Y:S01]  /*b260*/  ISETP.GE.AND P2, PT, R15, R4.reuse, PT ;  /* 0x000000040f00720c */ /* 0x080fe20003f46270 */
[----:B------:R-:W-:Y:S01]  /*b270*/  VIADD R15, R61, 0x180 ;  /* 0x000001803d0f7836 */ /* 0x000fe20000000000 */
        /* <DEDUP_REMOVED lines=11> */
[-C--:B------:R-:W-:Y:S01]  /*b330*/  ISETP.GE.AND P5, PT, R67, R4.reuse, PT ;  /* 0x000000044300720c */ /* 0x080fe20003fa6270 */
[C---:B------:R-:W-:Y:S01]  /*b340*/  VIADD R67, R61.reuse, 0x1e0 ;  /* 0x000001e03d437836 */ /* 0x040fe20000000000 */
[----:B------:R1:W-:Y:S01]  /*b350*/  @!P4 STG.E desc[UR6][R2.64+0x400], R57 ;  /* 0x000400390200c986 */ /* 0x0003e2000c101906 */
[----:B------:R-:W-:Y:S01]  /*b360*/  VIADD R61, R61, 0x200 ;  /* 0x000002003d3d7836 */ /* 0x000fe20000000000 */
[----:B------:R-:W-:-:S02]  /*b370*/  ISETP.GE.AND P4, PT, R15, R4, PT ;  /* 0x000000040f00720c */ /* 0x000fc40003f86270 */
        /* <DEDUP_REMOVED lines=10> */
.L_x_431:
[----:B------:R-:W-:Y:S05]  /*b420*/  BSYNC.RECONVERGENT B0 ;  /* 0x0000000000007941 */ /* 0x000fea0003800200 */
.L_x_429:
[----:B012---:R-:W0:Y:S01]  /*b430*/  S2R R2, SR_TID.X ;  /* 0x0000000000027919 */ /* 0x007e220000002100 */
[----:B------:R-:W-:Y:S01]  /*b440*/  LEA R29, R29, UR4, 0x2 ;  /* 0x000000041d1d7c11 */ /* 0x000fe2000f8e10ff */
[----:B------:R-:W-:Y:S01]  /*b450*/  IMAD R45, R7, 0x1100, RZ ;  /* 0x00001100072d7824 */ /* 0x000fe200078e02ff */
[----:B------:R-:W-:Y:S01]  /*b460*/  LEA R33, R33, UR4, 0x2 ;  /* 0x0000000421217c11 */ /* 0x000fe2000f8e10ff */
[----:B------:R-:W-:Y:S01]  /*b470*/  BAR.SYNC.DEFER_BLOCKING 0x0 ;  /* 0x0000000000007b1d */ /* 0x000fe20000010000 */
        /* <DEDUP_REMOVED lines=14> */
[----:B0-----:R-:W-:Y:S02]  /*b560*/  LEA R3, R2, UR4, 0x2 ;  /* 0x0000000402037c11 */ /* 0x001fe4000f8e10ff */
[----:B------:R-:W-:-:S03]  /*b570*/  LEA R48, R48, UR4, 0x2 ;  /* 0x0000000430307c11 */ /* 0x000fc6000f8e10ff */
        /* <DEDUP_REMOVED lines=21> */
[----:B------:R0:W4:Y:S04]  /*b6d0*/  LDS R5, [R34] ;  /* 0x0000000022057984 */ /* 0x0001280000000800 */
[----:B------:R-:W0:Y:S04]  /*b6e0*/  LDS R35, [R35] ;  /* 0x0000000023237984 */ /* 0x000e280000000800 */
[----:B------:R0:W0:Y:S04]  /*b6f0*/  LDS R9, [R36] ;  /* 0x0000000024097984 */ /* 0x0000280000000800 */
[----:B------:R-:W0:Y:S04]  /*b700*/  LDS R37, [R37] ;  /* 0x0000000025257984 */ /* 0x000e280000000800 */
[----:B------:R0:W0:Y:S04]  /*b710*/  LDS R13, [R38] ;  /* 0x00000000260d7984 */ /* 0x0000280000000800 */
[----:B------:R0:W0:Y:S04]  /*b720*/  LDS R15, [R0] ;  /* 0x00000000000f7984 */ /* 0x0000280000000800 */
[----:B------:R0:W0:Y:S04]  /*b730*/  LDS R17, [R39] ;  /* 0x0000000027117984 */ /* 0x0000280000000800 */
[----:B------:R0:W0:Y:S04]  /*b740*/  LDS R19, [R40] ;  /* 0x0000000028137984 */ /* 0x0000280000000800 */
[----:B------:R-:W0:Y:S04]  /*b750*/  LDS R41, [R41] ;  /* 0x0000000029297984 */ /* 0x000e280000000800 */
[----:B------:R0:W0:Y:S04]  /*b760*/  LDS R21, [R46] ;  /* 0x000000002e157984 */ /* 0x0000280000000800 */
[----:B------:R0:W0:Y:S04]  /*b770*/  LDS R23, [R50] ;  /* 0x0000000032177984 */ /* 0x0000280000000800 */
[----:B------:R0:W0:Y:S04]  /*b780*/  LDS R25, [R52] ;  /* 0x0000000034197984 */ /* 0x0000280000000800 */
[----:B------:R-:W0:Y:S04]  /*b790*/  LDS R53, [R53] ;  /* 0x0000000035357984 */ /* 0x000e280000000800 */
[----:B------:R0:W0:Y:S01]  /*b7a0*/  LDS R27, [R48] ;  /* 0x00000000301b7984 */ /* 0x0000220000000800 */
[----:B------:R-:W-:Y:S06]  /*b7b0*/  BAR.SYNC.DEFER_BLOCKING 0x0 ;  /* 0x0000000000007b1d */ /* 0x000fec0000010000 */
[----:B-1234-:R-:W-:Y:S05]  /*b7c0*/  BRA.U !UP0, `(.L_x_432) ;  /* 0x0000000508807547 */ /* 0x01efea000b800000 */
[----:B------:R-:W-:Y:S01]  /*b7d0*/  STS [R54], R29 ;  /* 0x0000001d36007388 */ /* 0x000fe20000000800 */
[----:B------:R-:W1:Y:S01]  /*b7e0*/  LDCU.64 UR8, c[0x0][0x3a8] ;  /* 0x00007500ff0877ac */ /* 0x000e620008000a00 */
[----:B------:R-:W-:Y:S02]  /*b7f0*/  IMAD R8, R43, 0x11, R8 ;  /* 0x000000112b087824 */ /* 0x000fe400078e0208 */
[----:B------:R-:W-:Y:S02]  /*b800*/  STS [R54+0x4], R3 ;  /* 0x0000040336007388 */ /* 0x000fe40000000800 */
[C---:B------:R-:W-:Y:S02]  /*b810*/  VIADD R43, R8.reuse, 0x40 ;  /* 0x00000040082b7836 */ /* 0x040fe40000000000 */
[----:B------:R-:W-:Y:S04]  /*b820*/  STS [R54+0x8], R33 ;  /* 0x0000082136007388 */ /* 0x000fe80000000800 */
        /* <DEDUP_REMOVED lines=11> */
[----:B0-----:R-:W-:-:S03]  /*b8e0*/  VIADD R41, R8, 0x20 ;  /* 0x0000002008297836 */ /* 0x001fc60000000000 */
        /* <DEDUP_REMOVED lines=25> */
[----:B------:R-:W-:Y:S01]  /*ba80*/  IMAD.X R4, RZ, RZ, RZ, P0 ;  /* 0x000000ffff047224 */ /* 0x000fe200000e06ff */
[----:B-1----:R-:W-:-:S04]  /*ba90*/  LEA R2, P0, R45, UR8, 0x2 ;  /* 0x000000082d027c11 */ /* 0x002fc8000f8010ff */
[----:B------:R-:W-:Y:S01]  /*baa0*/  LEA.HI.X R3, R45, UR9, R4, 0x2, P0 ;  /* 0x000000092d037c11 */ /* 0x000fe200080f1404 */
[C---:B------:R-:W-:Y:S01]  /*bab0*/  VIADD R45, R8.reuse, 0xc0 ;  /* 0x000000c0082d7836 */ /* 0x040fe20000000000 */
[----:B------:R-:W0:Y:S02]  /*bac0*/  LDS R0, [UR4+0x4400] ;  /* 0x00440004ff007984 */ /* 0x000e240008000800 */
[CC--:B0-----:R-:W-:Y:S02]  /*bad0*/  ISETP.GE.AND P2, PT, R8.reuse, R0.reuse, PT ;  /* 0x000000000800720c */ /* 0x0c1fe40003f46270 */
[-C--:B------:R-:W-:Y:S01]  /*bae0*/  ISETP.GE.AND P0, PT, R43, R0.reuse, PT ;  /* 0x000000002b00720c */ /* 0x080fe20003f06270 */
[C---:B------:R-:W-:Y:S01]  /*baf0*/  VIADD R43, R8.reuse, 0xa0 ;  /* 0x000000a0082b7836 */ /* 0x040fe20000000000 */
[-C--:B------:R-:W-:Y:S01]  /*bb00*/  ISETP.GE.AND P1, PT, R41, R0.reuse, PT ;  /* 0x000000002900720c */ /* 0x080fe20003f26270 */
[C---:B------:R-:W-:Y:S01]  /*bb10*/  VIADD R41, R8.reuse, 0x80 ;  /* 0x0000008008297836 */ /* 0x040fe20000000000 */
[-C--:B------:R-:W-:Y:S01]  /*bb20*/  ISETP.GE.AND P4, PT, R11, R0.reuse, PT ;  /* 0x000000000b00720c */ /* 0x080fe20003f86270 */
[----:B------:R-:W-:Y:S01]  /*bb30*/  VIADD R11, R8, 0xe0 ;  /* 0x000000e0080b7836 */ /* 0x000fe20000000000 */
[----:B------:R-:W-:-:S02]  /*bb40*/  ISETP.GE.AND P5, PT, R43, R0, PT ;  /* 0x000000002b00720c */ /* 0x000fc40003fa6270 */
[-C--:B------:R-:W-:Y:S01]  /*bb50*/  ISETP.GE.AND P6, PT, R41, R0.reuse, PT ;  /* 0x000000002900720c */ /* 0x080fe20003fc6270 */
[C---:B------:R-:W-:Y:S01]  /*bb60*/  VIADD R41, R8.reuse, 0x100 ;  /* 0x0000010008297836 */ /* 0x040fe20000000000 */
[-C--:B------:R-:W-:Y:S01]  /*bb70*/  ISETP.GE.AND P3, PT, R45, R0.reuse, PT ;  /* 0x000000002d00720c */ /* 0x080fe20003f66270 */
[----:B------:R0:W-:Y:S01]  /*bb80*/  @!P2 STG.E desc[UR6][R2.64], R5 ;  /* 0x000000050200a986 */ /* 0x0001e2000c101906 */
[-C--:B------:R-:W-:Y:S01]  /*bb90*/  ISETP.GE.AND P2, PT, R11, R0.reuse, PT ;  /* 0x000000000b00720c */ /* 0x080fe20003f46270 */
[C---:B------:R-:W-:Y:S02]  /*bba0*/  VIADD R11, R8.reuse, 0x120 ;  /* 0x00000120080b7836 */ /* 0x040fe40000000000 */
[----:B------:R1:W-:Y:S01]  /*bbb0*/  @!P1 STG.E desc[UR6][R2.64+0x80], R7 ;  /* 0x0000800702009986 */ /* 0x0003e2000c101906 */
[-C--:B------:R-:W-:Y:S01]  /*bbc0*/  ISETP.GE.AND P1, PT, R41, R0.reuse, PT ;  /* 0x000000002900720c */ /* 0x080fe20003f26270 */
[C---:B------:R-:W-:Y:S02]  /*bbd0*/  VIADD R41, R8.reuse, 0x140 ;  /* 0x0000014008297836 */ /* 0x040fe40000000000 */
[----:B------:R2:W-:Y:S01]  /*bbe0*/  @!P0 STG.E desc[UR6][R2.64+0x100], R9 ;  /* 0x0001000902008986 */ /* 0x0005e2000c101906 */
[----:B------:R-:W-:Y:S01]  /*bbf0*/  ISETP.GE.AND P0, PT, R11, R0, PT ;  /* 0x000000000b00720c */ /* 0x000fe20003f06270 */
[----:B------:R-:W-:-:S02]  /*bc00*/  VIADD R11, R8, 0x160 ;  /* 0x00000160080b7836 */ /* 0x000fc40000000000 */
[C---:B0-----:R-:W-:Y:S01]  /*bc10*/  VIADD R5, R8.reuse, 0x180 ;  /* 0x0000018008057836 */ /* 0x041fe20000000000 */
[----:B------:R2:W-:Y:S01]  /*bc20*/  @!P5 STG.E desc[UR6][R2.64+0x280], R17 ;  /* 0x000280110200d986 */ /* 0x0005e2000c101906 */
[----:B-1----:R-:W-:-:S03]  /*bc30*/  VIADD R7, R8, 0x1a0 ;  /* 0x000001a008077836 */ /* 0x002fc60000000000 */
[-C--:B------:R-:W-:Y:S01]  /*bc40*/  ISETP.GE.AND P5, PT, R5, R0.reuse, PT ;  /* 0x000000000500720c */ /* 0x080fe20003fa6270 */
[C---:B------:R-:W-:Y:S01]  /*bc50*/  VIADD R5, R8.reuse, 0x1c0 ;  /* 0x000001c008057836 */ /* 0x040fe20000000000 */
[----:B------:R2:W-:Y:S01]  /*bc60*/  @!P3 STG.E desc[UR6][R2.64+0x300], R19 ;  /* 0x000300130200b986 */ /* 0x0005e2000c101906 */
[-C--:B------:R-:W-:Y:S01]  /*bc70*/  ISETP.GE.AND P3, PT, R7, R0.reuse, PT ;  /* 0x000000000700720c */ /* 0x080fe20003f66270 */
[C---:B------:R-:W-:Y:S02]  /*bc80*/  VIADD R7, R8.reuse, 0x1e0 ;  /* 0x000001e008077836 */ /* 0x040fe40000000000 */
[----:B------:R2:W-:Y:S01]  /*bc90*/  @!P2 STG.E desc[UR6][R2.64+0x380], R21 ;  /* 0x000380150200a986 */ /* 0x0005e2000c101906 */
[-C--:B------:R-:W-:Y:S01]  /*bca0*/  ISETP.GE.AND P2, PT, R5, R0.reuse, PT ;  /* 0x000000000500720c */ /* 0x080fe20003f46270 */
[----:B------:R-:W-:Y:S02]  /*bcb0*/  VIADD R5, R8, 0x200 ;  /* 0x0000020008057836 */ /* 0x000fe40000000000 */
        /* <DEDUP_REMOVED lines=17> */
.L_x_432:
[----:B------:R-:W-:Y:S01]  /*bdd0*/  STS [R54], R29 ;  /* 0x0000001d36007388 */ /* 0x000fe20000000800 */
[----:B------:R-:W1:Y:S01]  /*bde0*/  LDCU.64 UR8, c[0x0][0x390] ;  /* 0x00007200ff0877ac */ /* 0x000e620008000a00 */
[----:B------:R-:W-:Y:S02]  /*bdf0*/  IMAD R43, R43, 0x11, RZ ;  /* 0x000000112b2b7824 */ /* 0x000fe400078e02ff */
[----:B------:R2:W-:Y:S01]  /*be00*/  STS [R54+0x4], R3 ;  /* 0x0000040336007388 */ /* 0x0005e20000000800 */
[----:B------:R-:W-:-:S03]  /*be10*/  IMAD.IADD R2, R45, 0x1, R8 ;  /* 0x000000012d027824 */ /* 0x000fc600078e0208 */
        /* <DEDUP_REMOVED lines=35> */
[----:B--2---:R-:W-:-:S02]  /*c050*/  IADD3 R3, P0, PT, R43, R2, RZ ;  /* 0x000000022b037210 */ /* 0x004fc40007f1e0ff */
[----:B------:R-:W-:-:S03]  /*c060*/  LOP3.LUT R43, R43, R8, RZ, 0xfc, !PT ;  /* 0x000000082b2b7212 */ /* 0x000fc600078efcff */
[----:B------:R-:W-:Y:S01]  /*c070*/  IMAD.X R4, RZ, RZ, RZ, P0 ;  /* 0x000000ffff047224 */ /* 0x000fe200000e06ff */
[----:B-1----:R-:W-:Y:S01]  /*c080*/  LEA R2, P0, R3, UR8, 0x2 ;  /* 0x0000000803027c11 */ /* 0x002fe2000f8010ff */
[C---:B0-----:R-:W-:Y:S02]  /*c090*/  VIADD R11, R43.reuse, 0x40 ;  /* 0x000000402b0b7836 */ /* 0x041fe40000000000 */
[----:B------:R-:W-:Y:S01]  /*c0a0*/  VIADD R41, R43, 0x20 ;  /* 0x000000202b297836 */ /* 0x000fe20000000000 */
[----:B------:R-:W-:Y:S01]  /*c0b0*/  LEA.HI.X R3, R3, UR9, R4, 0x2, P0 ;  /* 0x0000000903037c11 */ /* 0x000fe200080f1404 */
[C---:B------:R-:W-:Y:S02]  /*c0c0*/  VIADD R45, R43.reuse, 0xa0 ;  /* 0x000000a02b2d7836 */ /* 0x040fe40000000000 */
[C---:B------:R-:W-:Y:S01]  /*c0d0*/  VIADD R47, R43.reuse, 0xc0 ;  /* 0x000000c02b2f7836 */ /* 0x040fe20000000000 */
[----:B------:R-:W0:Y:S02]  /*c0e0*/  LDS R0, [UR4+0x4400] ;  /* 0x00440004ff007984 */ /* 0x000e240008000800 */
[----:B0-----:R-:W-:-:S02]  /*c0f0*/  ISETP.GE.AND P2, PT, R43, R0, PT ;  /* 0x000000002b00720c */ /* 0x001fc40003f46270 */
        /* <DEDUP_REMOVED lines=47> */
.L_x_433:
        /* <DEDUP_REMOVED lines=9> */
.L_x_576:


//--------------------- .text._ZN3cub18CUB_300001_SM_10006detail10merge_sort30DeviceMergeSortPartitionKernelIN6thrust24THRUST_300001_SM_1000_NS6detail15normal_iteratorINS5_10device_ptrIfEEEEj10CompareAbsfEEvbT_PT2_T0_SF_PSF_T1_SF_i --------------------------
	.section	.text._ZN3cub18CUB_300001_SM_10006detail10merge_sort30DeviceMergeSortPartitionKernelIN6thrust24THRUST_300001_SM_1000_NS6detail15normal_iteratorINS5_10device_ptrIfEEEEj10CompareAbsfEEvbT_PT2_T0_SF_PSF_T1_SF_i,"ax",@progbits
	.align	128
        .global         _ZN3cub18CUB_300001_SM_10006detail10merge_sort30DeviceMergeSortPartitionKernelIN6thrust24THRUST_300001_SM_1000_NS6detail15normal_iteratorINS5_10device_ptrIfEEEEj10CompareAbsfEEvbT_PT2_T0_SF_PSF_T1_SF_i
        .type           _ZN3cub18CUB_300001_SM_10006detail10merge_sort30DeviceMergeSortPartitionKernelIN6thrust24THRUST_300001_SM_1000_NS6detail15normal_iteratorINS5_10device_ptrIfEEEEj10CompareAbsfEEvbT_PT2_T0_SF_PSF_T1_SF_i,@function
        .size           _ZN3cub18CUB_300001_SM_10006detail10merge_sort30DeviceMergeSortPartitionKernelIN6thrust24THRUST_300001_SM_1000_NS6detail15normal_iteratorINS5_10device_ptrIfEEEEj10CompareAbsfEEvbT_PT2_T0_SF_PSF_T1_SF_i,(.L_x_577 - _ZN3cub18CUB_300001_SM_10006detail10merge_sort30DeviceMergeSortPartitionKernelIN6thrust24THRUST_300001_SM_1000_NS6detail15normal_iteratorINS5_10device_ptrIfEEEEj10CompareAbsfEEvbT_PT2_T0_SF_PSF_T1_SF_i)
        .other          _ZN3cub18CUB_300001_SM_10006detail10merge_sort30DeviceMergeSortPartitionKernelIN6thrust24THRUST_300001_SM_1000_NS6detail15normal_iteratorINS5_10device_ptrIfEEEEj10CompareAbsfEEvbT_PT2_T0_SF_PSF_T1_SF_i,@"STO_CUDA_ENTRY STV_DEFAULT"
_ZN3cub18CUB_300001_SM_10006detail10merge_sort30DeviceMergeSortPartitionKernelIN6thrust24THRUST_300001_SM_1000_NS6detail15normal_iteratorINS5_10device_ptrIfEEEEj10CompareAbsfEEvbT_PT2_T0_SF_PSF_T1_SF_i:
.text._ZN3cub18CUB_300001_SM_10006detail10merge_sort30DeviceMergeSortPartitionKernelIN6thrust24THRUST_300001_SM_1000_NS6detail15normal_iteratorINS5_10device_ptrIfEEEEj10CompareAbsfEEvbT_PT2_T0_SF_PSF_T1_SF_i:
[----:B------:R-:W-:Y:S01]  /*0000*/  LDC R1, c[0x0][0x37c] ;  /* 0x0000df00ff017b82 */ /* 0x000fe20000000800 */
[----:B------:R-:W0:Y:S01]  /*0010*/  S2R R0, SR_CTAID.X ;  /* 0x0000000000007919 */ /* 0x000e220000002500 */
[----:B------:R-:W0:Y:S01]  /*0020*/  LDCU UR4, c[0x0][0x360] ;  /* 0x00006c00ff0477ac */ /* 0x000e220008000800 */
[----:B------:R-:W0:Y:S01]  /*0030*/  S2R R3, SR_TID.X ;  /* 0x0000000000037919 */ /* 0x000e220000002100 */
[----:B------:R-:W1:Y:S01]  /*0040*/  LDCU UR6, c[0x0][0x39c] ;  /* 0x00007380ff0677ac */ /* 0x000e620008000800 */
[----:B0-----:R-:W-:-:S05]  /*0050*/  IMAD R0, R0, UR4, R3 ;  /* 0x0000000400007c24 */ /* 0x001fca000f8e0203 */
[----:B-1----:R-:W-:-:S13]  /*0060*/  ISETP.GE.U32.AND P0, PT, R0, UR6, PT ;  /* 0x0000000600007c0c */ /* 0x002fda000bf06070 */
[----:B------:R-:W-:Y:S05]  /*0070*/  @P0 EXIT ;  /* 0x000000000000094d */ /* 0x000fea0003800000 */
[----:B------:R-:W0:Y:S01]  /*0080*/  LDCU UR5, c[0x0][0x3ac] ;  /* 0x00007580ff0577ac */ /* 0x000e220008000800 */
[----:B------:R-:W-:Y:S01]  /*0090*/  VIADD R2, R0, 0x1 ;  /* 0x0000000100027836 */ /* 0x000fe20000000000 */
[----:B------:R-:W-:Y:S01]  /*00a0*/  ACQBULK ;  /* 0x000000000000782e */ /* 0x000fe20000000000 */
[----:B------:R-:W1:Y:S03]  /*00b0*/  LDCU UR7, c[0x0][0x3b0] ;  /* 0x00007600ff0777ac */ /* 0x000e660008000800 */
[----:B------:R-:W-:Y:S01]  /*00c0*/  ISETP.NE.AND P0, PT, R2, UR6, PT ;  /* 0x0000000602007c0c */ /* 0x000fe2000bf05270 */
[----:B------:R-:W2:Y:S01]  /*00d0*/  LDCU UR10, c[0x0][0x398] ;  /* 0x00007300ff0a77ac */ /* 0x000ea20008000800 */
[----:B------:R-:W3:Y:S01]  /*00e0*/  LDCU.64 UR8, c[0x0][0x358] ;  /* 0x00006b00ff0877ac */ /* 0x000ee20008000a00 */
[----:B0-----:R-:W-:-:S10]  /*00f0*/  UIADD3 UR4, UPT, UPT, -UR5, URZ, URZ ;  /* 0x000000ff05047290 */ /* 0x001fd4000fffe1ff */
[----:B------:R-:W0:Y:S01]  /*0100*/  @!P0 LDC.64 R4, c[0x0][0x3a0] ;  /* 0x0000e800ff048b82 */ /* 0x000e220000000a00 */
[----:B------:R-:W-:Y:S01]  /*0110*/  LOP3.LUT R2, R0, UR4, RZ, 0xc0, !PT ;  /* 0x0000000400027c12 */ /* 0x000fe2000f8ec0ff */
[----:B------:R-:W-:-:S04]  /*0120*/  USHF.R.U32.HI UR4, URZ, 0x1, UR5 ;  /* 0x00000001ff047899 */ /* 0x000fc80008011605 */
[----:B-1----:R-:W-:Y:S01]  /*0130*/  IMAD R3, R2, UR7, RZ ;  /* 0x0000000702037c24 */ /* 0x002fe2000f8e02ff */
[----:B------:R-:W-:-:S04]  /*0140*/  UIMAD UR4, UR4, UR7, URZ ;  /* 0x00000007040472a4 */ /* 0x000fc8000f8e02ff */
[----:B------:R-:W-:-:S04]  /*0150*/  LOP3.LUT R2, RZ, R3, RZ, 0x33, !PT ;  /* 0x00000003ff027212 */ /* 0x000fc800078e33ff */
[----:B------:R-:W-:-:S04]  /*0160*/  VIMNMX.U32 R2, PT, PT, R2, UR4, PT ;  /* 0x0000000402027c48 */ /* 0x000fc8000bfe0000 */
[----:B--2---:R-:W-:Y:S01]  /*0170*/  VIADDMNMX.U32 R2, R2, R3, UR10, PT ;  /* 0x0000000a02027e46 */ /* 0x004fe2000b800003 */
[----:B0-----:R-:W-:Y:S01]  /*0180*/  @!P0 IMAD.WIDE.U32 R4, R0, 0x4, R4 ;  /* 0x0000000400048825 */ /* 0x001fe200078e0004 */
[----:B------:R-:W-:Y:S02]  /*0190*/  VIMNMX.U32 R3, PT, PT, R3, UR10, PT ;  /* 0x0000000a03037c48 */ /* 0x000fe4000bfe0000 */
[----:B------:R-:W-:Y:S02]  /*01a0*/  LOP3.LUT R6, RZ, R2, RZ, 0x33, !PT ;  /* 0x00000002ff067212 */ /* 0x000fe400078e33ff */
[----:B---3--:R0:W-:Y:S02]  /*01b0*/  @!P0 STG.E desc[UR8][R4.64], R2 ;  /* 0x0000000204008986 */ /* 0x0081e4000c101908 */
[----:B------:R-:W-:-:S04]  /*01c0*/  VIMNMX.U32 R7, PT, PT, R6, UR4, PT ;  /* 0x0000000406077c48 */ /* 0x000fc8000bfe0000 */
[----:B------:R-:W-:Y:S01]  /*01d0*/  VIADDMNMX.U32 R7, R7, R2, UR10, PT ;  /* 0x0000000a07077e46 */ /* 0x000fe2000b800002 */
[----:B------:R-:W-:Y:S06]  /*01e0*/  @!P0 EXIT ;  /* 0x000000000000894d */ /* 0x000fec0003800000 */
[----:B------:R-:W1:Y:S01]  /*01f0*/  LDCU.U8 UR6, c[0x0][0x380] ;  /* 0x00007000ff0677ac */ /* 0x000e620008000000 */
[----:B------:R-:W-:Y:S01]  /*0200*/  BSSY.RECONVERGENT B0, `(.L_x_434) ;  /* 0x0000040000007945 */ /* 0x000fe20003800200 */
[----:B------:R-:W-:-:S06]  /*0210*/  UIADD3 UR4, UPT, UPT, UR5, -0x1, URZ ;  /* 0xffffffff05047890 */ /* 0x000fcc000fffe0ff */
[----:B0-----:R-:W-:-:S05]  /*0220*/  LOP3.LUT R4, R0, UR4, RZ, 0xc0, !PT ;  /* 0x0000000400047c12 */ /* 0x001fca000f8ec0ff */
[----:B------:R-:W-:Y:S01]  /*0230*/  IMAD R4, R4, UR7, RZ ;  /* 0x0000000704047c24 */ /* 0x000fe2000f8e02ff */
[----:B-1----:R-:W-:-:S04]  /*0240*/  UPRMT UR6, UR6, 0x8880, URZ ;  /* 0x0000888006067896 */ /* 0x002fc800080000ff */
[----:B------:R-:W-:-:S03]  /*0250*/  VIADDMNMX.U32 R4, R7, -R3, R4, PT ;  /* 0x8000000307047246 */ /* 0x000fc60003800004 */
[----:B------:R-:W-:Y:S02]  /*0260*/  UMOV UR4, UR6 ;  /* 0x0000000600047c82 */ /* 0x000fe40008000000 */
[----:B------:R-:W-:-:S09]  /*0270*/  UISETP.NE.AND UP0, UPT, UR4, URZ, UPT ;  /* 0x000000ff0400728c */ /* 0x000fd2000bf05270 */
[----:B------:R-:W-:Y:S05]  /*0280*/  BRA.U !UP0, `(.L_x_435) ;  /* 0x0000000108747547 */ /* 0x000fea000b800000 */
[----:B------:R-:W-:Y:S01]  /*0290*/  IMAD.IADD R7, R7, 0x1, -R2 ;  /* 0x0000000107077824 */ /* 0x000fe200078e0a02 */
[----:B------:R-:W-:Y:S01]  /*02a0*/  VIADDMNMX.U32 R5, R2, -R3, R4, PT ;  /* 0x8000000302057246 */ /* 0x000fe20003800004 */
[----:B------:R-:W0:Y:S01]  /*02b0*/  LDCU.64 UR4, c[0x0][0x388] ;  /* 0x00007100ff0477ac */ /* 0x000e220008000a00 */
[----:B------:R-:W-:Y:S02]  /*02c0*/  BSSY.RECONVERGENT B1, `(.L_x_436) ;  /* 0x0000018000017945 */ /* 0x000fe40003800200 */
[----:B------:R-:W-:-:S05]  /*02d0*/  VIMNMX.U32 R6, PT, PT, R4, R7, !PT ;  /* 0x0000000704067248 */ /* 0x000fca0007fe0000 */
[----:B------:R-:W-:-:S05]  /*02e0*/  IMAD.IADD R6, R6, 0x1, -R7 ;  /* 0x0000000106067824 */ /* 0x000fca00078e0a07 */
[----:B------:R-:W-:-:S13]  /*02f0*/  ISETP.GE.U32.AND P0, PT, R6, R5, PT ;  /* 0x000000050600720c */ /* 0x000fda0003f06070 */
[----:B0-----:R-:W-:Y:S05]  /*0300*/  @P0 BRA `(.L_x_437) ;  /* 0x00000000004c0947 */ /* 0x001fea0003800000 */
.L_x_438:
[----:B------:R-:W-:-:S05]  /*0310*/  IMAD.IADD R7, R5, 0x1, -R6 ;  /* 0x0000000105077824 */ /* 0x000fca00078e0a06 */
[----:B------:R-:W-:-:S04]  /*0320*/  LEA.HI R12, R7, R6, RZ, 0x1f ;  /* 0x00000006070c7211 */ /* 0x000fc800078ff8ff */
[-C--:B------:R-:W-:Y:S02]  /*0330*/  LOP3.LUT R7, RZ, R12.reuse, RZ, 0x33, !PT ;  /* 0x0000000cff077212 */ /* 0x080fe400078e33ff */
[----:B------:R-:W-:-:S03]  /*0340*/  IADD3 R9, P1, PT, R3, R12, RZ ;  /* 0x0000000c03097210 */ /* 0x000fc60007f3e0ff */
[----:B------:R-:W-:Y:S02]  /*0350*/  IMAD.IADD R7, R4, 0x1, R7 ;  /* 0x0000000104077824 */ /* 0x000fe400078e0207 */
[----:B------:R-:W-:Y:S01]  /*0360*/  IMAD.X R16, RZ, RZ, RZ, P1 ;  /* 0x000000ffff107224 */ /* 0x000fe200008e06ff */
[C---:B------:R-:W-:Y:S02]  /*0370*/  LEA R8, P1, R9.reuse, UR4, 0x2 ;  /* 0x0000000409087c11 */ /* 0x040fe4000f8210ff */
[----:B------:R-:W-:Y:S02]  /*0380*/  IADD3 R7, P0, PT, R2, R7, RZ ;  /* 0x0000000702077210 */ /* 0x000fe40007f1e0ff */
[----:B------:R-:W-:-:S03]  /*0390*/  LEA.HI.X R9, R9, UR5, R16, 0x2, P1 ;  /* 0x0000000509097c11 */ /* 0x000fc600088f1410 */
[----:B------:R-:W-:Y:S01]  /*03a0*/  IMAD.X R14, RZ, RZ, RZ, P0 ;  /* 0x000000ffff0e7224 */ /* 0x000fe200000e06ff */
[C---:B------:R-:W-:Y:S01]  /*03b0*/  LEA R10, P0, R7.reuse, UR4, 0x2 ;  /* 0x00000004070a7c11 */ /* 0x040fe2000f8010ff */
[----:B------:R-:W2:Y:S03]  /*03c0*/  LDG.E R8, desc[UR8][R8.64] ;  /* 0x0000000808087981 */ /* 0x000ea6000c1e1900 */
[----:B------:R-:W-:-:S06]  /*03d0*/  LEA.HI.X R11, R7, UR5, R14, 0x2, P0 ;  /* 0x00000005070b7c11 */ /* 0x000fcc00080f140e */
[----:B------:R-:W2:Y:S02]  /*03e0*/  LDG.E R11, desc[UR8][R10.64] ;  /* 0x000000080a0b7981 */ /* 0x000ea4000c1e1900 */
[----:B--2---:R-:W-:-:S04]  /*03f0*/  FSETP.GT.AND P0, PT, |R11|, |R8|, PT ;  /* 0x400000080b00720b */ /* 0x004fc80003f04200 */
[----:B------:R-:W-:-:S09]  /*0400*/  SEL R5, R5, R12, !P0 ;  /* 0x0000000c05057207 */ /* 0x000fd20004000000 */
[----:B------:R-:W-:-:S05]  /*0410*/  @!P0 VIADD R6, R12, 0x1 ;  /* 0x000000010c068836 */ /* 0x000fca0000000000 */
[----:B------:R-:W-:-:S13]  /*0420*/  ISETP.GE.U32.AND P0, PT, R6, R5, PT ;  /* 0x000000050600720c */ /* 0x000fda0003f06070 */
[----:B------:R-:W-:Y:S05]  /*0430*/  @!P0 BRA `(.L_x_438) ;  /* 0xfffffffc00b48947 */ /* 0x000fea000383ffff */
.L_x_437:
[----:B------:R-:W-:Y:S05]  /*0440*/  BSYNC.RECONVERGENT B1 ;  /* 0x0000000000017941 */ /* 0x000fea0003800200 */
.L_x_436:
[----:B------:R-:W-:Y:S05]  /*0450*/  BRA `(.L_x_439) ;  /* 0x0000000000687947 */ /* 0x000fea0003800000 */
.L_x_435:
[----:B------:R-:W-:Y:S01]  /*0460*/  IMAD.IADD R7, R7, 0x1, -R2 ;  /* 0x0000000107077824 */ /* 0x000fe200078e0a02 */
[----:B------:R-:W-:Y:S01]  /*0470*/  VIADDMNMX.U32 R5, R2, -R3, R4, PT ;  /* 0x8000000302057246 */ /* 0x000fe20003800004 */
[----:B------:R-:W0:Y:S03]  /*0480*/  LDCU.64 UR4, c[0x0][0x390] ;  /* 0x00007200ff0477ac */ /* 0x000e260008000a00 */
[----:B------:R-:W-:-:S05]  /*0490*/  VIMNMX.U32 R6, PT, PT, R4, R7, !PT ;  /* 0x0000000704067248 */ /* 0x000fca0007fe0000 */
[----:B------:R-:W-:-:S05]  /*04a0*/  IMAD.IADD R6, R6, 0x1, -R7 ;  /* 0x0000000106067824 */ /* 0x000fca00078e0a07 */
[----:B------:R-:W-:-:S13]  /*04b0*/  ISETP.GE.U32.AND P0, PT, R6, R5, PT ;  /* 0x000000050600720c */ /* 0x000fda0003f06070 */
[----:B0-----:R-:W-:Y:S05]  /*04c0*/  @P0 BRA `(.L_x_439) ;  /* 0x00000000004c0947 */ /* 0x001fea0003800000 */
.L_x_440:
        /* <DEDUP_REMOVED lines=19> */
.L_x_439:
[----:B------:R-:W-:Y:S05]  /*0600*/  BSYNC.RECONVERGENT B0 ;  /* 0x0000000000007941 */ /* 0x000fea0003800200 */
.L_x_434:
[----:B------:R-:W0:Y:S01]  /*0610*/  LDC.64 R4, c[0x0][0x3a0] ;  /* 0x0000e800ff047b82 */ /* 0x000e220000000a00 */
[----:B------:R-:W-:Y:S02]  /*0620*/  IMAD.IADD R3, R3, 0x1, R6 ;  /* 0x0000000103037824 */ /* 0x000fe400078e0206 */
[----:B0-----:R-:W-:-:S05]  /*0630*/  IMAD.WIDE.U32 R4, R0, 0x4, R4 ;  /* 0x0000000400047825 */ /* 0x001fca00078e0004 */
[----:B------:R-:W-:Y:S01]  /*0640*/  STG.E desc[UR8][R4.64], R3 ;  /* 0x0000000304007986 */ /* 0x000fe2000c101908 */
[----:B------:R-:W-:Y:S05]  /*0650*/  EXIT ;  /* 0x000000000000794d */ /* 0x000fea0003800000 */
.L_x_441:
        /* <DEDUP_REMOVED lines=10> */
.L_x_577:


//--------------------- .text._ZN3cub18CUB_300001_SM_10006detail10merge_sort30DeviceMergeSortBlockSortKernelINS2_10policy_hubIN6thrust24THRUST_300001_SM_1000_NS6detail15normal_iteratorINS6_10device_ptrIfEEEEE9Policy600ESB_NS8_INS9_IiEEEESB_SF_j10CompareAbsfiEEvbT0_T1_T2_T3_T4_PT6_PT7_T5_NS1_7vsmem_tE --------------------------
	.section	.text._ZN3cub18CUB_300001_SM_10006detail10merge_sort30DeviceMergeSortBlockSortKernelINS2_10policy_hubIN6thrust24THRUST_300001_SM_1000_NS6detail15normal_iteratorINS6_10device_ptrIfEEEEE9Policy600ESB_NS8_INS9_IiEEEESB_SF_j10CompareAbsfiEEvbT0_T1_T2_T3_T4_PT6_PT7_T5_NS1_7vsmem_tE,"ax",@progbits
	.align	128
        .global         _ZN3cub18CUB_300001_SM_10006detail10merge_sort30DeviceMergeSortBlockSortKernelINS2_10policy_hubIN6thrust24THRUST_300001_SM_1000_NS6detail15normal_iteratorINS6_10device_ptrIfEEEEE9Policy600ESB_NS8_INS9_IiEEEESB_SF_j10CompareAbsfiEEvbT0_T1_T2_T3_T4_PT6_PT7_T5_NS1_7vsmem_tE
        .type           _ZN3cub18CUB_300001_SM_10006detail10merge_sort30DeviceMergeSortBlockSortKernelINS2_10policy_hubIN6thrust24THRUST_300001_SM_1000_NS6detail15normal_iteratorINS6_10device_ptrIfEEEEE9Policy600ESB_NS8_INS9_IiEEEESB_SF_j10CompareAbsfiEEvbT0_T1_T2_T3_T4_PT6_PT7_T5_NS1_7vsmem_tE,@function
        .size           _ZN3cub18CUB_300001_SM_10006detail10merge_sort30DeviceMergeSortBlockSortKernelINS2_10policy_hubIN6thrust24THRUST_300001_SM_1000_NS6detail15normal_iteratorINS6_10device_ptrIfEEEEE9Policy600ESB_NS8_INS9_IiEEEESB_SF_j10CompareAbsfiEEvbT0_T1_T2_T3_T4_PT6_PT7_T5_NS1_7vsmem_tE,(.L_x_578 - _ZN3cub18CUB_300001_SM_10006detail10merge_sort30DeviceMergeSortBlockSortKernelINS2_10policy_hubIN6thrust24THRUST_300001_SM_1000_NS6detail15normal_iteratorINS6_10device_ptrIfEEEEE9Policy600ESB_NS8_INS9_IiEEEESB_SF_j10CompareAbsfiEEvbT0_T1_T2_T3_T4_PT6_PT7_T5_NS1_7vsmem_tE)
        .other          _ZN3cub18CUB_300001_SM_10006detail10merge_sort30DeviceMergeSortBlockSortKernelINS2_10policy_hubIN6thrust24THRUST_300001_SM_1000_NS6detail15normal_iteratorINS6_10device_ptrIfEEEEE9Policy600ESB_NS8_INS9_IiEEEESB_SF_j10CompareAbsfiEEvbT0_T1_T2_T3_T4_PT6_PT7_T5_NS1_7vsmem_tE,@"STO_CUDA_ENTRY STV_DEFAULT"
_ZN3cub18CUB_300001_SM_10006detail10merge_sort30DeviceMergeSortBlockSortKernelINS2_10policy_hubIN6thrust24THRUST_300001_SM_1000_NS6detail15normal_iteratorINS6_10device_ptrIfEEEEE9Policy600ESB_NS8_INS9_IiEEEESB_SF_j10CompareAbsfiEEvbT0_T1_T2_T3_T4_PT6_PT7_T5_NS1_7vsmem_tE:
.text._ZN3cub18CUB_300001_SM_10006detail10merge_sort30DeviceMergeSortBlockSortKernelINS2_10policy_hubIN6thrust24THRUST_300001_SM_1000_NS6detail15normal_iteratorINS6_10device_ptrIfEEEEE9Policy600ESB_NS8_INS9_IiEEEESB_SF_j10CompareAbsfiEEvbT0_T1_T2_T3_T4_PT6_PT7_T5_NS1_7vsmem_tE:
[----:B------:R-:W-:Y:S01]  /*0000*/  LDC R1, c[0x0][0x37c] ;  /* 0x0000df00ff017b82 */ /* 0x000fe20000000800 */
[----:B------:R-:W0:Y:S01]  /*0010*/  S2R R5, SR_CTAID.X ;  /* 0x0000000000057919 */ /* 0x000e220000002500 */
[----:B------:R-:W1:Y:S01]  /*0020*/  LDCU UR4, c[0x0][0x370] ;  /* 0x00006e00ff0477ac */ /* 0x000e620008000800 */
[----:B------:R-:W2:Y:S01]  /*0030*/  LDCU.64 UR8, c[0x0][0x358] ;  /* 0x00006b00ff0877ac */ /* 0x000ea20008000a00 */
[----:B-1----:R-:W-:-:S06]  /*0040*/  UIADD3 UR4, UPT, UPT, UR4, -0x1, URZ ;  /* 0xffffffff04047890 */ /* 0x002fcc000fffe0ff */
[C---:B0-----:R-:W-:Y:S01]  /*0050*/  ISETP.GE.U32.AND P0, PT, R5.reuse, UR4, PT ;  /* 0x0000000405007c0c */ /* 0x041fe2000bf06070 */
[----:B------:R-:W-:-:S12]  /*0060*/  IMAD R5, R5, 0x1100, RZ ;  /* 0x0000110005057824 */ /* 0x000fd800078e02ff */
[----:B--2---:R-:W-:Y:S05]  /*0070*/  @P0 BRA `(.L_x_442) ;  /* 0x0000006c00380947 */ /* 0x004fea0003800000 */
[----:B------:R-:W0:Y:S01]  /*0080*/  S2R R6, SR_TID.X ;  /* 0x0000000000067919 */ /* 0x000e220000002100 */
[----:B------:R-:W1:Y:S01]  /*0090*/  LDCU.64 UR4, c[0x0][0x390] ;  /* 0x00007200ff0477ac */ /* 0x000e620008000a00 */
[----:B------:R-:W-:Y:S01]  /*00a0*/  ACQBULK ;  /* 0x000000000000782e */ /* 0x000fe20000000000 */
[----:B0-----:R-:W-:-:S05]  /*00b0*/  LOP3.LUT R0, R6, 0x3e0, RZ, 0xc0, !PT ;  /* 0x000003e006007812 */ /* 0x001fca00078ec0ff */
[----:B------:R-:W-:-:S05]  /*00c0*/  IMAD R3, R0, 0x11, RZ ;  /* 0x0000001100037824 */ /* 0x000fca00078e02ff */
[----:B------:R-:W-:-:S04]  /*00d0*/  LOP3.LUT R0, R3, 0x1f, R6, 0xf8, !PT ;  /* 0x0000001f03007812 */ /* 0x000fc800078ef806 */
[----:B------:R-:W-:-:S05]  /*00e0*/  IADD3 R0, P0, PT, R5, R0, RZ ;  /* 0x0000000005007210 */ /* 0x000fca0007f1e0ff */
[----:B------:R-:W-:Y:S02]  /*00f0*/  IMAD.X R3, RZ, RZ, RZ, P0 ;  /* 0x000000ffff037224 */ /* 0x000fe400000e06ff */
        /* <DEDUP_REMOVED lines=27> */
[----:B-1----:R-:W-:-:S05]  /*02b0*/  LEA R3, R26, R25, 0x18 ;  /* 0x000000191a037211 */ /* 0x002fca00078ec0ff */
[----:B------:R-:W-:Y:S01]  /*02c0*/  IMAD R25, R22, 0x4, R3 ;  /* 0x0000000416197824 */ /* 0x000fe200078e0203 */
[----:B--2---:R-:W-:-:S04]  /*02d0*/  IADD3 R8, P0, PT, R5, UR4, RZ ;  /* 0x0000000405087c10 */ /* 0x004fc8000ff1e0ff */
[----:B------:R-:W-:Y:S01]  /*02e0*/  IADD3.X R9, PT, PT, R4, UR5, RZ, P0, !PT ;  /* 0x0000000504097c10 */ /* 0x000fe200087fe4ff */
[----:B---3--:R0:W-:Y:S04]  /*02f0*/  STS [R25+0x380], R14 ;  /* 0x0003800e19007388 */ /* 0x0081e80000000800 */
[----:B----4-:R1:W-:Y:S01]  /*0300*/  STS [R25], R0 ;  /* 0x0000000019007388 */ /* 0x0103e20000000800 */
[----:B0-----:R-:W-:-:S03]  /*0310*/  LEA R14, R28, R25, 0x6 ;  /* 0x000000191c0e7211 */ /* 0x001fc600078e30ff */
        /* <DEDUP_REMOVED lines=109> */
[----:B------:R-:W-:Y:S01]  /*09f0*/  @P1 MOV R45, R8 ;  /* 0x00000008002d1202 */ /* 0x000fe20000000f00 */
[----:B------:R-:W-:Y:S01]  /*0a00*/  @P1 IMAD.MOV.U32 R10, RZ, RZ, R13 ;  /* 0x000000ffff0a1224 */ /* 0x000fe200078e000d */
[----:B------:R-:W-:Y:S01]  /*0a10*/  FSETP.GT.AND P1, PT, |R25|, |R38|, PT ;  /* 0x400000261900720b */ /* 0x000fe20003f24200 */
[----:B------:R-:W-:Y:S01]  /*0a20*/  IMAD.MOV.U32 R13, RZ, RZ, R22 ;  /* 0x000000ffff0d7224 */ /* 0x000fe200078e0016 */
[----:B------:R-:W-:Y:S01]  /*0a30*/  @P2 MOV R13, R26 ;  /* 0x0000001a000d2202 */ /* 0x000fe20000000f00 */
[----:B------:R-:W-:Y:S01]  /*0a40*/  @P2 IMAD.MOV.U32 R29, RZ, RZ, R32 ;  /* 0x000000ffff1d2224 */ /* 0x000fe200078e0020 */
[----:B------:R-:W-:Y:S01]  /*0a50*/  MOV R8, R45 ;  /* 0x0000002d00087202 */ /* 0x000fe20000000f00 */
[----:B------:R-:W-:-:S02]  /*0a60*/  @P2 IMAD.MOV.U32 R26, RZ, RZ, R22 ;  /* 0x000000ffff1a2224 */ /* 0x000fc400078e0016 */
        /* <DEDUP_REMOVED lines=8> */
[----:B------:R-:W-:Y:S02]  /*0af0*/  IMAD.MOV.U32 R22, RZ, RZ, R19 ;  /* 0x000000ffff167224 */ /* 0x000fe400078e0013 */
[----:B------:R-:W-:Y:S01]  /*0b00*/  @P1 IMAD.MOV.U32 R22, RZ, RZ, R17 ;  /* 0x000000ffff161224 */ /* 0x000fe200078e0011 */
[----:B------:R-:W-:Y:S01]  /*0b10*/  @P1 MOV R17, R19 ;  /* 0x0000001300111202 */ /* 0x000fe20000000f00 */
[----:B------:R-:W-:-:S02]  /*0b20*/  IMAD.MOV.U32 R19, RZ, RZ, R20 ;  /* 0x000000ffff137224 */ /* 0x000fc400078e0014 */
[--C-:B------:R-:W-:Y:S02]  /*0b30*/  IMAD.MOV.U32 R21, RZ, RZ, R37.reuse ;  /* 0x000000ffff157224 */ /* 0x100fe400078e0025 */
[----:B------:R-:W-:Y:S02]  /*0b40*/  @P2 IMAD.MOV.U32 R19, RZ, RZ, R18 ;  /* 0x000000ffff132224 */ /* 0x000fe400078e0012 */
[----:B------:R-:W-:Y:S02]  /*0b50*/  @P2 IMAD.MOV.U32 R21, RZ, RZ, R44 ;  /* 0x000000ffff152224 */ /* 0x000fe400078e002c */
[----:B------:R-:W-:Y:S02]  /*0b60*/  @P1 IMAD.MOV.U32 R43, RZ, RZ, R38 ;  /* 0x000000ffff2b1224 */ /* 0x000fe400078e0026 */
[----:B------:R-:W-:Y:S02]  /*0b70*/  @P2 IMAD.MOV.U32 R18, RZ, RZ, R20 ;  /* 0x000000ffff122224 */ /* 0x000fe400078e0014 */
[----:B------:R-:W-:Y:S01]  /*0b80*/  @P2 IMAD.MOV.U32 R44, RZ, RZ, R37 ;  /* 0x000000ffff2c2224 */ /* 0x000fe200078e0025 */
[----:B-----5:R-:W-:Y:S01]  /*0b90*/  FSETP.GT.AND P2, PT, |R36|, |R35|, PT ;  /* 0x400000232400720b */ /* 0x020fe20003f44200 */
[----:B------:R-:W-:Y:S01]  /*0ba0*/  @P1 IMAD.MOV.U32 R38, RZ, RZ, R25 ;  /* 0x000000ffff261224 */ /* 0x000fe200078e0019 */
[----:B------:R-:W-:Y:S01]  /*0bb0*/  MOV R25, R39 ;  /* 0x0000002700197202 */ /* 0x000fe20000000f00 */
[--C-:B------:R-:W-:Y:S01]  /*0bc0*/  IMAD.MOV.U32 R20, RZ, RZ, R30.reuse ;  /* 0x000000ffff147224 */ /* 0x100fe200078e001e */
[----:B------:R-:W-:Y:S01]  /*0bd0*/  @P0 MOV R25, R42 ;  /* 0x0000002a00190202 */ /* 0x000fe20000000f00 */
[----:B------:R-:W-:Y:S01]  /*0be0*/  @P0 IMAD.MOV.U32 R20, RZ, RZ, R11 ;  /* 0x000000ffff140224 */ /* 0x000fe200078e000b */
[----:B------:R-:W-:Y:S01]  /*0bf0*/  FSETP.GT.AND P1, PT, |R32|, |R15|, PT ;  /* 0x4000000f2000720b */ /* 0x000fe20003f24200 */
[----:B------:R-:W-:-:S02]  /*0c00*/  @P0 IMAD.MOV.U32 R11, RZ, RZ, R30 ;  /* 0x000000ffff0b0224 */ /* 0x000fc400078e001e */
[----:B------:R-:W-:Y:S01]  /*0c10*/  @P0 IMAD.MOV.U32 R42, RZ, RZ, R39 ;  /* 0x000000ffff2a0224 */ /* 0x000fe200078e0027 */
[----:B------:R-:W-:Y:S01]  /*0c20*/  FSETP.GT.AND P0, PT, |R45|, |R33|, PT ;  /* 0x400000212d00720b */ /* 0x000fe20003f04200 */
[----:B------:R-:W-:Y:S02]  /*0c30*/  IMAD.MOV.U32 R37, RZ, RZ, R23 ;  /* 0x000000ffff257224 */ /* 0x000fe400078e0017 */
[----:B------:R-:W-:Y:S01]  /*0c40*/  @P3 IMAD.MOV.U32 R37, RZ, RZ, R12 ;  /* 0x000000ffff253224 */ /* 0x000fe200078e000c */
[----:B------:R-:W-:Y:S01]  /*0c50*/  @P3 MOV R12, R23 ;  /* 0x00000017000c3202 */ /* 0x000fe20000000f00 */
[----:B------:R-:W-:Y:S02]  /*0c60*/  @P3 IMAD.MOV.U32 R40, RZ, RZ, R41 ;  /* 0x000000ffff283224 */ /* 0x000fe400078e0029 */
[----:B------:R-:W-:Y:S02]  /*0c70*/  IMAD.MOV.U32 R31, RZ, RZ, R7 ;  /* 0x000000ffff1f7224 */ /* 0x000fe400078e0007 */
[----:B------:R-:W-:Y:S01]  /*0c80*/  IMAD.MOV.U32 R41, RZ, RZ, R36 ;  /* 0x000000ffff297224 */ /* 0x000fe200078e0024 */
[----:B------:R-:W-:Y:S01]  /*0c90*/  FSETP.GT.AND P3, PT, |R40|, |R25|, PT ;  /* 0x400000192800720b */ /* 0x000fe20003f64200 */
[----:B------:R-:W-:Y:S01]  /*0ca0*/  @P2 IMAD.MOV.U32 R31, RZ, RZ, R37 ;  /* 0x000000ffff1f2224 */ /* 0x000fe200078e0025 */
[----:B------:R-:W-:Y:S01]  /*0cb0*/  @P2 MOV R37, R7 ;  /* 0x0000000700252202 */ /* 0x000fe20000000f00 */
[----:B------:R-:W-:-:S02]  /*0cc0*/  @P2 IMAD.MOV.U32 R41, RZ, RZ, R35 ;  /* 0x000000ffff292224 */ /* 0x000fc400078e0023 */
        /* <DEDUP_REMOVED lines=9> */
[----:B------:R-:W-:Y:S01]  /*0d60*/  @P1 MOV R10, R14 ;  /* 0x0000000e000a1202 */ /* 0x000fe20000000f00 */
[----:B------:R-:W-:-:S02]  /*0d70*/  IMAD.MOV.U32 R36, RZ, RZ, R32 ;  /* 0x000000ffff247224 */ /* 0x000fc400078e0020 */
[----:B------:R-:W-:Y:S02]  /*0d80*/  @P1 IMAD.MOV.U32 R36, RZ, RZ, R15 ;  /* 0x000000ffff241224 */ /* 0x000fe400078e000f */
[----:B------:R-:W-:Y:S02]  /*0d90*/  @P1 IMAD.MOV.U32 R14, RZ, RZ, R26 ;  /* 0x000000ffff0e1224 */ /* 0x000fe400078e001a */
[----:B------:R-:W-:Y:S01]  /*0da0*/  @P1 IMAD.MOV.U32 R15, RZ, RZ, R32 ;  /* 0x000000ffff0f1224 */ /* 0x000fe200078e0020 */
[----:B------:R-:W-:Y:S01]  /*0db0*/  FSETP.GT.AND P1, PT, |R44|, |R43|, PT ;  /* 0x4000002b2c00720b */ /* 0x000fe20003f24200 */
[----:B------:R-:W-:Y:S01]  /*0dc0*/  IMAD.MOV.U32 R23, RZ, RZ, R28 ;  /* 0x000000ffff177224 */ /* 0x000fe200078e001c */
[----:B------:R-:W-:Y:S01]  /*0dd0*/  @P2 MOV R23, R13 ;  /* 0x0000000d00172202 */ /* 0x000fe20000000f00 */
[----:B------:R-:W-:Y:S01]  /*0de0*/  IMAD.MOV.U32 R32, RZ, RZ, R34 ;  /* 0x000000ffff207224 */ /* 0x000fe200078e0022 */
[----:B------:R-:W-:Y:S01]  /*0df0*/  @P2 MOV R32, R29 ;  /* 0x0000001d00202202 */ /* 0x000fe20000000f00 */
[----:B------:R-:W-:Y:S01]  /*0e00*/  @P2 IMAD.MOV.U32 R13, RZ, RZ, R28 ;  /* 0x000000ffff0d2224 */ /* 0x000fe200078e001c */
[----:B------:R-:W-:Y:S01]  /*0e10*/  MOV R28, R42 ;  /* 0x0000002a001c7202 */ /* 0x000fe20000000f00 */
[----:B------:R-:W-:Y:S01]  /*0e20*/  @P2 IMAD.MOV.U32 R29, RZ, RZ, R34 ;  /* 0x000000ffff1d2224 */ /* 0x000fe200078e0022 */
[----:B------:R-:W-:Y:S01]  /*0e30*/  FSETP.GT.AND P2, PT, |R42|, |R21|, PT ;  /* 0x400000152a00720b */ /* 0x000fe20003f44200 */
[----:B------:R-:W-:-:S02]  /*0e40*/  IMAD.MOV.U32 R34, RZ, RZ, R38 ;  /* 0x000000ffff227224 */ /* 0x000fc400078e0026 */
[----:B------:R-:W-:Y:S02]  /*0e50*/  @P0 IMAD.MOV.U32 R34, RZ, RZ, R27 ;  /* 0x000000ffff220224 */ /* 0x000fe400078e001b */
[----:B------:R-:W-:Y:S01]  /*0e60*/  @P0 IMAD.MOV.U32 R27, RZ, RZ, R38 ;  /* 0x000000ffff1b0224 */ /* 0x000fe200078e0026 */
[----:B------:R-:W-:Y:S01]  /*0e70*/  MOV R38, R40 ;  /* 0x0000002800267202 */ /* 0x000fe20000000f00 */
[----:B------:R-:W-:Y:S01]  /*0e80*/  IMAD.MOV.U32 R9, RZ, RZ, R17 ;  /* 0x000000ffff097224 */ /* 0x000fe200078e0011 */
[----:B------:R-:W-:Y:S01]  /*0e90*/  @P3 MOV R38, R25 ;  /* 0x0000001900263202 */ /* 0x000fe20000000f00 */
[----:B------:R-:W-:Y:S01]  /*0ea0*/  @P0 IMAD.MOV.U32 R9, RZ, RZ, R24 ;  /* 0x000000ffff090224 */ /* 0x000fe200078e0018 */
[----:B------:R-:W-:Y:S01]  /*0eb0*/  @P0 MOV R24, R17 ;  /* 0x0000001100180202 */ /* 0x000fe20000000f00 */
[----:B------:R-:W-:Y:S01]  /*0ec0*/  IMAD.MOV.U32 R17, RZ, RZ, R18 ;  /* 0x000000ffff117224 */ /* 0x000fe200078e0012 */
[----:B------:R-:W-:Y:S01]  /*0ed0*/  FSETP.GT.AND P4, PT, |R35|, |R38|, PT ;  /* 0x400000262300720b */ /* 0x000fe20003f84200 */
[----:B------:R-:W-:Y:S01]  /*0ee0*/  IMAD.MOV.U32 R30, RZ, RZ, R44 ;  /* 0x000000ffff1e7224 */ /* 0x000fe200078e002c */
[----:B------:R-:W-:Y:S01]  /*0ef0*/  FSETP.GT.AND P0, PT, |R33|, |R0|, PT ;  /* 0x400000002100720b */ /* 0x000fe20003f04200 */
[----:B------:R-:W-:Y:S01]  /*0f00*/  @P1 IMAD.MOV.U32 R17, RZ, RZ, R22 ;  /* 0x000000ffff111224 */ /* 0x000fe200078e0016 */
[----:B------:R-:W-:Y:S01]  /*0f10*/  @P2 MOV R28, R21 ;  /* 0x00000015001c2202 */ /* 0x000fe20000000f00 */
[----:B------:R-:W-:-:S02]  /*0f20*/  @P1 IMAD.MOV.U32 R30, RZ, RZ, R43 ;  /* 0x000000ffff1e1224 */ /* 0x000fc400078e002b */
[----:B------:R-:W-:Y:S02]  /*0f30*/  @P1 IMAD.MOV.U32 R22, RZ, RZ, R18 ;  /* 0x000000ffff161224 */ /* 0x000fe400078e0012 */
[----:B------:R-:W-:Y:S01]  /*0f40*/  @P1 IMAD.MOV.U32 R43, RZ, RZ, R44 ;  /* 0x000000ffff2b1224 */ /* 0x000fe200078e002c */
[----:B------:R-:W-:Y:S01]  /*0f50*/  FSETP.GT.AND P1, PT, |R15|, |R8|, PT ;  /* 0x400000080f00720b */ /* 0x000fe20003f24200 */
[----:B------:R-:W-:Y:S02]  /*0f60*/  IMAD.MOV.U32 R18, RZ, RZ, R11 ;  /* 0x000000ffff127224 */ /* 0x000fe400078e000b */
        /* <DEDUP_REMOVED lines=8> */
[----:B------:R-:W-:Y:S02]  /*0ff0*/  @P3 IMAD.MOV.U32 R25, RZ, RZ, R40 ;  /* 0x000000ffff193224 */ /* 0x000fe400078e0028 */
[----:B------:R-:W-:Y:S01]  /*1000*/  @P4 IMAD.MOV.U32 R11, RZ, RZ, R45 ;  /* 0x000000ffff0b4224 */ /* 0x000fe200078e002d */
[----:B------:R-:W-:Y:S01]  /*1010*/  @P4 MOV R45, R37 ;  /* 0x00000025002d4202 */ /* 0x000fe20000000f00 */
[----:B------:R-:W-:Y:S01]  /*1020*/  IMAD.MOV.U32 R12, RZ, RZ, R35 ;  /* 0x000000ffff0c7224 */ /* 0x000fe200078e0023 */
[----:B------:R-:W-:Y:S01]  /*1030*/  MOV R37, R33 ;  /* 0x0000002100257202 */ /* 0x000fe20000000f00 */
[----:B------:R-:W-:Y:S01]  /*1040*/  IMAD.MOV.U32 R26, RZ, RZ, R16 ;  /* 0x000000ffff1a7224 */ /* 0x000fe200078e0010 */
[----:B------:R-:W-:Y:S01]  /*1050*/  @P0 MOV R37, R0 ;  /* 0x0000000000250202 */ /* 0x000fe20000000f00 */
[----:B------:R-:W-:Y:S01]  /*1060*/  IMAD.MOV.U32 R39, RZ, RZ, R15 ;  /* 0x000000ffff277224 */ /* 0x000fe200078e000f */
[----:B------:R-:W-:Y:S01]  /*1070*/  FSETP.GT.AND P3, PT, |R25|, |R28|, PT ;  /* 0x4000001c1900720b */ /* 0x000fe20003f64200 */
[----:B------:R-:W-:-:S02]  /*1080*/  @P4 IMAD.MOV.U32 R12, RZ, RZ, R38 ;  /* 0x000000ffff0c4224 */ /* 0x000fc400078e0026 */
[----:B------:R-:W-:Y:S02]  /*1090*/  @P0 IMAD.MOV.U32 R26, RZ, RZ, R2 ;  /* 0x000000ffff1a0224 */ /* 0x000fe400078e0002 */
[----:B------:R-:W-:Y:S02]  /*10a0*/  @P1 IMAD.MOV.U32 R39, RZ, RZ, R8 ;  /* 0x000000ffff271224 */ /* 0x000fe400078e0008 */
        /* <DEDUP_REMOVED lines=8> */
[----:B------:R-:W-:-:S02]  /*1130*/  IMAD.MOV.U32 R16, RZ, RZ, R14 ;  /* 0x000000ffff107224 */ /* 0x000fc400078e000e */
[----:B------:R-:W-:Y:S02]  /*1140*/  IMAD.MOV.U32 R15, RZ, RZ, R13 ;  /* 0x000000ffff0f7224 */ /* 0x000fe400078e000d */
[----:B------:R-:W-:Y:S01]  /*1150*/  @P1 IMAD.MOV.U32 R16, RZ, RZ, R7 ;  /* 0x000000ffff101224 */ /* 0x000fe200078e0007 */
[----:B------:R-:W-:Y:S01]  /*1160*/  @P1 MOV R7, R14 ;  /* 0x0000000e00071202 */ /* 0x000fe20000000f00 */
[----:B------:R-:W-:Y:S01]  /*1170*/  @P2 IMAD.MOV.U32 R15, RZ, RZ, R10 ;  /* 0x000000ffff0f2224 */ /* 0x000fe200078e000a */
[----:B------:R-:W-:Y:S01]  /*1180*/  FSETP.GT.AND P1, PT, |R43|, |R34|, PT ;  /* 0x400000222b00720b */ /* 0x000fe20003f24200 */
[----:B------:R-:W-:Y:S02]  /*1190*/  @P2 IMAD.MOV.U32 R10, RZ, RZ, R13 ;  /* 0x000000ffff0a2224 */ /* 0x000fe400078e000d */
[----:B------:R-:W-:Y:S01]  /*11a0*/  @P2 IMAD.MOV.U32 R36, RZ, RZ, R29 ;  /* 0x000000ffff242224 */ /* 0x000fe200078e001d */
[----:B------:R-:W-:Y:S01]  /*11b0*/  FSETP.GT.AND P2, PT, |R21|, |R30|, PT ;  /* 0x4000001e1500720b */ /* 0x000fe20003f44200 */
[----:B------:R-:W-:-:S02]  /*11c0*/  IMAD.MOV.U32 R14, RZ, RZ, R24 ;  /* 0x000000ffff0e7224 */ /* 0x000fc400078e0018 */
[----:B------:R-:W-:Y:S01]  /*11d0*/  IMAD.MOV.U32 R44, RZ, RZ, R25 ;  /* 0x000000ffff2c7224 */ /* 0x000fe200078e0019 */
[----:B------:R-:W-:Y:S01]  /*11e0*/  MOV R40, R36 ;  /* 0x0000002400287202 */ /* 0x000fe20000000f00 */
[----:B------:R-:W-:Y:S02]  /*11f0*/  @P0 IMAD.MOV.U32 R14, RZ, RZ, R23 ;  /* 0x000000ffff0e0224 */ /* 0x000fe400078e0017 */
[----:B------:R-:W-:Y:S01]  /*1200*/  @P0 IMAD.MOV.U32 R33, RZ, RZ, R32 ;  /* 0x000000ffff210224 */ /* 0x000fe200078e0020 */
[----:B------:R-:W-:Y:S01]  /*1210*/  @P0 MOV R32, R27 ;  /* 0x0000001b00200202 */ /* 0x000fe20000000f00 */
[----:B------:R-:W-:Y:S02]  /*1220*/  @P3 IMAD.MOV.U32 R44, RZ, RZ, R28 ;  /* 0x000000ffff2c3224 */ /* 0x000fe400078e001c */
[----:B------:R-:W-:Y:S01]  /*1230*/  @P0 IMAD.MOV.U32 R23, RZ, RZ, R24 ;  /* 0x000000ffff170224 */ /* 0x000fe200078e0018 */
[----:B------:R-:W-:Y:S01]  /*1240*/  FSETP.GT.AND P0, PT, |R8|, |R37|, PT ;  /* 0x400000250800720b */ /* 0x000fe20003f04200 */
[----:B------:R-:W-:-:S02]  /*1250*/  IMAD.MOV.U32 R13, RZ, RZ, R22 ;  /* 0x000000ffff0d7224 */ /* 0x000fc400078e0016 */
[----:B------:R-:W-:Y:S02]  /*1260*/  IMAD.MOV.U32 R29, RZ, RZ, R43 ;  /* 0x000000ffff1d7224 */ /* 0x000fe400078e002b */
[----:B------:R-:W-:Y:S01]  /*1270*/  IMAD.MOV.U32 R24, RZ, RZ, R19 ;  /* 0x000000ffff187224 */ /* 0x000fe200078e0013 */
[----:B------:R-:W-:Y:S01]  /*1280*/  @P2 MOV R24, R17 ;  /* 0x0000001100182202 */ /* 0x000fe20000000f00 */
[----:B------:R-:W-:Y:S01]  /*1290*/  IMAD.MOV.U32 R27, RZ, RZ, R21 ;  /* 0x000000ffff1b7224 */ /* 0x000fe200078e0015 */
[----:B------:R-:W-:Y:S01]  /*12a0*/  @P2 MOV R27, R30 ;  /* 0x0000001e001b2202 */ /* 0x000fe20000000f00 */
        /* <DEDUP_REMOVED lines=13> */
[----:B------:R-:W-:-:S02]  /*1380*/  @P3 IMAD.MOV.U32 R28, RZ, RZ, R25 ;  /* 0x000000ffff1c3224 */ /* 0x000fc400078e0019 */
[----:B------:R-:W-:Y:S02]  /*1390*/  IMAD.MOV.U32 R22, RZ, RZ, R31 ;  /* 0x000000ffff167224 */ /* 0x000fe400078e001f */
[----:B------:R-:W-:Y:S01]  /*13a0*/  IMAD.MOV.U32 R25, RZ, RZ, R41 ;  /* 0x000000ffff197224 */ /* 0x000fe200078e0029 */
[----:B------:R-:W-:Y:S01]  /*13b0*/  FSETP.GT.AND P3, PT, |R28|, |R27|, PT ;  /* 0x4000001b1c00720b */ /* 0x000fe20003f64200 */
[----:B------:R-:W-:Y:S02]  /*13c0*/  IMAD.MOV.U32 R20, RZ, RZ, R45 ;  /* 0x000000ffff147224 */ /* 0x000fe400078e002d */
[----:B------:R-:W-:Y:S01]  /*13d0*/  @P1 IMAD.MOV.U32 R22, RZ, RZ, R11 ;  /* 0x000000ffff161224 */ /* 0x000fe200078e000b */
[----:B------:R-:W-:Y:S01]  /*13e0*/  @P1 MOV R11, R31 ;  /* 0x0000001f000b1202 */ /* 0x000fe20000000f00 */
[----:B------:R-:W-:Y:S02]  /*13f0*/  @P1 IMAD.MOV.U32 R25, RZ, RZ, R12 ;  /* 0x000000ffff191224 */ /* 0x000fe400078e000c */
[----:B------:R-:W-:-:S02]  /*1400*/  @P2 IMAD.MOV.U32 R20, RZ, RZ, R46 ;  /* 0x000000ffff142224 */ /* 0x000fc400078e002e */
[----:B------:R-:W-:Y:S02]  /*1410*/  @P2 IMAD.MOV.U32 R21, RZ, RZ, R44 ;  /* 0x000000ffff152224 */ /* 0x000fe400078e002c */
[----:B------:R-:W-:Y:S01]  /*1420*/  @P1 IMAD.MOV.U32 R12, RZ, RZ, R41 ;  /* 0x000000ffff0c1224 */ /* 0x000fe200078e0029 */
[----:B------:R-:W-:Y:S01]  /*1430*/  FSETP.GT.AND P1, PT, |R36|, |R39|, PT ;  /* 0x400000272400720b */ /* 0x000fe20003f24200 */
[----:B------:R-:W-:Y:S02]  /*1440*/  @P2 IMAD.MOV.U32 R46, RZ, RZ, R45 ;  /* 0x000000ffff2e2224 */ /* 0x000fe400078e002d */
[----:B------:R-:W-:Y:S01]  /*1450*/  @P2 IMAD.MOV.U32 R44, RZ, RZ, R38 ;  /* 0x000000ffff2c2224 */ /* 0x000fe200078e0026 */
[----:B------:R-:W-:Y:S01]  /*1460*/  FSETP.GT.AND P2, PT, |R32|, |R35|, PT ;  /* 0x400000232000720b */ /* 0x000fe20003f44200 */
[----:B------:R-:W-:Y:S01]  /*1470*/  IMAD.MOV.U32 R42, RZ, RZ, R8 ;  /* 0x000000ffff2a7224 */ /* 0x000fe200078e0008 */
[----:B------:R-:W-:Y:S01]  /*1480*/  FSETP.GT.AND P4, PT, |R12|, |R21|, PT ;  /* 0x400000150c00720b */ /* 0x000fe20003f84200 */
[----:B------:R-:W-:Y:S01]  /*1490*/  @P0 IMAD.MOV.U32 R19, RZ, RZ, R26 ;  /* 0x000000ffff130224 */ /* 0x000fe200078e001a */
[----:B------:R-:W-:Y:S01]  /*14a0*/  @P0 MOV R26, R7 ;  /* 0x00000007001a0202 */ /* 0x000fe20000000f00 */
[----:B------:R-:W-:-:S02]  /*14b0*/  @P0 IMAD.MOV.U32 R42, RZ, RZ, R37 ;  /* 0x000000ffff2a0224 */ /* 0x000fc400078e0025 */
[----:B------:R-:W-:Y:S01]  /*14c0*/  @P0 IMAD.MOV.U32 R37, RZ, RZ, R8 ;  /* 0x000000ffff250224 */ /* 0x000fe200078e0008 */
[----:B------:R-:W-:Y:S01]  /*14d0*/  FSETP.GT.AND P0, PT, |R34|, |R33|, PT ;  /* 0x400000212200720b */ /* 0x000fe20003f04200 */
[----:B------:R-:W-:Y:S01]  /*14e0*/  IMAD.MOV.U32 R8, RZ, RZ, R10 ;  /* 0x000000ffff087224 */ /* 0x000fe200078e000a */
[----:B------:R-:W-:Y:S01]  /*14f0*/  @P1 MOV R40, R39 ;  /* 0x0000002700281202 */ /* 0x000fe20000000f00 */
[----:B------:R-:W-:Y:S02]  /*1500*/  IMAD.MOV.U32 R7, RZ, RZ, R23 ;  /* 0x000000ffff077224 */ /* 0x000fe400078e0017 */
[----:B------:R-:W-:Y:S02]  /*1510*/  @P1 IMAD.MOV.U32 R8, RZ, RZ, R16 ;  /* 0x000000ffff081224 */ /* 0x000fe400078e0010 */
[----:B------:R-:W-:Y:S02]  /*1520*/  @P2 IMAD.MOV.U32 R7, RZ, RZ, R15 ;  /* 0x000000ffff072224 */ /* 0x000fe400078e000f */
[----:B------:R-:W-:-:S02]  /*1530*/  @P1 IMAD.MOV.U32 R16, RZ, RZ, R10 ;  /* 0x000000ffff101224 */ /* 0x000fc400078e000a */
[----:B------:R-:W-:Y:S01]  /*1540*/  @P1 IMAD.MOV.U32 R39, RZ, RZ, R36 ;  /* 0x000000ffff271224 */ /* 0x000fe200078e0024 */
[----:B------:R-:W-:Y:S01]  /*1550*/  FSETP.GT.AND P1, PT, |R30|, |R29|, PT ;  /* 0x4000001d1e00720b */ /* 0x000fe20003f24200 */
[----:B------:R-:W-:Y:S01]  /*1560*/  @P2 IMAD.MOV.U32 R15, RZ, RZ, R23 ;  /* 0x000000ffff0f2224 */ /* 0x000fe200078e0017 */
[-C--:B------:R-:W-:Y:S01]  /*1570*/  MOV R36, R32.reuse ;  /* 0x0000002000247202 */ /* 0x080fe20000000f00 */
[----:B------:R-:W-:Y:S02]  /*1580*/  IMAD.MOV.U32 R23, RZ, RZ, R28 ;  /* 0x000000ffff177224 */ /* 0x000fe400078e001c */
[----:B------:R-:W-:Y:S02]  /*1590*/  @P3 IMAD.MOV.U32 R23, RZ, RZ, R27 ;  /* 0x000000ffff173224 */ /* 0x000fe400078e001b */
[----:B------:R-:W-:Y:S01]  /*15a0*/  @P2 IMAD.MOV.U32 R36, RZ, RZ, R35 ;  /* 0x000000ffff242224 */ /* 0x000fe200078e0023 */
[----:B------:R-:W-:Y:S01]  /*15b0*/  @P2 MOV R35, R32 ;  /* 0x0000002000232202 */ /* 0x000fe20000000f00 */
[----:B------:R-:W-:Y:S01]  /*15c0*/  IMAD.MOV.U32 R10, RZ, RZ, R9 ;  /* 0x000000ffff0a7224 */ /* 0x000fe200078e0009 */
[----:B------:R-:W-:Y:S01]  /*15d0*/  FSETP.GT.AND P2, PT, |R44|, |R23|, PT ;  /* 0x400000172c00720b */ /* 0x000fe20003f44200 */
[----:B------:R-:W-:-:S02]  /*15e0*/  IMAD.MOV.U32 R38, RZ, RZ, R34 ;  /* 0x000000ffff267224 */ /* 0x000fc400078e0022 */
[----:B------:R-:W-:Y:S02]  /*15f0*/  @P0 IMAD.MOV.U32 R10, RZ, RZ, R14 ;  /* 0x000000ffff0a0224 */ /* 0x000fe400078e000e */
        /* <DEDUP_REMOVED lines=20> */
[----:B------:R-:W-:Y:S01]  /*1740*/  @P4 IMAD.MOV.U32 R21, RZ, RZ, R12 ;  /* 0x000000ffff154224 */ /* 0x000fe200078e000c */
[----:B------:R-:W-:Y:S01]  /*1750*/  MOV R12, R44 ;  /* 0x0000002c000c7202 */ /* 0x000fe20000000f00 */
[--C-:B------:R-:W-:Y:S02]  /*1760*/  IMAD.MOV.U32 R11, RZ, RZ, R46.reuse ;  /* 0x000000ffff0b7224 */ /* 0x100fe400078e002e */
[----:B------:R-:W-:Y:S02]  /*1770*/  @P2 IMAD.MOV.U32 R11, RZ, RZ, R43 ;  /* 0x000000ffff0b2224 */ /* 0x000fe400078e002b */
[----:B------:R-:W-:Y:S02]  /*1780*/  @P2 IMAD.MOV.U32 R12, RZ, RZ, R23 ;  /* 0x000000ffff0c2224 */ /* 0x000fe400078e0017 */
[----:B------:R-:W-:Y:S02]  /*1790*/  @P2 IMAD.MOV.U32 R43, RZ, RZ, R46 ;  /* 0x000000ffff2b2224 */ /* 0x000fe400078e002e */
[----:B------:R-:W-:Y:S01]  /*17a0*/  @P2 IMAD.MOV.U32 R23, RZ, RZ, R44 ;  /* 0x000000ffff172224 */ /* 0x000fe200078e002c */
[----:B------:R-:W-:Y:S01]  /*17b0*/  FSETP.GT.AND P2, PT, |R35|, |R40|, PT ;  /* 0x400000282300720b */ /* 0x000fe20003f44200 */
[----:B------:R-:W-:-:S02]  /*17c0*/  IMAD.MOV.U32 R31, RZ, RZ, R37 ;  /* 0x000000ffff1f7224 */ /* 0x000fc400078e0025 */
[----:B------:R-:W-:Y:S01]  /*17d0*/  @P0 IMAD.MOV.U32 R30, RZ, RZ, R2 ;  /* 0x000000ffff1e0224 */ /* 0x000fe200078e0002 */
[----:B------:R-:W-:Y:S01]  /*17e0*/  @P0 MOV R2, R26 ;  /* 0x0000001a00020202 */ /* 0x000fe20000000f00 */
[----:B------:R-:W-:Y:S02]  /*17f0*/  @P0 IMAD.MOV.U32 R31, RZ, RZ, R0 ;  /* 0x000000ffff1f0224 */ /* 0x000fe400078e0000 */
[----:B------:R-:W-:Y:S02]  /*1800*/  @P3 IMAD.MOV.U32 R27, RZ, RZ, R28 ;  /* 0x000000ffff1b3224 */ /* 0x000fe400078e001c */
[----:B------:R-:W-:Y:S01]  /*1810*/  @P0 IMAD.MOV.U32 R0, RZ, RZ, R37 ;  /* 0x000000ffff000224 */ /* 0x000fe200078e0025 */
[----:B------:R-:W-:Y:S01]  /*1820*/  MOV R37, R39 ;  /* 0x0000002700257202 */ /* 0x000fe20000000f00 */
[--C-:B------:R-:W-:Y:S01]  /*1830*/  IMAD.MOV.U32 R28, RZ, RZ, R16.reuse ;  /* 0x000000ffff1c7224 */ /* 0x100fe200078e0010 */
[----:B------:R-:W-:Y:S01]  /*1840*/  FSETP.GT.AND P0, PT, |R33|, |R36|, PT ;  /* 0x400000242100720b */ /* 0x000fe20003f04200 */
[----:B------:R-:W-:Y:S01]  /*1850*/  @P1 IMAD.MOV.U32 R28, RZ, RZ, R19 ;  /* 0x000000ffff1c1224 */ /* 0x000fe200078e0013 */
[----:B------:R-:W-:Y:S01]  /*1860*/  @P1 MOV R37, R42 ;  /* 0x0000002a00251202 */ /* 0x000fe20000000f00 */
[----:B------:R-:W-:-:S02]  /*1870*/  @P1 IMAD.MOV.U32 R19, RZ, RZ, R16 ;  /* 0x000000ffff131224 */ /* 0x000fc400078e0010 */
[----:B------:R-:W-:Y:S01]  /*1880*/  @P1 IMAD.MOV.U32 R42, RZ, RZ, R39 ;  /* 0x000000ffff2a1224 */ /* 0x000fe200078e0027 */
[----:B------:R-:W-:Y:S01]  /*1890*/  FSETP.GT.AND P1, PT, |R29|, |R38|, PT ;  /* 0x400000261d00720b */ /* 0x000fe20003f24200 */
[----:B------:R-:W-:Y:S02]  /*18a0*/  IMAD.MOV.U32 R16, RZ, RZ, R15 ;  /* 0x000000ffff107224 */ /* 0x000fe400078e000f */
[--C-:B------:R-:W-:Y:S02]  /*18b0*/  IMAD.MOV.U32 R41, RZ, RZ, R35.reuse ;  /* 0x000000ffff297224 */ /* 0x100fe400078e0023 */
[----:B------:R-:W-:Y:S01]  /*18c0*/  @P2 IMAD.MOV.U32 R16, RZ, RZ, R8 ;  /* 0x000000ffff102224 */ /* 0x000fe200078e0008 */
[----:B------:R-:W-:Y:S01]  /*18d0*/  @P2 MOV R8, R15 ;  /* 0x0000000f00082202 */ /* 0x000fe20000000f00 */
[----:B------:R-:W-:Y:S02]  /*18e0*/  @P2 IMAD.MOV.U32 R41, RZ, RZ, R40 ;  /* 0x000000ffff292224 */ /* 0x000fe400078e0028 */
[----:B------:R-:W-:Y:S01]  /*18f0*/  @P2 IMAD.MOV.U32 R40, RZ, RZ, R35 ;  /* 0x000000ffff282224 */ /* 0x000fe200078e0023 */
[----:B------:R-:W-:Y:S01]  /*1900*/  FSETP.GT.AND P2, PT, |R27|, |R34|, PT ;  /* 0x400000221b00720b */ /* 0x000fe20003f44200 */
[--C-:B------:R-:W-:Y:S01]  /*1910*/  IMAD.MOV.U32 R15, RZ, RZ, R14.reuse ;  /* 0x000000ffff0f7224 */ /* 0x100fe200078e000e */
[----:B------:R-:W-:Y:S01]  /*1920*/  MOV R35, R33 ;  /* 0x0000002100237202 */ /* 0x000fe20000000f00 */
[----:B------:R-:W-:Y:S01]  /*1930*/  @P0 IMAD.MOV.U32 R15, RZ, RZ, R7 ;  /* 0x000000ffff0f0224 */ /* 0x000fe200078e0007 */
[----:B------:R-:W-:Y:S01]  /*1940*/  @P0 MOV R35, R36 ;  /* 0x0000002400230202 */ /* 0x000fe20000000f00 */
[----:B------:R-:W-:Y:S01]  /*1950*/  @P0 IMAD.MOV.U32 R7, RZ, RZ, R14 ;  /* 0x000000ffff070224 */ /* 0x000fe200078e000e */
[----:B------:R-:W-:Y:S01]  /*1960*/  MOV R14, R27 ;  /* 0x0000001b000e7202 */ /* 0x000fe20000000f00 */
[----:B------:R-:W-:Y:S01]  /*1970*/  @P0 IMAD.MOV.U32 R36, RZ, RZ, R33 ;  /* 0x000000ffff240224 */ /* 0x000fe200078e0021 */
[----:B------:R-:W-:Y:S01]  /*1980*/  FSETP.GT.AND P0, PT, |R25|, |R18|, PT ;  /* 0x400000121900720b */ /* 0x000fe20003f04200 */
[----:B------:R-:W-:-:S02]  /*1990*/  IMAD.MOV.U32 R26, RZ, RZ, R13 ;  /* 0x000000ffff1a7224 */ /* 0x000fc400078e000d */
[--C-:B------:R-:W-:Y:S02]  /*19a0*/  IMAD.MOV.U32 R39, RZ, RZ, R29.reuse ;  /* 0x000000ffff277224 */ /* 0x100fe400078e001d */
[----:B------:R-:W-:Y:S01]  /*19b0*/  @P1 IMAD.MOV.U32 R26, RZ, RZ, R10 ;  /* 0x000000ffff1a1224 */ /* 0x000fe200078e000a */
[----:B------:R-:W-:Y:S01]  /*19c0*/  @P1 MOV R10, R13 ;  /* 0x0000000d000a1202 */ /* 0x000fe20000000f00 */
[----:B------:R-:W-:Y:S01]  /*19d0*/  @P1 IMAD.MOV.U32 R39, RZ, RZ, R38 ;  /* 0x000000ffff271224 */ /* 0x000fe200078e0026 */
[----:B------:R-:W-:Y:S01]  /*19e0*/  @P2 MOV R14, R34 ;  /* 0x00000022000e2202 */ /* 0x000fe20000000f00 */
        /* <DEDUP_REMOVED lines=8> */
[----:B------:R-:W-:Y:S02]  /*1a70*/  IMAD.MOV.U32 R33, RZ, RZ, R22 ;  /* 0x000000ffff217224 */ /* 0x000fe400078e0016 */
        /* <DEDUP_REMOVED lines=9> */
[----:B------:R-:W-:-:S02]  /*1b10*/  @P1 IMAD.MOV.U32 R24, RZ, RZ, R11 ;  /* 0x000000ffff181224 */ /* 0x000fc400078e000b */
[----:B------:R-:W-:Y:S02]  /*1b20*/  @P1 IMAD.MOV.U32 R29, RZ, RZ, R12 ;  /* 0x000000ffff1d1224 */ /* 0x000fe400078e000c */
        /* <DEDUP_REMOVED lines=8> */
[----:B------:R-:W-:Y:S01]  /*1bb0*/  @P0 MOV R20, R31 ;  /* 0x0000001f00140202 */ /* 0x000fe20000000f00 */
[----:B------:R-:W-:Y:S01]  /*1bc0*/  @P2 IMAD.MOV.U32 R14, RZ, RZ, R23 ;  /* 0x000000ffff0e2224 */ /* 0x000fe200078e0017 */
[----:B------:R-:W-:Y:S01]  /*1bd0*/  FSETP.GT.AND P2, PT, |R36|, |R41|, PT ;  /* 0x400000292400720b */ /* 0x000fe20003f44200 */
[----:B------:R-:W-:-:S02]  /*1be0*/  IMAD.MOV.U32 R21, RZ, RZ, R19 ;  /* 0x000000ffff157224 */ /* 0x000fc400078e0013 */
[----:B------:R-:W-:Y:S02]  /*1bf0*/  @P0 IMAD.MOV.U32 R21, RZ, RZ, R30 ;  /* 0x000000ffff150224 */ /* 0x000fe400078e001e */
[----:B------:R-:W-:Y:S02]  /*1c00*/  @P0 IMAD.MOV.U32 R30, RZ, RZ, R19 ;  /* 0x000000ffff1e0224 */ /* 0x000fe400078e0013 */
[----:B------:R-:W-:Y:S01]  /*1c10*/  @P0 IMAD.MOV.U32 R31, RZ, RZ, R42 ;  /* 0x000000ffff1f0224 */ /* 0x000fe200078e002a */
[----:B------:R-:W-:Y:S01]  /*1c20*/  FSETP.GT.AND P0, PT, |R38|, |R35|, PT ;  /* 0x400000232600720b */ /* 0x000fe20003f04200 */
[----:B------:R-:W-:Y:S02]  /*1c30*/  IMAD.MOV.U32 R19, RZ, RZ, R8 ;  /* 0x000000ffff137224 */ /* 0x000fe400078e0008 */
[----:B------:R-:W-:Y:S02]  /*1c40*/  IMAD.MOV.U32 R42, RZ, RZ, R40 ;  /* 0x000000ffff2a7224 */ /* 0x000fe400078e0028 */
[----:B------:R-:W-:Y:S01]  /*1c50*/  @P1 IMAD.MOV.U32 R19, RZ, RZ, R28 ;  /* 0x000000ffff131224 */ /* 0x000fe200078e001c */
[----:B------:R-:W-:Y:S01]  /*1c60*/  @P1 MOV R28, R8 ;  /* 0x00000008001c1202 */ /* 0x000fe20000000f00 */
[----:B------:R-:W-:-:S02]  /*1c70*/  @P1 IMAD.MOV.U32 R42, RZ, RZ, R37 ;  /* 0x000000ffff2a1224 */ /* 0x000fc400078e0025 */
[----:B------:R-:W-:Y:S01]  /*1c80*/  @P1 IMAD.MOV.U32 R37, RZ, RZ, R40 ;  /* 0x000000ffff251224 */ /* 0x000fe200078e0028 */
[----:B------:R-:W-:Y:S01]  /*1c90*/  FSETP.GT.AND P1, PT, |R34|, |R39|, PT ;  /* 0x400000272200720b */ /* 0x000fe20003f24200 */
[--C-:B------:R-:W-:Y:S01]  /*1ca0*/  IMAD.MOV.U32 R8, RZ, RZ, R7.reuse ;  /* 0x000000ffff087224 */ /* 0x100fe200078e0007 */
[----:B------:R-:W-:Y:S01]  /*1cb0*/  MOV R40, R36 ;  /* 0x0000002400287202 */ /* 0x000fe20000000f00 */
[----:B------:R-:W-:Y:S01]  /*1cc0*/  @P2 IMAD.MOV.U32 R8, RZ, RZ, R16 ;  /* 0x000000ffff082224 */ /* 0x000fe200078e0010 */
[----:B------:R-:W-:Y:S01]  /*1cd0*/  @P2 MOV R40, R41 ;  /* 0x0000002900282202 */ /* 0x000fe20000000f00 */
[----:B------:R-:W-:Y:S02]  /*1ce0*/  @P2 IMAD.MOV.U32 R16, RZ, RZ, R7 ;  /* 0x000000ffff102224 */ /* 0x000fe400078e0007 */
        /* <DEDUP_REMOVED lines=10> */
[--C-:B------:R-:W-:Y:S02]  /*1d90*/  IMAD.MOV.U32 R10, RZ, RZ, R9.reuse ;  /* 0x000000ffff0a7224 */ /* 0x100fe400078e0009 */
[----:B------:R-:W-:Y:S01]  /*1da0*/  @P1 IMAD.MOV.U32 R10, RZ, RZ, R26 ;  /* 0x000000ffff0a1224 */ /* 0x000fe200078e001a */
[----:B------:R-:W-:Y:S01]  /*1db0*/  MOV R43, R35 ;  /* 0x00000023002b7202 */ /* 0x000fe20000000f00 */
[----:B------:R-:W-:-:S02]  /*1dc0*/  @P1 IMAD.MOV.U32 R26, RZ, RZ, R9 ;  /* 0x000000ffff1a1224 */ /* 0x000fc400078e0009 */
[----:B------:R-:W-:Y:S01]  /*1dd0*/  @P1 IMAD.MOV.U32 R39, RZ, RZ, R34 ;  /* 0x000000ffff271224 */ /* 0x000fe200078e0022 */
[----:B------:R-:W-:Y:S01]  /*1de0*/  FSETP.GT.AND P1, PT, |R14|, |R25|, PT ;  /* 0x400000190e00720b */ /* 0x000fe20003f24200 */
[----:B------:R-:W-:Y:S02]  /*1df0*/  IMAD.MOV.U32 R23, RZ, RZ, R18 ;  /* 0x000000ffff177224 */ /* 0x000fe400078e0012 */
[----:B------:R-:W-:Y:S02]  /*1e00*/  @P2 IMAD.MOV.U32 R23, RZ, RZ, R29 ;  /* 0x000000ffff172224 */ /* 0x000fe400078e001d */
[----:B------:R-:W-:Y:S02]  /*1e10*/  IMAD.MOV.U32 R9, RZ, RZ, R17 ;  /* 0x000000ffff097224 */ /* 0x000fe400078e0011 */
[----:B------:R-:W-:Y:S01]  /*1e20*/  @P2 IMAD.MOV.U32 R9, RZ, RZ, R24 ;  /* 0x000000ffff092224 */ /* 0x000fe200078e0018 */
[----:B------:R-:W-:Y:S01]  /*1e30*/  @P2 MOV R24, R17 ;  /* 0x0000001100182202 */ /* 0x000fe20000000f00 */
[----:B------:R-:W-:Y:S01]  /*1e40*/  @P2 IMAD.MOV.U32 R29, RZ, RZ, R18 ;  /* 0x000000ffff1d2224 */ /* 0x000fe200078e0012 */
[----:B------:R-:W-:Y:S01]  /*1e50*/  MOV R18, R12 ;  /* 0x0000000c00127202 */ /* 0x000fe20000000f00 */
[----:B------:R-:W-:Y:S01]  /*1e60*/  IMAD.MOV.U32 R17, RZ, RZ, R11 ;  /* 0x000000ffff117224 */ /* 0x000fe200078e000b */
[----:B------:R-:W-:Y:S01]  /*1e70*/  FSETP.GT.AND P2, PT, |R32|, |R23|, PT ;  /* 0x400000172000720b */ /* 0x000fe20003f44200 */
[----:B------:R-:W-:Y:S01]  /*1e80*/  @P0 IMAD.MOV.U32 R17, RZ, RZ, R22 ;  /* 0x000000ffff110224 */ /* 0x000fe200078e0016 */
[----:B------:R-:W-:Y:S01]  /*1e90*/  MOV R38, R29 ;  /* 0x0000001d00267202 */ /* 0x000fe20000000f00 */
[----:B------:R-:W-:-:S02]  /*1ea0*/  @P0 IMAD.MOV.U32 R18, RZ, RZ, R27 ;  /* 0x000000ffff120224 */ /* 0x000fc400078e001b */
[----:B------:R-:W-:Y:S01]  /*1eb0*/  @P0 IMAD.MOV.U32 R22, RZ, RZ, R11 ;  /* 0x000000ffff160224 */ /* 0x000fe200078e000b */
[-C--:B------:R-:W-:Y:S01]  /*1ec0*/  MOV R11, R13.reuse ;  /* 0x0000000d000b7202 */ /* 0x080fe20000000f00 */
[----:B------:R-:W-:Y:S01]  /*1ed0*/  @P0 IMAD.MOV.U32 R27, RZ, RZ, R12 ;  /* 0x000000ffff1b0224 */ /* 0x000fe200078e000c */
[----:B------:R-:W-:Y:S01]  /*1ee0*/  FSETP.GT.AND P0, PT, |R31|, |R0|, PT ;  /* 0x400000001f00720b */ /* 0x000fe20003f04200 */
[----:B------:R-:W-:Y:S02]  /*1ef0*/  IMAD.MOV.U32 R12, RZ, RZ, R14 ;  /* 0x000000ffff0c7224 */ /* 0x000fe400078e000e */
        /* <DEDUP_REMOVED lines=9> */
[----:B------:R-:W-:-:S02]  /*1f90*/  @P2 IMAD.MOV.U32 R9, RZ, RZ, R33 ;  /* 0x000000ffff092224 */ /* 0x000fc400078e0021 */
[----:B------:R-:W-:Y:S01]  /*1fa0*/  @P2 IMAD.MOV.U32 R23, RZ, RZ, R32 ;  /* 0x000000ffff172224 */ /* 0x000fe200078e0020 */
[----:B------:R-:W-:Y:S01]  /*1fb0*/  FSETP.GT.AND P2, PT, |R41|, |R42|, PT ;  /* 0x4000002a2900720b */ /* 0x000fe20003f44200 */
[--C-:B------:R-:W-:Y:S02]  /*1fc0*/  IMAD.MOV.U32 R33, RZ, RZ, R31.reuse ;  /* 0x000000ffff217224 */ /* 0x100fe400078e001f */
[----:B------:R-:W-:Y:S02]  /*1fd0*/  @P0 IMAD.MOV.U32 R33, RZ, RZ, R0 ;  /* 0x000000ffff210224 */ /* 0x000fe400078e0000 */
[----:B------:R-:W-:Y:S01]  /*1fe0*/  @P0 IMAD.MOV.U32 R0, RZ, RZ, R31 ;  /* 0x000000ffff000224 */ /* 0x000fe200078e001f */
[----:B------:R-:W-:Y:S01]  /*1ff0*/  MOV R31, R37 ;  /* 0x00000025001f7202 */ /* 0x000fe20000000f00 */
[----:B------:R-:W-:Y:S01]  /*2000*/  IMAD.MOV.U32 R34, RZ, RZ, R30 ;  /* 0x000000ffff227224 */ /* 0x000fe200078e001e */
[----:B------:R-:W-:Y:S01]  /*2010*/  @P1 MOV R31, R20 ;  /* 0x00000014001f1202 */ /* 0x000fe20000000f00 */
[----:B------:R-:W-:-:S02]  /*2020*/  IMAD.MOV.U32 R32, RZ, RZ, R28 ;  /* 0x000000ffff207224 */ /* 0x000fc400078e001c */
[----:B------:R-:W-:Y:S01]  /*2030*/  @P0 IMAD.MOV.U32 R34, RZ, RZ, R2 ;  /* 0x000000ffff220224 */ /* 0x000fe200078e0002 */
[----:B------:R-:W-:Y:S01]  /*2040*/  @P0 MOV R2, R30 ;  /* 0x0000001e00020202 */ /* 0x000fe20000000f00 */
[----:B------:R-:W-:Y:S01]  /*2050*/  @P1 IMAD.MOV.U32 R32, RZ, RZ, R21 ;  /* 0x000000ffff201224 */ /* 0x000fe200078e0015 */
[----:B------:R-:W-:Y:S01]  /*2060*/  FSETP.GT.AND P0, PT, |R35|, |R40|, PT ;  /* 0x400000282300720b */ /* 0x000fe20003f04200 */
[----:B------:R-:W-:Y:S02]  /*2070*/  @P1 IMAD.MOV.U32 R21, RZ, RZ, R28 ;  /* 0x000000ffff151224 */ /* 0x000fe400078e001c */
[----:B------:R-:W-:Y:S01]  /*2080*/  @P1 IMAD.MOV.U32 R20, RZ, RZ, R37 ;  /* 0x000000ffff141224 */ /* 0x000fe200078e0025 */
[----:B------:R-:W-:Y:S01]  /*2090*/  FSETP.GT.AND P1, PT, |R39|, |R36|, PT ;  /* 0x400000242700720b */ /* 0x000fe20003f24200 */
[----:B------:R-:W-:Y:S02]  /*20a0*/  IMAD.MOV.U32 R30, RZ, RZ, R16 ;  /* 0x000000ffff1e7224 */ /* 0x000fe400078e0010 */
[----:B------:R-:W-:-:S02]  /*20b0*/  IMAD.MOV.U32 R37, RZ, RZ, R41 ;  /* 0x000000ffff257224 */ /* 0x000fc400078e0029 */
[----:B------:R-:W-:Y:S01]  /*20c0*/  @P2 IMAD.MOV.U32 R30, RZ, RZ, R19 ;  /* 0x000000ffff1e2224 */ /* 0x000fe200078e0013 */
[----:B------:R-:W-:Y:S01]  /*20d0*/  @P2 MOV R19, R16 ;  /* 0x0000001000132202 */ /* 0x000fe20000000f00 */
[----:B------:R-:W-:Y:S02]  /*20e0*/  @P2 IMAD.MOV.U32 R37, RZ, RZ, R42 ;  /* 0x000000ffff252224 */ /* 0x000fe400078e002a */
[----:B------:R-:W-:Y:S01]  /*20f0*/  @P2 IMAD.MOV.U32 R42, RZ, RZ, R41 ;  /* 0x000000ffff2a2224 */ /* 0x000fe200078e0029 */
[----:B------:R-:W-:Y:S01]  /*2100*/  FSETP.GT.AND P2, PT, |R29|, |R18|, PT ;  /* 0x400000121d00720b */ /* 0x000fe20003f44200 */
[----:B------:R-:W-:Y:S01]  /*2110*/  IMAD.MOV.U32 R28, RZ, RZ, R15 ;  /* 0x000000ffff1c7224 */ /* 0x000fe200078e000f */
[----:B------:R-:W-:Y:S01]  /*2120*/  @P0 MOV R43, R40 ;  /* 0x00000028002b0202 */ /* 0x000fe20000000f00 */
[----:B------:R-:W-:Y:S02]  /*2130*/  IMAD.MOV.U32 R16, RZ, RZ, R39 ;  /* 0x000000ffff107224 */ /* 0x000fe400078e0027 */
[----:B------:R-:W-:-:S02]  /*2140*/  @P0 IMAD.MOV.U32 R28, RZ, RZ, R8 ;  /* 0x000000ffff1c0224 */ /* 0x000fc400078e0008 */
        /* <DEDUP_REMOVED lines=16> */
[----:B------:R-:W-:Y:S01]  /*2250*/  IMAD.MOV.U32 R29, RZ, RZ, R27 ;  /* 0x000000ffff1d7224 */ /* 0x000fe200078e001b */
[----:B------:R-:W-:Y:S01]  /*2260*/  MOV R41, R18 ;  /* 0x0000001200297202 */ /* 0x000fe20000000f00 */
[----:B------:R-:W-:Y:S01]  /*2270*/  @P0 IMAD.MOV.U32 R26, RZ, RZ, R11 ;  /* 0x000000ffff1a0224 */ /* 0x000fe200078e000b */
[----:B------:R-:W-:Y:S01]  /*2280*/  @P0 MOV R11, R22 ;  /* 0x00000016000b0202 */ /* 0x000fe20000000f00 */
[----:B------:R-:W-:-:S02]  /*2290*/  @P0 IMAD.MOV.U32 R29, RZ, RZ, R12 ;  /* 0x000000ffff1d0224 */ /* 0x000fc400078e000c */
[----:B------:R-:W-:Y:S01]  /*22a0*/  @P0 IMAD.MOV.U32 R12, RZ, RZ, R27 ;  /* 0x000000ffff0c0224 */ /* 0x000fe200078e001b */
[----:B------:R-:W-:Y:S01]  /*22b0*/  MOV R27, R25 ;  /* 0x00000019001b7202 */ /* 0x000fe20000000f00 */
[--C-:B------:R-:W-:Y:S01]  /*22c0*/  IMAD.MOV.U32 R24, RZ, RZ, R10.reuse ;  /* 0x000000ffff187224 */ /* 0x100fe200078e000a */
[----:B------:R-:W-:Y:S01]  /*22d0*/  FSETP.GT.AND P0, PT, |R20|, |R33|, PT ;  /* 0x400000211400720b */ /* 0x000fe20003f04200 */
[----:B------:R-:W-:Y:S01]  /*22e0*/  @P1 IMAD.MOV.U32 R24, RZ, RZ, R15 ;  /* 0x000000ffff181224 */ /* 0x000fe200078e000f */
[----:B------:R-:W-:Y:S01]  /*22f0*/  @P1 MOV R27, R16 ;  /* 0x00000010001b1202 */ /* 0x000fe20000000f00 */
[----:B------:R-:W-:Y:S01]  /*2300*/  @P1 IMAD.MOV.U32 R15, RZ, RZ, R10 ;  /* 0x000000ffff0f1224 */ /* 0x000fe200078e000a */
[----:B------:R-:W-:Y:S01]  /*2310*/  MOV R10, R20 ;  /* 0x00000014000a7202 */ /* 0x000fe20000000f00 */
[----:B------:R-:W-:Y:S01]  /*2320*/  @P1 IMAD.MOV.U32 R16, RZ, RZ, R25 ;  /* 0x000000ffff101224 */ /* 0x000fe200078e0019 */
[----:B------:R-:W-:Y:S01]  /*2330*/  FSETP.GT.AND P1, PT, |R42|, |R31|, PT ;  /* 0x4000001f2a00720b */ /* 0x000fe20003f24200 */
[----:B------:R-:W-:-:S02]  /*2340*/  IMAD.MOV.U32 R22, RZ, RZ, R9 ;  /* 0x000000ffff167224 */ /* 0x000fc400078e0009 */
[----:B------:R-:W-:Y:S02]  /*2350*/  IMAD.MOV.U32 R25, RZ, RZ, R23 ;  /* 0x000000ffff197224 */ /* 0x000fe400078e0017 */
[----:B------:R-:W-:Y:S01]  /*2360*/  @P2 IMAD.MOV.U32 R22, RZ, RZ, R35 ;  /* 0x000000ffff162224 */ /* 0x000fe200078e0023 */
[----:B------:R-:W-:Y:S01]  /*2370*/  @P2 MOV R35, R9 ;  /* 0x0000000900232202 */ /* 0x000fe20000000f00 */
[----:B------:R-:W-:Y:S01]  /*2380*/  @P2 IMAD.MOV.U32 R25, RZ, RZ, R38 ;  /* 0x000000ffff192224 */ /* 0x000fe200078e0026 */
[----:B------:R-:W-:Y:S01]  /*2390*/  @P0 MOV R10, R33 ;  /* 0x00000021000a0202 */ /* 0x000fe20000000f00 */
[----:B------:R-:W-:Y:S01]  /*23a0*/  @P2 IMAD.MOV.U32 R38, RZ, RZ, R23 ;  /* 0x000000ffff262224 */ /* 0x000fe200078e0017 */
[----:B------:R-:W-:Y:S01]  /*23b0*/  FSETP.GT.AND P2, PT, |R40|, |R37|, PT ;  /* 0x400000252800720b */ /* 0x000fe20003f44200 */
[----:B------:R-:W-:Y:S02]  /*23c0*/  IMAD.MOV.U32 R9, RZ, RZ, R21 ;  /* 0x000000ffff097224 */ /* 0x000fe400078e0015 */
        /* <DEDUP_REMOVED lines=11> */
[----:B------:R-:W-:Y:S01]  /*2480*/  IMAD.MOV.U32 R19, RZ, RZ, R8 ;  /* 0x000000ffff137224 */ /* 0x000fe200078e0008 */
[----:B------:R-:W-:Y:S01]  /*2490*/  MOV R42, R40 ;  /* 0x00000028002a7202 */ /* 0x000fe20000000f00 */
[----:B------:R-:W-:Y:S01]  /*24a0*/  @P2 IMAD.MOV.U32 R19, RZ, RZ, R30 ;  /* 0x000000ffff132224 */ /* 0x000fe200078e001e */
[----:B------:R-:W-:Y:S01]  /*24b0*/  @P2 MOV R42, R37 ;  /* 0x00000025002a2202 */ /* 0x000fe20000000f00 */
[----:B------:R-:W-:Y:S02]  /*24c0*/  @P2 IMAD.MOV.U32 R30, RZ, RZ, R8 ;  /* 0x000000ffff1e2224 */ /* 0x000fe400078e0008 */
        /* <DEDUP_REMOVED lines=17> */
[----:B------:R-:W-:Y:S02]  /*25e0*/  IMAD.MOV.U32 R18, RZ, RZ, R12 ;  /* 0x000000ffff127224 */ /* 0x000fe400078e000c */
[----:B------:R-:W-:Y:S01]  /*25f0*/  @P2 IMAD.MOV.U32 R17, RZ, RZ, R24 ;  /* 0x000000ffff112224 */ /* 0x000fe200078e0018 */
[----:B------:R-:W-:Y:S01]  /*2600*/  @P2 MOV R24, R11 ;  /* 0x0000000b00182202 */ /* 0x000fe20000000f00 */
[----:B------:R-:W-:Y:S02]  /*2610*/  @P2 IMAD.MOV.U32 R18, RZ, RZ, R27 ;  /* 0x000000ffff122224 */ /* 0x000fe400078e001b */
[----:B------:R-:W-:Y:S01]  /*2620*/  @P2 IMAD.MOV.U32 R27, RZ, RZ, R12 ;  /* 0x000000ffff1b2224 */ /* 0x000fe200078e000c */
[----:B------:R-:W-:Y:S01]  /*2630*/  MOV R12, R14 ;  /* 0x0000000e000c7202 */ /* 0x000fe20000000f00 */
[----:B------:R-:W-:Y:S01]  /*2640*/  IMAD.MOV.U32 R11, RZ, RZ, R13 ;  /* 0x000000ffff0b7224 */ /* 0x000fe200078e000d */
[----:B------:R-:W-:Y:S01]  /*2650*/  FSETP.GT.AND P2, PT, |R38|, |R41|, PT ;  /* 0x400000292600720b */ /* 0x000fe20003f44200 */
[----:B------:R-:W-:-:S02]  /*2660*/  @P0 IMAD.MOV.U32 R11, RZ, RZ, R22 ;  /* 0x000000ffff0b0224 */ /* 0x000fc400078e0016 */
[----:B------:R-:W-:Y:S02]  /*2670*/  @P0 IMAD.MOV.U32 R12, RZ, RZ, R25 ;  /* 0x000000ffff0c0224 */ /* 0x000fe400078e0019 */
[----:B------:R-:W-:Y:S01]  /*2680*/  @P0 IMAD.MOV.U32 R22, RZ, RZ, R13 ;  /* 0x000000ffff160224 */ /* 0x000fe200078e000d */
[-C--:B------:R-:W-:Y:S01]  /*2690*/  MOV R13, R15.reuse ;  /* 0x0000000f000d7202 */ /* 0x080fe20000000f00 */
[----:B------:R-:W-:Y:S01]  /*26a0*/  @P0 IMAD.MOV.U32 R25, RZ, RZ, R14 ;  /* 0x000000ffff190224 */ /* 0x000fe200078e000e */
[----:B------:R-:W-:Y:S01]  /*26b0*/  FSETP.GT.AND P0, PT, |R33|, |R0|, PT ;  /* 0x400000002100720b */ /* 0x000fe20003f04200 */
        /* <DEDUP_REMOVED lines=24> */
[----:B------:R-:W-:-:S02]  /*2840*/  @P1 IMAD.MOV.U32 R9, RZ, RZ, R32 ;  /* 0x000000ffff091224 */ /* 0x000fc400078e0020 */
[----:B------:R-:W-:Y:S01]  /*2850*/  @P1 IMAD.MOV.U32 R10, RZ, RZ, R31 ;  /* 0x000000ffff0a1224 */ /* 0x000fe200078e001f */
[----:B------:R-:W-:Y:S01]  /*2860*/  FSETP.GT.AND P1, PT, |R29|, |R18|, PT ;  /* 0x400000121d00720b */ /* 0x000fe20003f24200 */
[----:B------:R-:W-:Y:S02]  /*2870*/  IMAD.MOV.U32 R32, RZ, RZ, R30 ;  /* 0x000000ffff207224 */ /* 0x000fe400078e001e */
        /* <DEDUP_REMOVED lines=31> */
[----:B------:R-:W-:Y:S02]  /*2a70*/  @P0 IMAD.MOV.U32 R27, RZ, RZ, R16 ;  /* 0x000000ffff1b0224 */ /* 0x000fe400078e0010 */
        /* <DEDUP_REMOVED lines=34> */
[----:B------:R-:W-:Y:S02]  /*2ca0*/  @P2 IMAD.MOV.U32 R32, RZ, RZ, R19 ;  /* 0x000000ffff202224 */ /* 0x000fe400078e0013 */
[----:B------:R-:W-:Y:S02]  /*2cb0*/  IMAD.MOV.U32 R20, RZ, RZ, R17 ;  /* 0x000000ffff147224 */ /* 0x000fe400078e0011 */
[----:B------:R-:W-:Y:S02]  /*2cc0*/  IMAD.MOV.U32 R19, RZ, RZ, R18 ;  /* 0x000000ffff137224 */ /* 0x000fe400078e0012 */
        /* <DEDUP_REMOVED lines=22> */
[----:B------:R-:W-:Y:S01]  /*2e30*/  IMAD.MOV.U32 R13, RZ, RZ, R15 ;  /* 0x000000ffff0d7224 */ /* 0x000fe200078e000f */
[----:B------:R-:W-:Y:S01]  /*2e40*/  FSETP.GT.AND P0, PT, |R35|, |R0|, PT ;  /* 0x400000002300720b */ /* 0x000fe20003f04200 */
[----:B------:R-:W-:Y:S02]  /*2e50*/  @P3 IMAD.MOV.U32 R13, RZ, RZ, R24 ;  /* 0x000000ffff0d3224 */ /* 0x000fe400078e0018 */
[----:B------:R-:W-:Y:S02]  /*2e60*/  @P3 IMAD.MOV.U32 R14, RZ, RZ, R23 ;  /* 0x000000ffff0e3224 */ /* 0x000fe400078e0017 */
[----:B------:R-:W-:Y:S01]  /*2e70*/  @P3 IMAD.MOV.U32 R24, RZ, RZ, R15 ;  /* 0x000000ffff183224 */ /* 0x000fe200078e000f */
[----:B------:R-:W-:Y:S01]  /*2e80*/  MOV R15, R39 ;  /* 0x00000027000f7202 */ /* 0x000fe20000000f00 */
[----:B------:R-:W-:Y:S01]  /*2e90*/  @P3 IMAD.MOV.U32 R23, RZ, RZ, R16 ;  /* 0x000000ffff173224 */ /* 0x000fe200078e0010 */
        /* <DEDUP_REMOVED lines=37> */
[----:B------:R-:W-:Y:S01]  /*30f0*/  @P0 IMAD.MOV.U32 R32, RZ, RZ, R11 ;  /* 0x000000ffff200224 */ /* 0x000fe200078e000b */
[----:B------:R-:W-:Y:S01]  /*3100*/  MOV R31, R10 ;  /* 0x0000000a001f7202 */ /* 0x000fe20000000f00 */
        /* <DEDUP_REMOVED lines=9> */
[----:B------:R-:W-:Y:S01]  /*31a0*/  MOV R27, R25 ;  /* 0x00000019001b7202 */ /* 0x000fe20000000f00 */
[--C-:B------:R-:W-:Y:S01]  /*31b0*/  IMAD.MOV.U32 R28, RZ, RZ, R26.reuse ;  /* 0x000000ffff1c7224 */ /* 0x100fe200078e001a */
[----:B------:R-:W-:Y:S01]  /*31c0*/  @P1 MOV R27, R16 ;  /* 0x00000010001b1202 */ /* 0x000fe20000000f00 */
[----:B------:R-:W-:Y:S02]  /*31d0*/  @P1 IMAD.MOV.U32 R28, RZ, RZ, R15 ;  /* 0x000000ffff1c1224 */ /* 0x000fe400078e000f */
[----:B------:R-:W-:Y:S02]  /*31e0*/  @P1 IMAD.MOV.U32 R15, RZ, RZ, R26 ;  /* 0x000000ffff0f1224 */ /* 0x000fe400078e001a */
[----:B------:R-:W-:Y:S01]  /*31f0*/  @P1 IMAD.MOV.U32 R16, RZ, RZ, R25 ;  /* 0x000000ffff101224 */ /* 0x000fe200078e0019 */
[----:B------:R-:W-:Y:S01]  /*3200*/  FSETP.GT.AND P1, PT, |R19|, |R42|, PT ;  /* 0x4000002a1300720b */ /* 0x000fe20003f24200 */
[----:B------:R-:W-:-:S02]  /*3210*/  IMAD.MOV.U32 R26, RZ, RZ, R24 ;  /* 0x000000ffff1a7224 */ /* 0x000fc400078e0018 */
        /* <DEDUP_REMOVED lines=25> */
[----:B------:R-:W-:Y:S01]  /*33b0*/  MOV R17, R7 ;  /* 0x0000000700117202 */ /* 0x000fe20000000f00 */
[----:B------:R-:W-:Y:S01]  /*33c0*/  @P2 IMAD.MOV.U32 R29, RZ, RZ, R18 ;  /* 0x000000ffff1d2224 */ /* 0x000fe200078e0012 */
[----:B------:R-:W-:Y:S01]  /*33d0*/  FSETP.GT.AND P2, PT, |R12|, |R27|, PT ;  /* 0x4000001b0c00720b */ /* 0x000fe20003f44200 */
[--C-:B------:R-:W-:Y:S02]  /*33e0*/  IMAD.MOV.U32 R18, RZ, RZ, R8.reuse ;  /* 0x000000ffff127224 */ /* 0x100fe400078e0008 */
        /* <DEDUP_REMOVED lines=23> */
[----:B------:R-:W-:-:S02]  /*3560*/  @P0 IMAD.MOV.U32 R12, RZ, RZ, R25 ;  /* 0x000000ffff0c0224 */ /* 0x000fc400078e0019 */
[----:B------:R-:W-:Y:S02]  /*3570*/  @P0 IMAD.MOV.U32 R26, RZ, RZ, R13 ;  /* 0x000000ffff1a0224 */ /* 0x000fe400078e000d */
[----:B------:R-:W-:Y:S01]  /*3580*/  @P0 IMAD.MOV.U32 R25, RZ, RZ, R14 ;  /* 0x000000ffff190224 */ /* 0x000fe200078e000e */
[----:B------:R-:W-:Y:S01]  /*3590*/  FSETP.GT.AND P0, PT, |R38|, |R31|, PT ;  /* 0x4000001f2600720b */ /* 0x000fe20003f04200 */
        /* <DEDUP_REMOVED lines=13> */
[----:B------:R-:W-:Y:S01]  /*3670*/  IMAD.MOV.U32 R15, RZ, RZ, R34 ;  /* 0x000000ffff0f7224 */ /* 0x000fe200078e0022 */
[----:B------:R-:W-:Y:S01]  /*3680*/  FSETP.GT.AND P3, PT, |R25|, |R16|, PT ;  /* 0x400000101900720b */ /* 0x000fe20003f64200 */
[--C-:B------:R-:W-:Y:S02]  /*3690*/  IMAD.MOV.U32 R40, RZ, RZ, R38.reuse ;  /* 0x000000ffff287224 */ /* 0x100fe400078e0026 */
        /* <DEDUP_REMOVED lines=29> */
[----:B------:R-:W-:Y:S01]  /*3870*/  IMAD.MOV.U32 R42, RZ, RZ, R35 ;  /* 0x000000ffff2a7224 */ /* 0x000fe200078e0023 */
[----:B------:R-:W-:Y:S01]  /*3880*/  @P2 MOV R44, R14 ;  /* 0x0000000e002c2202 */ /* 0x000fe20000000f00 */
[----:B------:R-:W-:Y:S02]  /*3890*/  IMAD.MOV.U32 R36, RZ, RZ, R28 ;  /* 0x000000ffff247224 */ /* 0x000fe400078e001c */
[----:B------:R-:W-:Y:S02]  /*38a0*/  @P1 IMAD.MOV.U32 R42, RZ, RZ, R18 ;  /* 0x000000ffff2a1224 */ /* 0x000fe400078e0012 */
[----:B------:R-:W-:Y:S02]  /*38b0*/  @P2 IMAD.MOV.U32 R36, RZ, RZ, R11 ;  /* 0x000000ffff242224 */ /* 0x000fe400078e000b */
[----:B------:R-:W-:Y:S01]  /*38c0*/  @P1 IMAD.MOV.U32 R18, RZ, RZ, R35 ;  /* 0x000000ffff121224 */ /* 0x000fe200078e0023 */
[----:B------:R-:W-:Y:S01]  /*38d0*/  FSETP.GT.AND P1, PT, |R21|, |R34|, PT ;  /* 0x400000221500720b */ /* 0x000fe20003f24200 */
[----:B------:R-:W-:-:S02]  /*38e0*/  @P2 IMAD.MOV.U32 R11, RZ, RZ, R28 ;  /* 0x000000ffff0b2224 */ /* 0x000fc400078e001c */
[----:B------:R-:W-:Y:S01]  /*38f0*/  @P2 IMAD.MOV.U32 R14, RZ, RZ, R27 ;  /* 0x000000ffff0e2224 */ /* 0x000fe200078e001b */
[----:B------:R-:W-:Y:S01]  /*3900*/  FSETP.GT.AND P2, PT, |R19|, |R38|, PT ;  /* 0x400000261300720b */ /* 0x000fe20003f44200 */
[----:B------:R-:W-:Y:S01]  /*3910*/  IMAD.MOV.U32 R28, RZ, RZ, R26 ;  /* 0x000000ffff1c7224 */ /* 0x000fe200078e001a */
[----:B------:R-:W-:Y:S01]  /*3920*/  MOV R35, R18 ;  /* 0x0000001200237202 */ /* 0x000fe20000000f00 */
[----:B------:R-:W-:Y:S02]  /*3930*/  IMAD.MOV.U32 R27, RZ, RZ, R25 ;  /* 0x000000ffff1b7224 */ /* 0x000fe400078e0019 */
[----:B------:R-:W-:Y:S01]  /*3940*/  @P3 IMAD.MOV.U32 R28, RZ, RZ, R13 ;  /* 0x000000ffff1c3224 */ /* 0x000fe200078e000d */
[----:B------:R-:W-:Y:S01]  /*3950*/  @P3 MOV R13, R26 ;  /* 0x0000001a000d3202 */ /* 0x000fe20000000f00 */
        /* <DEDUP_REMOVED lines=50> */
[----:B------:R-:W-:Y:S01]  /*3c80*/  IMAD.MOV.U32 R12, RZ, RZ, R11 ;  /* 0x000000ffff0c7224 */ /* 0x000fe200078e000b */
[----:B------:R-:W-:Y:S01]  /*3c90*/  MOV R18, R34 ;  /* 0x0000002200127202 */ /* 0x000fe20000000f00 */
        /* <DEDUP_REMOVED lines=25> */
[----:B------:R-:W-:Y:S02]  /*3e30*/  @P1 IMAD.MOV.U32 R15, RZ, RZ, R7 ;  /* 0x000000ffff0f1224 */ /* 0x000fe400078e0007 */
[----:B------:R-:W-:-:S02]  /*3e40*/  @P1 IMAD.MOV.U32 R7, RZ, RZ, R33 ;  /* 0x000000ffff071224 */ /* 0x000fc400078e0021 */
[----:B------:R-:W-:Y:S01]  /*3e50*/  @P1 IMAD.MOV.U32 R31, RZ, RZ, R34 ;  /* 0x000000ffff1f1224 */ /* 0x000fe200078e0022 */
[----:B------:R-:W-:Y:S01]  /*3e60*/  FSETP.GT.AND P1, PT, |R44|, |R17|, PT ;  /* 0x400000112c00720b */ /* 0x000fe20003f24200 */
[--C-:B------:R-:W-:Y:S02]  /*3e70*/  IMAD.MOV.U32 R39, RZ, RZ, R37.reuse ;  /* 0x000000ffff277224 */ /* 0x100fe400078e0025 */
[----:B------:R-:W-:Y:S02]  /*3e80*/  IMAD.MOV.U32 R33, RZ, RZ, R32 ;  /* 0x000000ffff217224 */ /* 0x000fe400078e0020 */
[----:B------:R-:W-:Y:S01]  /*3e90*/  @P0 IMAD.MOV.U32 R39, RZ, RZ, R10 ;  /* 0x000000ffff270224 */ /* 0x000fe200078e000a */
[----:B------:R-:W-:Y:S01]  /*3ea0*/  @P0 MOV R40, R35 ;  /* 0x0000002300280202 */ /* 0x000fe20000000f00 */
        /* <DEDUP_REMOVED lines=33> */
[----:B------:R-:W-:Y:S01]  /*40c0*/  @P2 IMAD.MOV.U32 R13, RZ, RZ, R26 ;  /* 0x000000ffff0d2224 */ /* 0x000fe200078e001a */
[----:B------:R-:W-:Y:S01]  /*40d0*/  MOV R29, R35 ;  /* 0x00000023001d7202 */ /* 0x000fe20000000f00 */
        /* <DEDUP_REMOVED lines=11> */
[----:B------:R-:W-:Y:S01]  /*4190*/  @P1 IMAD.MOV.U32 R24, RZ, RZ, R39 ;  /* 0x000000ffff181224 */ /* 0x000fe200078e0027 */
[----:B------:R-:W-:Y:S01]  /*41a0*/  FSETP.GT.AND P3, PT, |R17|, |R28|, PT ;  /* 0x4000001c1100720b */ /* 0x000fe20003f64200 */
[----:B------:R-:W-:Y:S01]  /*41b0*/  @P1 IMAD.MOV.U32 R39, RZ, RZ, R20 ;  /* 0x000000ffff271224 */ /* 0x000fe200078e0014 */
[----:B------:R-:W-:Y:S01]  /*41c0*/  @P0 MOV R29, R42 ;  /* 0x0000002a001d0202 */ /* 0x000fe20000000f00 */
[----:B------:R-:W-:Y:S02]  /*41d0*/  @P1 IMAD.MOV.U32 R40, RZ, RZ, R19 ;  /* 0x000000ffff281224 */ /* 0x000fe400078e0013 */
[----:B------:R-:W-:-:S02]  /*41e0*/  IMAD.MOV.U32 R20, RZ, RZ, R7 ;  /* 0x000000ffff147224 */ /* 0x000fc400078e0007 */
[--C-:B------:R-:W-:Y:S01]  /*41f0*/  IMAD.MOV.U32 R19, RZ, RZ, R31.reuse ;  /* 0x000000ffff137224 */ /* 0x100fe200078e001f */
[----:B------:R-:W-:Y:S01]  /*4200*/  FSETP.GT.AND P1, PT, |R40|, |R29|, PT ;  /* 0x4000001d2800720b */ /* 0x000fe20003f24200 */
[----:B------:R-:W-:Y:S01]  /*4210*/  @P2 IMAD.MOV.U32 R20, RZ, RZ, R32 ;  /* 0x000000ffff142224 */ /* 0x000fe200078e0020 */
[----:B------:R-:W-:Y:S01]  /*4220*/  @P2 MOV R32, R7 ;  /* 0x0000000700202202 */ /* 0x000fe20000000f00 */
[----:B------:R-:W-:Y:S02]  /*4230*/  @P2 IMAD.MOV.U32 R19, RZ, RZ, R38 ;  /* 0x000000ffff132224 */ /* 0x000fe400078e0026 */
[----:B------:R-:W-:Y:S01]  /*4240*/  @P2 IMAD.MOV.U32 R38, RZ, RZ, R31 ;  /* 0x000000ffff262224 */ /* 0x000fe200078e001f */
[----:B------:R-:W-:Y:S01]  /*4250*/  FSETP.GT.AND P2, PT, |R16|, |R23|, PT ;  /* 0x400000171000720b */ /* 0x000fe20003f44200 */
[----:B------:R-:W-:Y:S01]  /*4260*/  @P0 IMAD.MOV.U32 R42, RZ, RZ, R35 ;  /* 0x000000ffff2a0224 */ /* 0x000fe200078e0023 */
[----:B------:R-:W-:Y:S01]  /*4270*/  MOV R35, R40 ;  /* 0x0000002800237202 */ /* 0x000fe20000000f00 */
[----:B------:R-:W-:-:S02]  /*4280*/  IMAD.MOV.U32 R7, RZ, RZ, R10 ;  /* 0x000000ffff077224 */ /* 0x000fc400078e000a */
[----:B------:R-:W-:Y:S02]  /*4290*/  @P0 IMAD.MOV.U32 R7, RZ, RZ, R41 ;  /* 0x000000ffff070224 */ /* 0x000fe400078e0029 */
[----:B------:R-:W-:Y:S01]  /*42a0*/  @P0 IMAD.MOV.U32 R41, RZ, RZ, R10 ;  /* 0x000000ffff290224 */ /* 0x000fe200078e000a */
[----:B------:R-:W-:Y:S01]  /*42b0*/  FSETP.GT.AND P0, PT, |R42|, |R0|, PT ;  /* 0x400000002a00720b */ /* 0x000fe20003f04200 */
[----:B------:R-:W-:Y:S02]  /*42c0*/  IMAD.MOV.U32 R30, RZ, RZ, R17 ;  /* 0x000000ffff1e7224 */ /* 0x000fe400078e0011 */
[----:B------:R-:W-:Y:S01]  /*42d0*/  IMAD.MOV.U32 R10, RZ, RZ, R12 ;  /* 0x000000ffff0a7224 */ /* 0x000fe200078e000c */
[----:B------:R-:W-:Y:S01]  /*42e0*/  MOV R31, R41 ;  /* 0x00000029001f7202 */ /* 0x000fe20000000f00 */
[----:B------:R-:W-:Y:S02]  /*42f0*/  @P3 IMAD.MOV.U32 R30, RZ, RZ, R28 ;  /* 0x000000ffff1e3224 */ /* 0x000fe400078e001c */
[----:B------:R-:W-:Y:S01]  /*4300*/  @P3 IMAD.MOV.U32 R10, RZ, RZ, R27 ;  /* 0x000000ffff0a3224 */ /* 0x000fe200078e001b */
[----:B------:R-:W-:Y:S01]  /*4310*/  @P3 MOV R27, R12 ;  /* 0x0000000c001b3202 */ /* 0x000fe20000000f00 */
[----:B------:R-:W-:Y:S01]  /*4320*/  @P3 IMAD.MOV.U32 R28, RZ, RZ, R17 ;  /* 0x000000ffff1c3224 */ /* 0x000fe200078e0011 */
[----:B------:R-:W-:Y:S01]  /*4330*/  MOV R12, R16 ;  /* 0x00000010000c7202 */ /* 0x000fe20000000f00 */
[----:B------:R-:W-:-:S02]  /*4340*/  IMAD.MOV.U32 R17, RZ, RZ, R13 ;  /* 0x000000ffff117224 */ /* 0x000fc400078e000d */
[----:B------:R-:W-:Y:S02]  /*4350*/  @P2 IMAD.MOV.U32 R17, RZ, RZ, R24 ;  /* 0x000000ffff112224 */ /* 0x000fe400078e0018 */
[----:B------:R-:W-:Y:S01]  /*4360*/  @P2 IMAD.MOV.U32 R24, RZ, RZ, R13 ;  /* 0x000000ffff182224 */ /* 0x000fe200078e000d */
[----:B------:R-:W-:Y:S01]  /*4370*/  MOV R13, R39 ;  /* 0x00000027000d7202 */ /* 0x000fe20000000f00 */
[----:B------:R-:W-:Y:S02]  /*4380*/  @P2 IMAD.MOV.U32 R12, RZ, RZ, R23 ;  /* 0x000000ffff0c2224 */ /* 0x000fe400078e0017 */
[----:B------:R-:W-:Y:S02]  /*4390*/  @P2 IMAD.MOV.U32 R23, RZ, RZ, R16 ;  /* 0x000000ffff172224 */ /* 0x000fe400078e0010 */
[----:B------:R-:W-:Y:S02]  /*43a0*/  @P1 IMAD.MOV.U32 R13, RZ, RZ, R7 ;  /* 0x000000ffff0d1224 */ /* 0x000fe400078e0007 */
[----:B------:R-:W-:Y:S01]  /*43b0*/  IMAD.MOV.U32 R16, RZ, RZ, R42 ;  /* 0x000000ffff107224 */ /* 0x000fe200078e002a */
[----:B------:R-:W-:Y:S01]  /*43c0*/  @P0 MOV R16, R0 ;  /* 0x0000000000100202 */ /* 0x000fe20000000f00 */
[----:B------:R-:W-:-:S02]  /*43d0*/  @P1 IMAD.MOV.U32 R7, RZ, RZ, R39 ;  /* 0x000000ffff071224 */ /* 0x000fc400078e0027 */
[----:B------:R-:W-:Y:S01]  /*43e0*/  @P1 IMAD.MOV.U32 R35, RZ, RZ, R29 ;  /* 0x000000ffff231224 */ /* 0x000fe200078e001d */
[----:B------:R-:W-:Y:S01]  /*43f0*/  @P1 MOV R29, R40 ;  /* 0x00000028001d1202 */ /* 0x000fe20000000f00 */
[----:B------:R-:W-:Y:S02]  /*4400*/  @P0 IMAD.MOV.U32 R31, RZ, RZ, R2 ;  /* 0x000000ffff1f0224 */ /* 0x000fe400078e0002 */
[----:B------:R-:W-:Y:S02]  /*4410*/  @P0 IMAD.MOV.U32 R2, RZ, RZ, R41 ;  /* 0x000000ffff020224 */ /* 0x000fe400078e0029 */
[----:B------:R-:W-:Y:S02]  /*4420*/  @P0 IMAD.MOV.U32 R0, RZ, RZ, R42 ;  /* 0x000000ffff000224 */ /* 0x000fe400078e002a */
[----:B------:R-:W-:-:S07]  /*4430*/  IMAD R39, R6, 0x44, R3 ;  /* 0x0000004406277824 */ /* 0x000fce00078e0203 */
.L_x_480:
        /* <DEDUP_REMOVED lines=19> */
[----:B0-----:R-:W-:-:S02]  /*4570*/  VIADDMNMX R0, R40, -R41, R45, PT ;  /* 0x8000002928007246 */ /* 0x001fc4000380012d */
[----:B------:R-:W-:Y:S01]  /*4580*/  IADD3 R42, PT, PT, -R40, R3, RZ ;  /* 0x00000003282a7210 */ /* 0x000fe20007ffe1ff */
[----:B------:R1:W-:Y:S03]  /*4590*/  STS [R39+0xc], R35 ;  /* 0x00000c2327007388 */ /* 0x0003e60000000800 */
[C---:B------:R-:W-:Y:S01]  /*45a0*/  ISETP.GE.AND P0, PT, R45.reuse, R42, PT ;  /* 0x0000002a2d00720c */ /* 0x040fe20003f06270 */
[----:B------:R-:W-:Y:S01]  /*45b0*/  IMAD.IADD R42, R45, 0x1, -R42 ;  /* 0x000000012d2a7824 */ /* 0x000fe200078e0a2a */
[----:B------:R1:W-:Y:S04]  /*45c0*/  STS [R39+0x10], R23 ;  /* 0x0000101727007388 */ /* 0x0003e80000000800 */
        /* <DEDUP_REMOVED lines=20> */
.L_x_445:
[----:B------:R-:W-:-:S04]  /*4710*/  IADD3 R9, PT, PT, R0, -R43, RZ ;  /* 0x8000002b00097210 */ /* 0x000fc80007ffe0ff */
[----:B------:R-:W-:-:S04]  /*4720*/  LEA.HI R12, R9, R9, RZ, 0x1 ;  /* 0x00000009090c7211 */ /* 0x000fc800078f08ff */
[----:B------:R-:W-:-:S04]  /*4730*/  LEA.HI.SX32 R12, R12, R43, 0x1f ;  /* 0x0000002b0c0c7211 */ /* 0x000fc800078ffaff */
[----:B------:R-:W-:Y:S01]  /*4740*/  LOP3.LUT R14, RZ, R12, RZ, 0x33, !PT ;  /* 0x0000000cff0e7212 */ /* 0x000fe200078e33ff */
[----:B------:R-:W-:-:S04]  /*4750*/  IMAD.IADD R9, R41, 0x1, R12 ;  /* 0x0000000129097824 */ /* 0x000fc800078e020c */
[----:B------:R-:W-:Y:S01]  /*4760*/  IMAD.IADD R14, R19, 0x1, R14 ;  /* 0x00000001130e7824 */ /* 0x000fe200078e020e */
[----:B------:R-:W-:-:S03]  /*4770*/  LEA R9, R9, R16, 0x2 ;  /* 0x0000001009097211 */ /* 0x000fc600078e10ff */
        /* <DEDUP_REMOVED lines=8> */
.L_x_444:
[----:B------:R-:W-:Y:S05]  /*4800*/  BSYNC.RECONVERGENT B0 ;  /* 0x0000000000007941 */ /* 0x000fea0003800200 */
.L_x_443:
[----:B------:R-:W0:Y:S01]  /*4810*/  S2UR UR6, SR_CgaCtaId ;  /* 0x00000000000679c3 */ /* 0x000e220000008800 */
[----:B------:R-:W-:Y:S01]  /*4820*/  UMOV UR5, 0x400 ;  /* 0x0000040000057882 */ /* 0x000fe20000000000 */
[----:B------:R-:W-:Y:S01]  /*4830*/  IADD3 R41, PT, PT, R41, R43, RZ ;  /* 0x0000002b29297210 */ /* 0x000fe20007ffe0ff */
[----:B------:R-:W-:Y:S01]  /*4840*/  BSSY.RECONVERGENT B0, `(.L_x_446) ;  /* 0x000000c000007945 */ /* 0x000fe20003800200 */
[----:B-1----:R-:W-:Y:S02]  /*4850*/  IADD3 R14, PT, PT, -R43, R40, R45 ;  /* 0x000000282b0e7210 */ /* 0x002fe40007ffe12d */
        /* <DEDUP_REMOVED lines=10> */
.L_x_447:
[----:B------:R-:W-:Y:S05]  /*4900*/  BSYNC.RECONVERGENT B0 ;  /* 0x0000000000007941 */ /* 0x000fea0003800200 */
.L_x_446:
[----:B-12---:R-:W-:Y:S01]  /*4910*/  FSEL R0, R21, R42, P2 ;  /* 0x0000002a15007208 */ /* 0x006fe20001000000 */
[----:B------:R-:W-:Y:S01]  /*4920*/  VIADD R38, R14, 0x1 ;  /* 0x000000010e267836 */ /* 0x000fe20000000000 */
[----:B------:R1:W2:Y:S01]  /*4930*/  @P2 LDS R21, [R12+0x4] ;  /* 0x000004000c152984 */ /* 0x0002a20000000800 */
[----:B------:R-:W-:Y:S01]  /*4940*/  @!P2 IMAD.MOV R38, RZ, RZ, R14 ;  /* 0x000000ffff26a224 */ /* 0x000fe200078e020e */
[----:B------:R-:W-:Y:S01]  /*4950*/  IADD3 R43, PT, PT, R41, 0x1, RZ ;  /* 0x00000001292b7810 */ /* 0x000fe20007ffe0ff */
[----:B------:R-:W-:Y:S01]  /*4960*/  @P2 IMAD.MOV R43, RZ, RZ, R41 ;  /* 0x000000ffff2b2224 */ /* 0x000fe200078e0229 */
[----:B------:R1:W3:Y:S01]  /*4970*/  @!P2 LDS R42, [R9+0x4] ;  /* 0x00000400092aa984 */ /* 0x0002e20000000800 */
[----:B------:R-:W-:Y:S01]  /*4980*/  BSSY.RECONVERGENT B0, `(.L_x_448) ;  /* 0x0000008000007945 */ /* 0x000fe20003800200 */
[C---:B------:R-:W-:Y:S01]  /*4990*/  ISETP.GE.AND P0, PT, R38.reuse, R3, PT ;  /* 0x000000032600720c */ /* 0x040fe20003f06270 */
[----:B------:R-:W-:Y:S01]  /*49a0*/  VIADD R44, R38, 0x1 ;  /* 0x00000001262c7836 */ /* 0x000fe20000000000 */
[----:B------:R-:W-:-:S02]  /*49b0*/  IADD3 R19, PT, PT, R43, 0x1, RZ ;  /* 0x000000012b137810 */ /* 0x000fc40007ffe0ff */
[----:B------:R-:W-:-:S09]  /*49c0*/  PLOP3.LUT P3, PT, PT, PT, PT, 0x8, 0x80 ;  /* 0x000000000080781c */ /* 0x000fd20003f6e170 */
[----:B------:R-:W-:Y:S05]  /*49d0*/  @P0 BRA `(.L_x_449) ;  /* 0x0000000000080947 */ /* 0x000fea0003800000 */
[----:B------:R-:W-:-:S04]  /*49e0*/  ISETP.GE.AND P3, PT, R43, R40, PT ;  /* 0x000000282b00720c */ /* 0x000fc80003f66270 */
[----:B--23--:R-:W-:-:S13]  /*49f0*/  FSETP.GT.OR P3, PT, |R21|, |R42|, P3 ;  /* 0x4000002a1500720b */ /* 0x00cfda0001f64600 */
.L_x_449:
[----:B------:R-:W-:Y:S05]  /*4a00*/  BSYNC.RECONVERGENT B0 ;  /* 0x0000000000007941 */ /* 0x000fea0003800200 */
.L_x_448:
[----:B------:R-:W-:Y:S01]  /*4a10*/  @P3 IMAD.MOV R19, RZ, RZ, R43 ;  /* 0x000000ffff133224 */ /* 0x000fe200078e022b */
[----:B--23--:R-:W-:Y:S01]  /*4a20*/  FSEL R16, R21, R42, P3 ;  /* 0x0000002a15107208 */ /* 0x00cfe20001800000 */
[----:B------:R-:W-:Y:S01]  /*4a30*/  @!P3 IMAD.MOV R44, RZ, RZ, R38 ;  /* 0x000000ffff2cb224 */ /* 0x000fe200078e0226 */
[----:B------:R-:W-:Y:S01]  /*4a40*/  BSSY.RECONVERGENT B0, `(.L_x_450) ;  /* 0x000000c000007945 */ /* 0x000fe20003800200 */
[C---:B------:R-:W-:Y:S01]  /*4a50*/  VIADD R45, R19.reuse, 0x1 ;  /* 0x00000001132d7836 */ /* 0x040fe20000000000 */
[----:B01----:R-:W-:Y:S02]  /*4a60*/  @!P3 LEA R9, R19, UR5, 0x2 ;  /* 0x000000051309bc11 */ /* 0x003fe4000f8e10ff */
        /* <DEDUP_REMOVED lines=9> */
.L_x_451:
[----:B------:R-:W-:Y:S05]  /*4b00*/  BSYNC.RECONVERGENT B0 ;  /* 0x0000000000007941 */ /* 0x000fea0003800200 */
.L_x_450:
        /* <DEDUP_REMOVED lines=15> */
.L_x_453:
[----:B------:R-:W-:Y:S05]  /*4c00*/  BSYNC.RECONVERGENT B0 ;  /* 0x0000000000007941 */ /* 0x000fea0003800200 */
.L_x_452:
        /* <DEDUP_REMOVED lines=17> */
.L_x_455:
[----:B------:R-:W-:Y:S05]  /*4d20*/  BSYNC.RECONVERGENT B0 ;  /* 0x0000000000007941 */ /* 0x000fea0003800200 */
.L_x_454:
        /* <DEDUP_REMOVED lines=16> */
.L_x_457:
[----:B------:R-:W-:Y:S05]  /*4e30*/  BSYNC.RECONVERGENT B0 ;  /* 0x0000000000007941 */ /* 0x000fea0003800200 */
.L_x_456:
        /* <DEDUP_REMOVED lines=15> */
.L_x_459:
[----:B------:R-:W-:Y:S05]  /*4f30*/  BSYNC.RECONVERGENT B0 ;  /* 0x0000000000007941 */ /* 0x000fea0003800200 */
.L_x_458:
[----:B------:R-:W-:Y:S01]  /*4f40*/  @!P1 IMAD.MOV R56, RZ, RZ, R48 ;  /* 0x000000ffff389224 */ /* 0x000fe200078e0230 */
[----:B------:R-:W-:Y:S01]  /*4f50*/  @P1 IADD3 R49, PT, PT, R57, RZ, RZ ;  /* 0x000000ff39311210 */ /* 0x000fe20007ffe0ff */
[----:B------:R-:W-:Y:S01]  /*4f60*/  BSSY.RECONVERGENT B0, `(.L_x_460) ;  /* 0x000000e000007945 */ /* 0x000fe20003800200 */
[----:B-12---:R-:W-:Y:S02]  /*4f70*/  FSEL R28, R21, R42, P1 ;  /* 0x0000002a151c7208 */ /* 0x006fe40000800000 */
[C---:B------:R-:W-:Y:S02]  /*4f80*/  @!P1 LEA R30, R49.reuse, UR5, 0x2 ;  /* 0x00000005311e9c11 */ /* 0x040fe4000f8e10ff */
[C---:B------:R-:W-:Y:S02]  /*4f90*/  @P1 LEA R37, R56.reuse, UR5, 0x2 ;  /* 0x0000000538251c11 */ /* 0x040fe4000f8e10ff */
[----:B------:R-:W-:Y:S01]  /*4fa0*/  ISETP.GE.AND P6, PT, R56, R3, PT ;  /* 0x000000033800720c */ /* 0x000fe20003fc6270 */
[----:B------:R0:W1:Y:S01]  /*4fb0*/  @!P1 LDS R42, [R30] ;  /* 0x000000001e2a9984 */ /* 0x0000620000000800 */
[----:B------:R-:W-:Y:S01]  /*4fc0*/  SEL R41, R14, R41, P2 ;  /* 0x000000290e297207 */ /* 0x000fe20001000000 */
[----:B------:R-:W-:Y:S01]  /*4fd0*/  VIADD R14, R56, 0x1 ;  /* 0x00000001380e7836 */ /* 0x000fe20000000000 */
[----:B------:R-:W-:Y:S01]  /*4fe0*/  IADD3 R53, PT, PT, R49, 0x1, RZ ;  /* 0x0000000131357810 */ /* 0x000fe20007ffe0ff */
[----:B------:R0:W2:Y:S01]  /*4ff0*/  @P1 LDS R21, [R37] ;  /* 0x0000000025151984 */ /* 0x0000a20000000800 */
[----:B------:R-:W-:-:S07]  /*5000*/  PLOP3.LUT P2, PT, PT, PT, PT, 0x8, 0x80 ;  /* 0x000000000080781c */ /* 0x000fce0003f4e170 */
[----:B0-----:R-:W-:Y:S06]  /*5010*/  @P6 BRA `(.L_x_461) ;  /* 0x0000000000086947 */ /* 0x001fec0003800000 */
[----:B------:R-:W-:-:S04]  /*5020*/  ISETP.GE.AND P2, PT, R49, R40, PT ;  /* 0x000000283100720c */ /* 0x000fc80003f46270 */
[----:B-12---:R-:W-:-:S13]  /*5030*/  FSETP.GT.OR P2, PT, |R21|, |R42|, P2 ;  /* 0x4000002a1500720b */ /* 0x006fda0001744600 */
.L_x_461:
[----:B------:R-:W-:Y:S05]  /*5040*/  BSYNC.RECONVERGENT B0 ;  /* 0x0000000000007941 */ /* 0x000fea0003800200 */
.L_x_460:
        /* <DEDUP_REMOVED lines=16> */
.L_x_463:
[----:B------:R-:W-:Y:S05]  /*5150*/  BSYNC.RECONVERGENT B0 ;  /* 0x0000000000007941 */ /* 0x000fea0003800200 */
.L_x_462:
        /* <DEDUP_REMOVED lines=16> */
.L_x_465:
[----:B------:R-:W-:Y:S05]  /*5260*/  BSYNC.RECONVERGENT B0 ;  /* 0x0000000000007941 */ /* 0x000fea0003800200 */
.L_x_464:
        /* <DEDUP_REMOVED lines=16> */
.L_x_467:
[----:B------:R-:W-:Y:S05]  /*5370*/  BSYNC.RECONVERGENT B0 ;  /* 0x0000000000007941 */ /* 0x000fea0003800200 */
.L_x_466:
[----:B------:R-:W-:Y:S01]  /*5380*/  @P5 IMAD.MOV R37, RZ, RZ, R51 ;  /* 0x000000ffff255224 */ /* 0x000fe200078e0233 */
[----:B------:R-:W-:Y:S01]  /*5390*/  ISETP.NE.AND P6, PT, R25, RZ, PT ;  /* 0x000000ff1900720c */ /* 0x000fe20003fc5270 */
        /* <DEDUP_REMOVED lines=10> */
[----:B------:R-:W-:Y:S02]  /*5440*/  IADD3 R9, PT, PT, R37, 0x1, RZ ;  /* 0x0000000125097810 */ /* 0x000fe40007ffe0ff */
[----:B------:R-:W-:-:S07]  /*5450*/  PLOP3.LUT P0, PT, PT, PT, PT, 0x8, 0x80 ;  /* 0x000000000080781c */ /* 0x000fce0003f0e170 */
[----:B0-----:R-:W-:Y:S06]  /*5460*/  @P6 BRA `(.L_x_469) ;  /* 0x0000000000086947 */ /* 0x001fec0003800000 */
[----:B------:R-:W-:-:S04]  /*5470*/  ISETP.GE.AND P0, PT, R37, R40, PT ;  /* 0x000000282500720c */ /* 0x000fc80003f06270 */
[----:B-12---:R-:W-:-:S13]  /*5480*/  FSETP.GT.OR P0, PT, |R21|, |R42|, P0 ;  /* 0x4000002a1500720b */ /* 0x006fda0000704600 */
.L_x_469:
[----:B------:R-:W-:Y:S05]  /*5490*/  BSYNC.RECONVERGENT B0 ;  /* 0x0000000000007941 */ /* 0x000fea0003800200 */
.L_x_468:
        /* <DEDUP_REMOVED lines=18> */
.L_x_471:
[----:B------:R-:W-:Y:S05]  /*55c0*/  BSYNC.RECONVERGENT B0 ;  /* 0x0000000000007941 */ /* 0x000fea0003800200 */
.L_x_470:
        /* <DEDUP_REMOVED lines=18> */
.L_x_473:
[----:B------:R-:W-:Y:S05]  /*56f0*/  BSYNC.RECONVERGENT B0 ;  /* 0x0000000000007941 */ /* 0x000fea0003800200 */
.L_x_472:
[----:B------:R-:W-:Y:S01]  /*5700*/  VIADD R58, R56, 0x1 ;  /* 0x00000001383a7836 */ /* 0x000fe20000000000 */
[----:B------:R-:W-:Y:S01]  /*5710*/  @P0 IADD3 R55, PT, PT, R57, RZ, RZ ;  /* 0x000000ff39370210 */ /* 0x000fe20007ffe0ff */
[----:B------:R-:W-:Y:S01]  /*5720*/  @!P0 IMAD.MOV R58, RZ, RZ, R56 ;  /* 0x000000ffff3a8224 */ /* 0x000fe200078e0238 */
[----:B------:R-:W-:Y:S01]  /*5730*/  BSSY.RECONVERGENT B0, `(.L_x_474) ;  /* 0x000000d000007945 */ /* 0x000fe20003800200 */
[----:B-12---:R-:W-:Y:S02]  /*5740*/  FSEL R37, R21, R42, P0 ;  /* 0x0000002a15257208 */ /* 0x006fe40000000000 */
[----:B------:R-:W-:Y:S02]  /*5750*/  @!P0 LEA R59, R55, UR5, 0x2 ;  /* 0x00000005373b8c11 */ /* 0x000fe4000f8e10ff */
[C---:B------:R-:W-:Y:S02]  /*5760*/  ISETP.GE.AND P2, PT, R58.reuse, R3, PT ;  /* 0x000000033a00720c */ /* 0x040fe40003f46270 */
[----:B------:R-:W-:Y:S01]  /*5770*/  @P0 LEA R60, R58, UR5, 0x2 ;  /* 0x000000053a3c0c11 */ /* 0x000fe2000f8e10ff */
[----:B------:R0:W1:Y:S01]  /*5780*/  @!P0 LDS R42, [R59] ;  /* 0x000000003b2a8984 */ /* 0x0000620000000800 */
[----:B------:R-:W-:-:S02]  /*5790*/  SEL R56, R56, R57, P0 ;  /* 0x0000003938387207 */ /* 0x000fc40000000000 */
[----:B------:R-:W-:Y:S01]  /*57a0*/  SEL R52, R34, R9, P1 ;  /* 0x0000000922347207 */ /* 0x000fe20000800000 */
[----:B------:R0:W2:Y:S01]  /*57b0*/  @P0 LDS R21, [R60] ;  /* 0x000000003c150984 */ /* 0x0000a20000000800 */
[----:B------:R-:W-:-:S05]  /*57c0*/  PLOP3.LUT P0, PT, PT, PT, PT, 0x8, 0x80 ;  /* 0x000000000080781c */ /* 0x000fca0003f0e170 */
[----:B------:R-:W-:Y:S08]  /*57d0*/  @P2 BRA `(.L_x_475) ;  /* 0x0000000000082947 */ /* 0x000ff00003800000 */
[----:B------:R-:W-:-:S04]  /*57e0*/  ISETP.GE.AND P0, PT, R55, R40, PT ;  /* 0x000000283700720c */ /* 0x000fc80003f06270 */
[----:B-12---:R-:W-:-:S13]  /*57f0*/  FSETP.GT.OR P0, PT, |R21|, |R42|, P0 ;  /* 0x4000002a1500720b */ /* 0x006fda0000704600 */
.L_x_475:
[----:B------:R-:W-:Y:S05]  /*5800*/  BSYNC.RECONVERGENT B0 ;  /* 0x0000000000007941 */ /* 0x000fea0003800200 */
.L_x_474:
[C---:B------:R-:W-:Y:S01]  /*5810*/  VIADD R34, R58.reuse, 0x1 ;  /* 0x000000013a227836 */ /* 0x040fe20000000000 */
[----:B------:R-:W-:Y:S01]  /*5820*/  @!P0 IADD3 R34, PT, PT, R58, RZ, RZ ;  /* 0x000000ff3a228210 */ /* 0x000fe20007ffe0ff */
[----:B------:R-:W-:Y:S01]  /*5830*/  BSSY.RECONVERGENT B0, `(.L_x_476) ;  /* 0x000000f000007945 */ /* 0x000fe20003800200 */
[----:B------:R-:W-:Y:S01]  /*5840*/  IADD3 R57, PT, PT, R55, 0x1, RZ ;  /* 0x0000000137397810 */ /* 0x000fe20007ffe0ff */
[----:B------:R-:W-:Y:S01]  /*5850*/  @P0 IMAD.MOV R57, RZ, RZ, R55 ;  /* 0x000000ffff390224 */ /* 0x000fe200078e0237 */
[C---:B------:R-:W-:Y:S02]  /*5860*/  ISETP.GE.AND P1, PT, R34.reuse, R3, PT ;  /* 0x000000032200720c */ /* 0x040fe40003f26270 */
[----:B0-----:R-:W-:Y:S02]  /*5870*/  @P0 LEA R60, R34, UR5, 0x2 ;  /* 0x00000005223c0c11 */ /* 0x001fe4000f8e10ff */
[----:B------:R-:W-:Y:S02]  /*5880*/  @!P0 LEA R59, R57, UR5, 0x2 ;  /* 0x00000005393b8c11 */ /* 0x000fe4000f8e10ff */
[----:B-12---:R-:W-:-:S02]  /*5890*/  FSEL R9, R21, R42, P0 ;  /* 0x0000002a15097208 */ /* 0x006fc40000000000 */
[----:B------:R-:W-:Y:S01]  /*58a0*/  SEL R55, R58, R55, P0 ;  /* 0x000000373a377207 */ /* 0x000fe20000000000 */
[----:B------:R0:W1:Y:S01]  /*58b0*/  @!P0 LDS R42, [R59] ;  /* 0x000000003b2a8984 */ /* 0x0000620000000800 */
[----:B------:R-:W-:-:S03]  /*58c0*/  VIADD R58, R34, 0x1 ;  /* 0x00000001223a7836 */ /* 0x000fc60000000000 */
[----:B------:R0:W2:Y:S01]  /*58d0*/  @P0 LDS R21, [R60] ;  /* 0x000000003c150984 */ /* 0x0000a20000000800 */
[----:B------:R-:W-:Y:S01]  /*58e0*/  PLOP3.LUT P0, PT, PT, PT, PT, 0x8, 0x80 ;  /* 0x000000000080781c */ /* 0x000fe20003f0e170 */
[----:B------:R-:W-:-:S12]  /*58f0*/  @P1 BRA `(.L_x_477) ;  /* 0x0000000000081947 */ /* 0x000fd80003800000 */
[----:B------:R-:W-:-:S04]  /*5900*/  ISETP.GE.AND P0, PT, R57, R40, PT ;  /* 0x000000283900720c */ /* 0x000fc80003f06270 */
[----:B-12---:R-:W-:-:S13]  /*5910*/  FSETP.GT.OR P0, PT, |R21|, |R42|, P0 ;  /* 0x4000002a1500720b */ /* 0x006fda0000704600 */
.L_x_477:
[----:B------:R-:W-:Y:S05]  /*5920*/  BSYNC.RECONVERGENT B0 ;  /* 0x0000000000007941 */ /* 0x000fea0003800200 */
.L_x_476:
[----:B------:R-:W-:Y:S01]  /*5930*/  @!P0 IMAD.MOV R58, RZ, RZ, R34 ;  /* 0x000000ffff3a8224 */ /* 0x000fe200078e0222 */
[----:B------:R-:W-:Y:S04]  /*5940*/  BSSY.RECONVERGENT B0, `(.L_x_478) ;  /* 0x000000e000007945 */ /* 0x000fe80003800200 */
[C---:B------:R-:W-:Y:S02]  /*5950*/  ISETP.GE.AND P1, PT, R58.reuse, R3, PT ;  /* 0x000000033a00720c */ /* 0x040fe40003f26270 */
[----:B------:R-:W-:Y:S01]  /*5960*/  IADD3 R3, PT, PT, R57, 0x1, RZ ;  /* 0x0000000139037810 */ /* 0x000fe20007ffe0ff */
[----:B------:R-:W-:Y:S01]  /*5970*/  @P0 IMAD.MOV R3, RZ, RZ, R57 ;  /* 0x000000ffff030224 */ /* 0x000fe200078e0239 */
[----:B0-----:R-:W-:Y:S02]  /*5980*/  @P0 LEA R60, R58, UR5, 0x2 ;  /* 0x000000053a3c0c11 */ /* 0x001fe4000f8e10ff */
[----:B------:R-:W-:-:S02]  /*5990*/  SEL R57, R34, R57, P0 ;  /* 0x0000003922397207 */ /* 0x000fc40000000000 */
[----:B------:R-:W-:Y:S02]  /*59a0*/  @!P0 LEA R59, R3, UR5, 0x2 ;  /* 0x00000005033b8c11 */ /* 0x000fe4000f8e10ff */
[----:B-12---:R-:W-:Y:S02]  /*59b0*/  FSEL R34, R21, R42, P0 ;  /* 0x0000002a15227208 */ /* 0x006fe40000000000 */
[----:B------:R0:W1:Y:S04]  /*59c0*/  @P0 LDS R21, [R60] ;  /* 0x000000003c150984 */ /* 0x0000680000000800 */
[----:B------:R0:W2:Y:S01]  /*59d0*/  @!P0 LDS R42, [R59] ;  /* 0x000000003b2a8984 */ /* 0x0000a20000000800 */
[----:B------:R-:W-:Y:S01]  /*59e0*/  PLOP3.LUT P0, PT, PT, PT, PT, 0x8, 0x80 ;  /* 0x000000000080781c */ /* 0x000fe20003f0e170 */
[----:B------:R-:W-:-:S12]  /*59f0*/  @P1 BRA `(.L_x_479) ;  /* 0x0000000000081947 */ /* 0x000fd80003800000 */
[----:B------:R-:W-:-:S04]  /*5a00*/  ISETP.GE.AND P0, PT, R3, R40, PT ;  /* 0x000000280300720c */ /* 0x000fc80003f06270 */
[----:B-12---:R-:W-:-:S13]  /*5a10*/  FSETP.GT.OR P0, PT, |R21|, |R42|, P0 ;  /* 0x4000002a1500720b */ /* 0x006fda0000704600 */
.L_x_479:
[----:B------:R-:W-:Y:S05]  /*5a20*/  BSYNC.RECONVERGENT B0 ;  /* 0x0000000000007941 */ /* 0x000fea0003800200 */
.L_x_478:
        /* <DEDUP_REMOVED lines=75> */
[C---:B------:R-:W-:Y:S01]  /*5ee0*/  LOP3.LUT R5, R6.reuse, 0x1f, RZ, 0xc0, !PT ;  /* 0x0000001f06057812 */ /* 0x040fe200078ec0ff */
[----:B------:R-:W2:Y:S01]  /*5ef0*/  LDCU.64 UR4, c[0x0][0x398] ;  /* 0x00007300ff0477ac */ /* 0x000ea20008000a00 */
[----:B------:R-:W-:Y:S01]  /*5f00*/  LOP3.LUT R6, R6, 0x3e0, RZ, 0xc0, !PT ;  /* 0x000003e006067812 */ /* 0x000fe200078ec0ff */
[----:B------:R1:W-:Y:S04]  /*5f10*/  STS [R39], R0 ;  /* 0x0000000027007388 */ /* 0x0003e80000000800 */
[----:B------:R-:W-:Y:S04]  /*5f20*/  STS [R39+0x4], R16 ;  /* 0x0000041027007388 */ /* 0x000fe80000000800 */
[----:B------:R-:W-:Y:S04]  /*5f30*/  STS [R39+0x8], R29 ;  /* 0x0000081d27007388 */ /* 0x000fe80000000800 */
[----:B------:R-:W-:Y:S04]  /*5f40*/  STS [R39+0xc], R35 ;  /* 0x00000c2327007388 */ /* 0x000fe80000000800 */
[----:B------:R-:W-:Y:S04]  /*5f50*/  STS [R39+0x10], R23 ;  /* 0x0000101727007388 */ /* 0x000fe80000000800 */
[----:B------:R-:W-:Y:S04]  /*5f60*/  STS [R39+0x14], R12 ;  /* 0x0000140c27007388 */ /* 0x000fe80000000800 */
[----:B------:R-:W-:Y:S04]  /*5f70*/  STS [R39+0x18], R28 ;  /* 0x0000181c27007388 */ /* 0x000fe80000000800 */
[----:B------:R-:W-:Y:S01]  /*5f80*/  STS [R39+0x1c], R30 ;  /* 0x00001c1e27007388 */ /* 0x000fe20000000800 */
[----:B-1----:R-:W-:-:S02]  /*5f90*/  IMAD R0, R4, 0x1100, R5 ;  /* 0x0000110004007824 */ /* 0x002fc400078e0205 */
[----:B------:R-:W-:Y:S01]  /*5fa0*/  IMAD R5, R6, 0x11, RZ ;  /* 0x0000001106057824 */ /* 0x000fe200078e02ff */
[----:B------:R-:W-:Y:S04]  /*5fb0*/  STS [R39+0x20], R38 ;  /* 0x0000202627007388 */ /* 0x000fe80000000800 */
[----:B------:R-:W-:Y:S01]  /*5fc0*/  STS [R39+0x24], R19 ;  /* 0x0000241327007388 */ /* 0x000fe20000000800 */
[----:B------:R-:W-:-:S03]  /*5fd0*/  IADD3 R6, P0, PT, R5, R0, RZ ;  /* 0x0000000005067210 */ /* 0x000fc60007f1e0ff */
[----:B------:R-:W-:Y:S01]  /*5fe0*/  STS [R39+0x28], R18 ;  /* 0x0000281227007388 */ /* 0x000fe20000000800 */
[----:B------:R-:W-:Y:S01]  /*5ff0*/  IADD3.X R5, PT, PT, RZ, RZ, RZ, P0, !PT ;  /* 0x000000ffff057210 */ /* 0x000fe200007fe4ff */
[C---:B------:R-:W-:Y:S02]  /*6000*/  IMAD.SHL.U32 R0, R6.reuse, 0x4, RZ ;  /* 0x0000000406007824 */ /* 0x040fe400078e00ff */
[----:B------:R-:W-:Y:S01]  /*6010*/  STS [R39+0x2c], R25 ;  /* 0x00002c1927007388 */ /* 0x000fe20000000800 */
[----:B------:R-:W-:Y:S02]  /*6020*/  SHF.L.U64.HI R6, R6, 0x2, R5 ;  /* 0x0000000206067819 */ /* 0x000fe40000010205 */
[----:B--2---:R-:W-:Y:S01]  /*6030*/  IADD3 R4, P0, PT, R0, UR4, RZ ;  /* 0x0000000400047c10 */ /* 0x004fe2000ff1e0ff */
[----:B------:R-:W-:Y:S03]  /*6040*/  STS [R39+0x30], R14 ;  /* 0x0000300e27007388 */ /* 0x000fe60000000800 */
[----:B------:R-:W-:Y:S01]  /*6050*/  IADD3.X R5, PT, PT, R6, UR5, RZ, P0, !PT ;  /* 0x0000000506057c10 */ /* 0x000fe200087fe4ff */
[----:B------:R-:W-:Y:S01]  /*6060*/  STS [R39+0x34], R37 ;  /* 0x0000342527007388 */ /* 0x000fe20000000800 */
[----:B------:R-:W1:Y:S03]  /*6070*/  LDCU.64 UR4, c[0x0][0x3a0] ;  /* 0x00007400ff0477ac */ /* 0x000e660008000a00 */
[----:B------:R-:W-:Y:S04]  /*6080*/  STS [R39+0x38], R9 ;  /* 0x0000380927007388 */ /* 0x000fe80000000800 */
[----:B------:R-:W-:Y:S04]  /*6090*/  STS [R39+0x3c], R34 ;  /* 0x00003c2227007388 */ /* 0x000fe80000000800 */
[----:B------:R-:W-:Y:S01]  /*60a0*/  STS [R39+0x40], R21 ;  /* 0x0000401527007388 */ /* 0x000fe20000000800 */
[----:B------:R-:W-:-:S03]  /*60b0*/  NOP ;  /* 0x0000000000007918 */ /* 0x000fc60000000000 */
[----:B------:R-:W2:Y:S04]  /*60c0*/  LDS R19, [R3] ;  /* 0x0000000003137984 */ /* 0x000ea80000000800 */
[----:B------:R-:W3:Y:S04]  /*60d0*/  LDS R23, [R3+0x80] ;  /* 0x0000800003177984 */ /* 0x000ee80000000800 */
[----:B------:R-:W4:Y:S04]  /*60e0*/  LDS R25, [R3+0x100] ;  /* 0x0001000003197984 */ /* 0x000f280000000800 */
[----:B------:R-:W5:Y:S04]  /*60f0*/  LDS R9, [R3+0x180] ;  /* 0x0001800003097984 */ /* 0x000f680000000800 */
        /* <DEDUP_REMOVED lines=13> */
[----:B--2---:R-:W-:Y:S04]  /*61d0*/  STG.E desc[UR8][R4.64], R19 ;  /* 0x0000001304007986 */ /* 0x004fe8000c101908 */
[----:B---3--:R-:W-:Y:S04]  /*61e0*/  STG.E desc[UR8][R4.64+0x80], R23 ;  /* 0x0000801704007986 */ /* 0x008fe8000c101908 */
[----:B----4-:R-:W-:Y:S04]  /*61f0*/  STG.E desc[UR8][R4.64+0x100], R25 ;  /* 0x0001001904007986 */ /* 0x010fe8000c101908 */
[----:B-----5:R-:W-:Y:S04]  /*6200*/  STG.E desc[UR8][R4.64+0x180], R9 ;  /* 0x0001800904007986 */ /* 0x020fe8000c101908 */
[----:B0-----:R-:W-:Y:S04]  /*6210*/  STG.E desc[UR8][R4.64+0x200], R29 ;  /* 0x0002001d04007986 */ /* 0x001fe8000c101908 */
[----:B-1----:R-:W-:Y:S04]  /*6220*/  STG.E desc[UR8][R4.64+0x280], R21 ;  /* 0x0002801504007986 */ /* 0x002fe8000c101908 */
        /* <DEDUP_REMOVED lines=67> */
.L_x_481:
        /* <DEDUP_REMOVED lines=112> */
.L_x_442:
[----:B------:R-:W0:Y:S01]  /*6d60*/  LDC.64 R2, c[0x0][0x390] ;  /* 0x0000e400ff027b82 */ /* 0x000e220000000a00 */
[----:B------:R-:W-:Y:S01]  /*6d70*/  ACQBULK ;  /* 0x000000000000782e */ /* 0x000fe20000000000 */
[----:B------:R-:W1:Y:S06]  /*6d80*/  S2R R13, SR_TID.X ;  /* 0x00000000000d7919 */ /* 0x000e6c0000002100 */
[----:B------:R-:W2:Y:S01]  /*6d90*/  LDC R7, c[0x0][0x3a8] ;  /* 0x0000ea00ff077b82 */ /* 0x000ea20000000800 */
[----:B------:R-:W-:-:S07]  /*6da0*/  IMAD.MOV R0, RZ, RZ, -R5 ;  /* 0x000000ffff007224 */ /* 0x000fce00078e0a05 */
[----:B------:R-:W3:Y:S01]  /*6db0*/  LDC.64 R18, c[0x0][0x388] ;  /* 0x0000e200ff127b82 */ /* 0x000ee20000000a00 */
[----:B0-----:R-:W-:-:S05]  /*6dc0*/  IMAD.WIDE.U32 R2, R5, 0x4, R2 ;  /* 0x0000000405027825 */ /* 0x001fca00078e0002 */
[----:B------:R3:W4:Y:S01]  /*6dd0*/  LDG.E R15, desc[UR8][R2.64] ;  /* 0x00000008020f7981 */ /* 0x000722000c1e1900 */
[----:B--2---:R-:W-:Y:S02]  /*6de0*/  VIADDMNMX R7, R0, R7, 0x1100, PT ;  /* 0x0000110000077446 */ /* 0x004fe40003800107 */
[C---:B-1----:R-:W-:Y:S02]  /*6df0*/  LOP3.LUT R9, R13.reuse, 0x1f, RZ, 0xc0, !PT ;  /* 0x0000001f0d097812 */ /* 0x042fe400078ec0ff */
[----:B------:R-:W-:Y:S02]  /*6e00*/  LOP3.LUT R0, R13, 0x3e0, RZ, 0xc0, !PT ;  /* 0x000003e00d007812 */ /* 0x000fe400078ec0ff */
[----:B------:R-:W-:-:S03]  /*6e10*/  R2UR UR7, R7 ;  /* 0x00000000070772ca */ /* 0x000fc600000e0000 */
[----:B------:R-:W-:-:S04]  /*6e20*/  IMAD R9, R0, 0x11, R9 ;  /* 0x0000001100097824 */ /* 0x000fc800078e0209 */
[C---:B------:R-:W-:Y:S01]  /*6e30*/  IMAD.SHL.U32 R11, R9.reuse, 0x4, RZ ;  /* 0x00000004090b7824 */ /* 0x040fe200078e00ff */
[C---:B------:R-:W-:Y:S01]  /*6e40*/  IADD3 R40, PT, PT, R9.reuse, 0x100, RZ ;  /* 0x0000010009287810 */ /* 0x040fe20007ffe0ff */
[C---:B------:R-:W-:Y:S01]  /*6e50*/  VIADD R42, R9.reuse, 0xe0 ;  /* 0x000000e0092a7836 */ /* 0x040fe20000000000 */
[C---:B------:R-:W-:Y:S01]  /*6e60*/  IADD3 R8, PT, PT, R9.reuse, 0x20, RZ ;  /* 0x0000002009087810 */ /* 0x040fe20007ffe0ff */
[C---:B------:R-:W-:Y:S01]  /*6e70*/  VIADD R38, R9.reuse, 0x40 ;  /* 0x0000004009267836 */ /* 0x040fe20000000000 */
[----:B------:R-:W-:Y:S01]  /*6e80*/  IADD3 R6, P1, PT, R2, R11, RZ ;  /* 0x0000000b02067210 */ /* 0x000fe20007f3e0ff */
[----:B------:R-:W-:Y:S01]  /*6e90*/  VIADD R34, R9, 0x60 ;  /* 0x0000006009227836 */ /* 0x000fe20000000000 */
[----:B---3--:R-:W-:Y:S01]  /*6ea0*/  LEA R2, P0, R5, R18, 0x2 ;  /* 0x0000001205027211 */ /* 0x008fe200078010ff */
[C---:B------:R-:W-:Y:S01]  /*6eb0*/  VIADD R16, R9.reuse, 0xa0 ;  /* 0x000000a009107836 */ /* 0x040fe20000000000 */
[----:B------:R-:W-:Y:S01]  /*6ec0*/  IADD3 R26, PT, PT, R9, 0x80, RZ ;  /* 0x00000080091a7810 */ /* 0x000fe20007ffe0ff */
[----:B------:R-:W-:Y:S01]  /*6ed0*/  IMAD.X R7, RZ, RZ, R3, P1 ;  /* 0x000000ffff077224 */ /* 0x000fe200008e0603 */
[----:B------:R-:W-:Y:S01]  /*6ee0*/  LEA.HI.X R3, R5, R19, RZ, 0x2, P0 ;  /* 0x0000001305037211 */ /* 0x000fe200000f14ff */
[----:B------:R-:W-:Y:S01]  /*6ef0*/  VIADD R36, R9, 0x120 ;  /* 0x0000012009247836 */ /* 0x000fe20000000000 */
[----:B------:R-:W-:Y:S01]  /*6f00*/  IADD3 R4, P0, PT, R11, R2, RZ ;  /* 0x000000020b047210 */ /* 0x000fe20007f1e0ff */
[C---:B------:R-:W-:Y:S01]  /*6f10*/  VIADD R0, R9.reuse, 0x140 ;  /* 0x0000014009007836 */ /* 0x040fe20000000000 */
[C---:B------:R-:W-:Y:S01]  /*6f20*/  IADD3 R14, PT, PT, R9.reuse, 0xc0, RZ ;  /* 0x000000c0090e7810 */ /* 0x040fe20007ffe0ff */
[C---:B------:R-:W-:Y:S01]  /*6f30*/  VIADD R12, R9.reuse, 0x180 ;  /* 0x00000180090c7836 */ /* 0x040fe20000000000 */
[----:B------:R-:W-:Y:S01]  /*6f40*/  IADD3.X R5, PT, PT, RZ, R3, RZ, P0, !PT ;  /* 0x00000003ff057210 */ /* 0x000fe200007fe4ff */
[C---:B------:R-:W-:Y:S01]  /*6f50*/  VIADD R18, R9.reuse, 0x1a0 ;  /* 0x000001a009127836 */ /* 0x040fe20000000000 */
[C---:B------:R-:W-:Y:S01]  /*6f60*/  ISETP.GE.AND P0, PT, R9.reuse, UR7, PT ;  /* 0x0000000709007c0c */ /* 0x040fe2000bf06270 */
[C---:B------:R-:W-:Y:S01]  /*6f70*/  VIADD R22, R9.reuse, 0x1e0 ;  /* 0x000001e009167836 */ /* 0x040fe20000000000 */
[----:B------:R-:W-:Y:S01]  /*6f80*/  ISETP.GE.AND P6, PT, R38, UR7, PT ;  /* 0x0000000726007c0c */ /* 0x000fe2000bfc6270 */
[----:B------:R-:W-:Y:S01]  /*6f90*/  VIADD R24, R9, 0x200 ;  /* 0x0000020009187836 */ /* 0x000fe20000000000 */
[----:B------:R-:W-:-:S02]  /*6fa0*/  ISETP.GE.AND P5, PT, R34, UR7, PT ;  /* 0x0000000722007c0c */ /* 0x000fc4000bfa6270 */
[----:B------:R-:W-:Y:S02]  /*6fb0*/  ISETP.GE.AND P4, PT, R26, UR7, PT ;  /* 0x000000071a007c0c */ /* 0x000fe4000bf86270 */
[----:B------:R-:W-:Y:S02]  /*6fc0*/  ISETP.GE.AND P3, PT, R16, UR7, PT ;  /* 0x0000000710007c0c */ /* 0x000fe4000bf66270 */
[----:B------:R-:W-:Y:S02]  /*6fd0*/  ISETP.GE.AND P2, PT, R14, UR7, PT ;  /* 0x000000070e007c0c */ /* 0x000fe4000bf46270 */
[----:B------:R-:W-:Y:S02]  /*6fe0*/  ISETP.GE.AND P1, PT, R8, UR7, PT ;  /* 0x0000000708007c0c */ /* 0x000fe4000bf26270 */
[C---:B------:R-:W-:Y:S02]  /*6ff0*/  IADD3 R10, PT, PT, R9.reuse, 0x160, RZ ;  /* 0x00000160090a7810 */ /* 0x040fe40007ffe0ff */
[----:B------:R-:W-:Y:S01]  /*7000*/  IADD3 R20, PT, PT, R9, 0x1c0, RZ ;  /* 0x000001c009147810 */ /* 0x000fe20007ffe0ff */
[----:B----4-:R-:W-:-:S02]  /*7010*/  IMAD.MOV.U32 R11, RZ, RZ, R15 ;  /* 0x000000ffff0b7224 */ /* 0x010fc400078e000f */
        /* <DEDUP_REMOVED lines=13> */
[----:B------:R-:W-:Y:S01]  /*70f0*/  MOV R45, R11 ;  /* 0x0000000b002d7202 */ /* 0x000fe20000000f00 */
[--C-:B------:R-:W-:Y:S01]  /*7100*/  IMAD.MOV.U32 R35, RZ, RZ, R11.reuse ;  /* 0x000000ffff237224 */ /* 0x100fe200078e000b */
[----:B------:R-:W4:Y:S01]  /*7110*/  @!P0 LDG.E R29, desc[UR8][R6.64+0x380] ;  /* 0x00038008061d8981 */ /* 0x000f22000c1e1900 */
[----:B------:R-:W-:Y:S01]  /*7120*/  ISETP.GE.AND P0, PT, R40, UR7, PT ;  /* 0x0000000728007c0c */ /* 0x000fe2000bf06270 */
[----:B------:R-:W-:-:S02]  /*7130*/  IMAD.MOV.U32 R41, RZ, RZ, R11 ;  /* 0x000000ffff297224 */ /* 0x000fc400078e000b */
[----:B------:R-:W5:Y:S01]  /*7140*/  @!P6 LDG.E R19, desc[UR8][R6.64+0x100] ;  /* 0x000100080613e981 */ /* 0x000f62000c1e1900 */
[--C-:B------:R-:W-:Y:S02]  /*7150*/  IMAD.MOV.U32 R43, RZ, RZ, R11.reuse ;  /* 0x000000ffff2b7224 */ /* 0x100fe400078e000b */
[----:B------:R-:W-:Y:S01]  /*7160*/  IMAD.MOV.U32 R47, RZ, RZ, R11 ;  /* 0x000000ffff2f7224 */ /* 0x000fe200078e000b */
[----:B------:R-:W5:Y:S04]  /*7170*/  @!P5 LDG.E R21, desc[UR8][R6.64+0x180] ;  /* 0x000180080615d981 */ /* 0x000f68000c1e1900 */
[----:B------:R-:W5:Y:S04]  /*7180*/  @!P4 LDG.E R23, desc[UR8][R6.64+0x200] ;  /* 0x000200080617c981 */ /* 0x000f68000c1e1900 */
[----:B------:R-:W5:Y:S01]  /*7190*/  @!P0 LDG.E R31, desc[UR8][R6.64+0x400] ;  /* 0x00040008061f8981 */ /* 0x000f62000c1e1900 */
[----:B------:R-:W-:-:S02]  /*71a0*/  ISETP.GE.AND P0, PT, R36, UR7, PT ;  /* 0x0000000724007c0c */ /* 0x000fc4000bf06270 */
[----:B------:R-:W-:Y:S01]  /*71b0*/  ISETP.GE.AND P1, PT, R10, UR7, PT ;  /* 0x000000070a007c0c */ /* 0x000fe2000bf26270 */
[----:B------:R-:W5:Y:S01]  /*71c0*/  @!P3 LDG.E R25, desc[UR8][R6.64+0x280] ;  /* 0x000280080619b981 */ /* 0x000f62000c1e1900 */
[----:B------:R-:W-:Y:S02]  /*71d0*/  ISETP.GE.AND P3, PT, R18, UR7, PT ;  /* 0x0000000712007c0c */ /* 0x000fe4000bf66270 */
[----:B------:R-:W-:Y:S01]  /*71e0*/  ISETP.GE.AND P4, PT, R20, UR7, PT ;  /* 0x0000000714007c0c */ /* 0x000fe2000bf86270 */
[----:B------:R-:W5:Y:S01]  /*71f0*/  @!P2 LDG.E R27, desc[UR8][R6.64+0x300] ;  /* 0x00030008061ba981 */ /* 0x000f62000c1e1900 */
[----:B------:R-:W-:Y:S02]  /*7200*/  ISETP.GE.AND P2, PT, R12, UR7, PT ;  /* 0x000000070c007c0c */ /* 0x000fe4000bf46270 */
[----:B------:R-:W-:Y:S02]  /*7210*/  ISETP.GE.AND P5, PT, R22, UR7, PT ;  /* 0x0000000716007c0c */ /* 0x000fe4000bfa6270 */
[----:B------:R-:W-:Y:S01]  /*7220*/  ISETP.GE.AND P6, PT, R24, UR7, PT ;  /* 0x0000000718007c0c */ /* 0x000fe2000bfc6270 */
[----:B------:R-:W5:Y:S01]  /*7230*/  @!P0 LDG.E R33, desc[UR8][R6.64+0x480] ;  /* 0x0004800806218981 */ /* 0x000f62000c1e1900 */
[----:B------:R-:W-:-:S03]  /*7240*/  ISETP.GE.AND P0, PT, R0, UR7, PT ;  /* 0x0000000700007c0c */ /* 0x000fc6000bf06270 */
[----:B------:R-:W5:Y:S04]  /*7250*/  @!P1 LDG.E R37, desc[UR8][R6.64+0x580] ;  /* 0x0005800806259981 */ /* 0x000f68000c1e1900 */
[----:B------:R-:W5:Y:S04]  /*7260*/  @!P2 LDG.E R41, desc[UR8][R6.64+0x600] ;  /* 0x000600080629a981 */ /* 0x000f68000c1e1900 */
[----:B------:R-:W5:Y:S04]  /*7270*/  @!P3 LDG.E R43, desc[UR8][R6.64+0x680] ;  /* 0x00068008062bb981 */ /* 0x000f68000c1e1900 */
[----:B------:R-:W5:Y:S04]  /*7280*/  @!P0 LDG.E R35, desc[UR8][R6.64+0x500] ;  /* 0x0005000806238981 */ /* 0x000f68000c1e1900 */
[----:B------:R-:W5:Y:S04]  /*7290*/  @!P4 LDG.E R45, desc[UR8][R6.64+0x700] ;  /* 0x00070008062dc981 */ /* 0x000f68000c1e1900 */
[----:B------:R-:W5:Y:S04]  /*72a0*/  @!P5 LDG.E R47, desc[UR8][R6.64+0x780] ;  /* 0x00078008062fd981 */ /* 0x000f68000c1e1900 */
[----:B------:R-:W5:Y:S01]  /*72b0*/  @!P6 LDG.E R11, desc[UR8][R6.64+0x800] ;  /* 0x00080008060be981 */ /* 0x000f62000c1e1900 */
[----:B------:R-:W0:Y:S01]  /*72c0*/  S2R R39, SR_LANEID ;  /* 0x0000000000277919 */ /* 0x000e220000000000 */
[----:B------:R-:W1:Y:S01]  /*72d0*/  S2UR UR5, SR_CgaCtaId ;  /* 0x00000000000579c3 */ /* 0x000e620000008800 */
[----:B------:R-:W-:Y:S01]  /*72e0*/  SHF.R.U32.HI R0, RZ, 0x5, R13 ;  /* 0x00000005ff007819 */ /* 0x000fe2000001160d */
[----:B------:R-:W-:-:S02]  /*72f0*/  UMOV UR4, 0x400 ;  /* 0x0000040000047882 */ /* 0x000fc40000000000 */
[----:B-1----:R-:W-:Y:S02]  /*7300*/  ULEA UR4, UR5, UR4, 0x18 ;  /* 0x0000000405047291 */ /* 0x002fe4000f8ec0ff */
[----:B0-----:R-:W-:-:S05]  /*7310*/  IMAD R0, R0, 0x220, R39 ;  /* 0x0000022000007824 */ /* 0x001fca00078e0227 */
[----:B------:R-:W-:-:S05]  /*7320*/  LEA R12, R0, UR4, 0x2 ;  /* 0x00000004000c7c11 */ /* 0x000fca000f8e10ff */
[----:B------:R-:W-:Y:S01]  /*7330*/  IMAD R0, R39, 0x40, R12 ;  /* 0x0000004027007824 */ /* 0x000fe200078e020c */
[----:B------:R-:W-:Y:S02]  /*7340*/  P2R R46, PR, RZ, 0x2 ;  /* 0x00000002ff2e7803 */ /* 0x000fe40000000000 */
[----:B------:R-:W-:Y:S01]  /*7350*/  ISETP.GE.AND P1, PT, R9, UR7, PT ;  /* 0x0000000709007c0c */ /* 0x000fe2000bf26270 */
[----:B--2---:R-:W-:Y:S04]  /*7360*/  STS [R12], R15 ;  /* 0x0000000f0c007388 */ /* 0x004fe80000000800 */
        /* <DEDUP_REMOVED lines=35> */
[----:B------:R-:W2:Y:S01]  /*75a0*/  LDG.E R9, desc[UR8][R2.64] ;  /* 0x0000000802097981 */ /* 0x000ea2000c1e1900 */
[----:B------:R-:W-:-:S02]  /*75b0*/  P2R R44, PR, RZ, 0x1 ;  /* 0x00000001ff2c7803 */ /* 0x000fc40000000000 */
[----:B------:R-:W-:Y:S02]  /*75c0*/  ISETP.GE.AND P0, PT, R8, UR7, PT ;  /* 0x0000000708007c0c */ /* 0x000fe4000bf06270 */
[----:B--2---:R-:W-:Y:S02]  /*75d0*/  MOV R7, R9 ;  /* 0x0000000900077202 */ /* 0x004fe40000000f00 */
[----:B------:R-:W2:Y:S03]  /*75e0*/  @!P1 LDG.E R9, desc[UR8][R4.64] ;  /* 0x0000000804099981 */ /* 0x000ea6000c1e1900 */
[----:B0-----:R-:W-:Y:S01]  /*75f0*/  IMAD.MOV.U32 R11, RZ, RZ, R7 ;  /* 0x000000ffff0b7224 */ /* 0x001fe200078e0007 */
[----:B------:R-:W-:-:S05]  /*7600*/  ISETP.GE.AND P1, PT, R38, UR7, PT ;  /* 0x0000000726007c0c */ /* 0x000fca000bf26270 */
[----:B------:R-:W3:Y:S01]  /*7610*/  @!P0 LDG.E R11, desc[UR8][R4.64+0x80] ;  /* 0x00008008040b8981 */ /* 0x000ee2000c1e1900 */
[----:B------:R-:W-:Y:S01]  /*7620*/  ISETP.GE.AND P0, PT, R34, UR7, PT ;  /* 0x0000000722007c0c */ /* 0x000fe2000bf06270 */
[----:B------:R-:W-:Y:S01]  /*7630*/  IMAD.MOV.U32 R19, RZ, RZ, R7 ;  /* 0x000000ffff137224 */ /* 0x000fe200078e0007 */
[----:B------:R-:W-:-:S05]  /*7640*/  MOV R25, R7 ;  /* 0x0000000700197202 */ /* 0x000fca0000000f00 */
[----:B------:R-:W4:Y:S01]  /*7650*/  @!P1 LDG.E R19, desc[UR8][R4.64+0x100] ;  /* 0x0001000804139981 */ /* 0x000f22000c1e1900 */
[----:B------:R-:W-:-:S05]  /*7660*/  ISETP.GE.AND P1, PT, R26, UR7, PT ;  /* 0x000000071a007c0c */ /* 0x000fca000bf26270 */
[----:B------:R-:W5:Y:S01]  /*7670*/  @!P0 LDG.E R25, desc[UR8][R4.64+0x180] ;  /* 0x0001800804198981 */ /* 0x000f62000c1e1900 */
[----:B------:R-:W-:Y:S01]  /*7680*/  ISETP.GE.AND P0, PT, R16, UR7, PT ;  /* 0x0000000710007c0c */ /* 0x000fe2000bf06270 */
[--C-:B------:R-:W-:Y:S02]  /*7690*/  IMAD.MOV.U32 R27, RZ, RZ, R7.reuse ;  /* 0x000000ffff1b7224 */ /* 0x100fe400078e0007 */
[----:B------:R-:W-:-:S04]  /*76a0*/  IMAD.MOV.U32 R3, RZ, RZ, R7 ;  /* 0x000000ffff037224 */ /* 0x000fc800078e0007 */
[----:B------:R-:W5:Y:S01]  /*76b0*/  @!P1 LDG.E R27, desc[UR8][R4.64+0x200] ;  /* 0x00020008041b9981 */ /* 0x000f62000c1e1900 */
[----:B------:R-:W-:-:S05]  /*76c0*/  ISETP.GE.AND P1, PT, R14, UR7, PT ;  /* 0x000000070e007c0c */ /* 0x000fca000bf26270 */
        /* <DEDUP_REMOVED lines=60> */
[----:B------:R-:W1:Y:S04]  /*7a90*/  LDS R2, [R0+0x3c] ;  /* 0x00003c0000027984 */ /* 0x000e680000000800 */
[----:B------:R5:W1:Y:S01]  /*7aa0*/  LDS R3, [R0+0x40] ;  /* 0x0000400000037984 */ /* 0x000a620000000800 */
[----:B------:R-:W-:Y:S01]  /*7ab0*/  BAR.SYNC.DEFER_BLOCKING 0x0 ;  /* 0x0000000000007b1d */ /* 0x000fe20000010000 */
[----:B-----5:R-:W-:-:S07]  /*7ac0*/  IMAD R0, R13, 0x11, RZ ;  /* 0x000000110d007824 */ /* 0x020fce00078e02ff */
[----:B------:R-:W-:Y:S01]  /*7ad0*/  PREEXIT ;  /* 0x000000000000782d */ /* 0x000fe20000000000 */
[----:B------:R-:W-:Y:S01]  /*7ae0*/  BSSY.RECONVERGENT B0, `(.L_x_482) ;  /* 0x0000016000007945 */ /* 0x000fe20003800200 */
[C---:B------:R-:W-:Y:S01]  /*7af0*/  VIADD R7, R0.reuse, 0x1 ;  /* 0x0000000100077836 */ /* 0x040fe20000000000 */
[C---:B------:R-:W-:Y:S01]  /*7b00*/  IADD3 R14, PT, PT, R0.reuse, 0x3, RZ ;  /* 0x00000003000e7810 */ /* 0x040fe20007ffe0ff */
[C---:B------:R-:W-:Y:S02]  /*7b10*/  VIADD R9, R0.reuse, 0x2 ;  /* 0x0000000200097836 */ /* 0x040fe40000000000 */
[C---:B------:R-:W-:Y:S01]  /*7b20*/  VIADD R34, R0.reuse, 0x7 ;  /* 0x0000000700227836 */ /* 0x040fe20000000000 */
[----:B------:R-:W-:Y:S01]  /*7b30*/  ISETP.GE.U32.AND P4, PT, R7, UR7, PT ;  /* 0x0000000707007c0c */ /* 0x000fe2000bf86070 */
[C---:B------:R-:W-:Y:S01]  /*7b40*/  VIADD R7, R0.reuse, 0x4 ;  /* 0x0000000400077836 */ /* 0x040fe20000000000 */
[----:B------:R-:W-:Y:S01]  /*7b50*/  ISETP.GE.U32.AND P3, PT, R9, UR7, PT ;  /* 0x0000000709007c0c */ /* 0x000fe2000bf66070 */
[----:B------:R-:W-:Y:S01]  /*7b60*/  VIADD R9, R0, 0x5 ;  /* 0x0000000500097836 */ /* 0x000fe20000000000 */
[----:B------:R-:W-:-:S02]  /*7b70*/  ISETP.GE.U32.AND P2, PT, R14, UR7, PT ;  /* 0x000000070e007c0c */ /* 0x000fc4000bf46070 */
[----:B------:R-:W-:Y:S02]  /*7b80*/  IADD3 R14, PT, PT, R0, 0x6, RZ ;  /* 0x00000006000e7810 */ /* 0x000fe40007ffe0ff */
[----:B------:R-:W-:Y:S02]  /*7b90*/  ISETP.GE.U32.AND P1, PT, R7, UR7, PT ;  /* 0x0000000707007c0c */ /* 0x000fe4000bf26070 */
[----:B------:R-:W-:Y:S01]  /*7ba0*/  ISETP.GE.U32.AND P6, PT, R14, UR7, PT ;  /* 0x000000070e007c0c */ /* 0x000fe2000bfc6070 */
[--C-:B0-----:R-:W-:Y:S01]  /*7bb0*/  IMAD.MOV.U32 R14, RZ, RZ, R11.reuse ;  /* 0x000000ffff0e7224 */ /* 0x101fe200078e000b */
[----:B------:R-:W-:Y:S01]  /*7bc0*/  ISETP.GE.U32.AND P5, PT, R34, UR7, PT ;  /* 0x0000000722007c0c */ /* 0x000fe2000bfa6070 */
[----:B------:R-:W-:Y:S01]  /*7bd0*/  IMAD.MOV.U32 R34, RZ, RZ, R11 ;  /* 0x000000ffff227224 */ /* 0x000fe200078e000b */
[----:B------:R-:W-:Y:S02]  /*7be0*/  ISETP.GE.U32.AND P0, PT, R9, UR7, PT ;  /* 0x0000000709007c0c */ /* 0x000fe4000bf06070 */
[----:B------:R-:W-:Y:S01]  /*7bf0*/  IADD3 R7, PT, PT, R0, 0x8, RZ ;  /* 0x0000000800077810 */ /* 0x000fe20007ffe0ff */
[----:B--234-:R-:W-:Y:S10]  /*7c00*/  @P4 BRA `(.L_x_483) ;  /* 0x00000000000c4947 */ /* 0x01cff40003800000 */
[----:B-1----:R-:W-:Y:S01]  /*7c10*/  FSETP.GT.AND P4, PT, |R11|, |R8|, PT ;  /* 0x400000080b00720b */ /* 0x002fe20003f84200 */
[----:B------:R-:W-:-:S12]  /*7c20*/  IMAD.MOV.U32 R34, RZ, RZ, R8 ;  /* 0x000000ffff227224 */ /* 0x000fd800078e0008 */
[----:B------:R-:W-:-:S07]  /*7c30*/  @P4 MOV R14, R8 ;  /* 0x00000008000e4202 */ /* 0x000fce0000000f00 */
.L_x_483:
[----:B------:R-:W-:Y:S05]  /*7c40*/  BSYNC.RECONVERGENT B0 ;  /* 0x0000000000007941 */ /* 0x000fea0003800200 */
.L_x_482:
        /* <DEDUP_REMOVED lines=8> */
.L_x_485:
[----:B------:R-:W-:Y:S05]  /*7cd0*/  BSYNC.RECONVERGENT B0 ;  /* 0x0000000000007941 */ /* 0x000fea0003800200 */
.L_x_484:
        /* <DEDUP_REMOVED lines=8> */
.L_x_487:
[----:B------:R-:W-:Y:S05]  /*7d60*/  BSYNC.RECONVERGENT B0 ;  /* 0x0000000000007941 */ /* 0x000fea0003800200 */
.L_x_486:
        /* <DEDUP_REMOVED lines=8> */
.L_x_489:
[----:B------:R-:W-:Y:S05]  /*7df0*/  BSYNC.RECONVERGENT B0 ;  /* 0x0000000000007941 */ /* 0x000fea0003800200 */
.L_x_488:
        /* <DEDUP_REMOVED lines=8> */
.L_x_491:
[----:B------:R-:W-:Y:S05]  /*7e80*/  BSYNC.RECONVERGENT B0 ;  /* 0x0000000000007941 */ /* 0x000fea0003800200 */
.L_x_490:
        /* <DEDUP_REMOVED lines=8> */
.L_x_493:
[----:B------:R-:W-:Y:S05]  /*7f10*/  BSYNC.RECONVERGENT B0 ;  /* 0x0000000000007941 */ /* 0x000fea0003800200 */
.L_x_492:
        /* <DEDUP_REMOVED lines=8> */
.L_x_495:
[----:B------:R-:W-:Y:S05]  /*7fa0*/  BSYNC.RECONVERGENT B0 ;  /* 0x0000000000007941 */ /* 0x000fea0003800200 */
.L_x_494:
[----:B------:R-:W-:Y:S01]  /*7fb0*/  BSSY.RECONVERGENT B0, `(.L_x_496) ;  /* 0x0000008000007945 */ /* 0x000fe20003800200 */
[----:B------:R-:W-:Y:S01]  /*7fc0*/  ISETP.GE.U32.AND P5, PT, R7, UR7, PT ;  /* 0x0000000707007c0c */ /* 0x000fe2000bfa6070 */
[----:B-1----:R-:W-:Y:S02]  /*7fd0*/  VIADD R8, R0, 0xf ;  /* 0x0000000f00087836 */ /* 0x002fe40000000000 */
[----:B------:R-:W-:Y:S01]  /*7fe0*/  IMAD.MOV.U32 R7, RZ, RZ, R26 ;  /* 0x000000ffff077224 */ /* 0x000fe200078e001a */
[----:B------:R-:W-:Y:S09]  /*7ff0*/  @P4 BRA `(.L_x_497) ;  /* 0x00000000000c4947 */ /* 0x000ff20003800000 */
[----:B------:R-:W-:Y:S01]  /*8000*/  FSETP.GT.AND P4, PT, |R26|, |R19|, PT ;  /* 0x400000131a00720b */ /* 0x000fe20003f84200 */
[----:B------:R-:W-:-:S12]  /*8010*/  IMAD.MOV.U32 R26, RZ, RZ, R19 ;  /* 0x000000ffff1a7224 */ /* 0x000fd800078e0013 */
[----:B------:R-:W-:-:S07]  /*8020*/  @P4 MOV R7, R19 ;  /* 0x0000001300074202 */ /* 0x000fce0000000f00 */
.L_x_497:
[----:B------:R-:W-:Y:S05]  /*8030*/  BSYNC.RECONVERGENT B0 ;  /* 0x0000000000007941 */ /* 0x000fea0003800200 */
.L_x_496:
[----:B------:R-:W-:Y:S01]  /*8040*/  BSSY.RECONVERGENT B0, `(.L_x_498) ;  /* 0x0000007000007945 */ /* 0x000fe20003800200 */
[----:B------:R-:W-:Y:S01]  /*8050*/  ISETP.GE.U32.AND P4, PT, R8, UR7, PT ;  /* 0x0000000708007c0c */ /* 0x000fe2000bf86070 */
[----:B------:R-:W-:Y:S02]  /*8060*/  IMAD.MOV.U32 R8, RZ, RZ, R7 ;  /* 0x000000ffff087224 */ /* 0x000fe400078e0007 */
[----:B------:R-:W-:Y:S10]  /*8070*/  @P3 BRA `(.L_x_499) ;  /* 0x00000000000c3947 */ /* 0x000ff40003800000 */
[----:B------:R-:W-:Y:S01]  /*8080*/  FSETP.GT.AND P3, PT, |R7|, |R4|, PT ;  /* 0x400000040700720b */ /* 0x000fe20003f64200 */
[----:B------:R-:W-:-:S12]  /*8090*/  IMAD.MOV.U32 R7, RZ, RZ, R4 ;  /* 0x000000ffff077224 */ /* 0x000fd800078e0004 */
[----:B------:R-:W-:-:S07]  /*80a0*/  @P3 MOV R8, R4 ;  /* 0x0000000400083202 */ /* 0x000fce0000000f00 */
.L_x_499:
[----:B------:R-:W-:Y:S05]  /*80b0*/  BSYNC.RECONVERGENT B0 ;  /* 0x0000000000007941 */ /* 0x000fea0003800200 */
.L_x_498:
[----:B------:R-:W-:Y:S01]  /*80c0*/  BSSY.RECONVERGENT B0, `(.L_x_500) ;  /* 0x0000008000007945 */ /* 0x000fe20003800200 */
[C---:B------:R-:W-:Y:S01]  /*80d0*/  ISETP.GE.U32.AND P3, PT, R0.reuse, UR7, PT ;  /* 0x0000000700007c0c */ /* 0x040fe2000bf66070 */
[----:B------:R-:W-:Y:S01]  /*80e0*/  VIADD R0, R0, 0x10 ;  /* 0x0000001000007836 */ /* 0x000fe20000000000 */
[----:B------:R-:W-:Y:S01]  /*80f0*/  MOV R19, R8 ;  /* 0x0000000800137202 */ /* 0x000fe20000000f00 */
[----:B------:R-:W-:Y:S10]  /*8100*/  @P2 BRA `(.L_x_501) ;  /* 0x00000000000c2947 */ /* 0x000ff40003800000 */
[----:B------:R-:W-:Y:S01]  /*8110*/  FSETP.GT.AND P2, PT, |R8|, |R31|, PT ;  /* 0x4000001f0800720b */ /* 0x000fe20003f44200 */
[----:B------:R-:W-:-:S12]  /*8120*/  IMAD.MOV.U32 R8, RZ, RZ, R31 ;  /* 0x000000ffff087224 */ /* 0x000fd800078e001f */
[----:B------:R-:W-:-:S07]  /*8130*/  @P2 IMAD.MOV.U32 R19, RZ, RZ, R31 ;  /* 0x000000ffff132224 */ /* 0x000fce00078e001f */
.L_x_501:
[----:B------:R-:W-:Y:S05]  /*8140*/  BSYNC.RECONVERGENT B0 ;  /* 0x0000000000007941 */ /* 0x000fea0003800200 */
.L_x_500:
[----:B------:R-:W-:Y:S01]  /*8150*/  BSSY.RECONVERGENT B0, `(.L_x_502) ;  /* 0x0000007000007945 */ /* 0x000fe20003800200 */
[----:B------:R-:W-:Y:S02]  /*8160*/  ISETP.GE.U32.AND P2, PT, R0, UR7, PT ;  /* 0x0000000700007c0c */ /* 0x000fe4000bf46070 */
[----:B------:R-:W-:Y:S01]  /*8170*/  MOV R4, R19 ;  /* 0x0000001300047202 */ /* 0x000fe20000000f00 */
[----:B------:R-:W-:Y:S10]  /*8180*/  @P1 BRA `(.L_x_503) ;  /* 0x00000000000c1947 */ /* 0x000ff40003800000 */
[----:B------:R-:W-:Y:S01]  /*8190*/  FSETP.GT.AND P1, PT, |R19|, |R38|, PT ;  /* 0x400000261300720b */ /* 0x000fe20003f24200 */
[----:B------:R-:W-:-:S12]  /*81a0*/  IMAD.MOV.U32 R19, RZ, RZ, R38 ;  /* 0x000000ffff137224 */ /* 0x000fd800078e0026 */
[----:B------:R-:W-:-:S07]  /*81b0*/  @P1 IMAD.MOV.U32 R4, RZ, RZ, R38 ;  /* 0x000000ffff041224 */ /* 0x000fce00078e0026 */
.L_x_503:
[----:B------:R-:W-:Y:S05]  /*81c0*/  BSYNC.RECONVERGENT B0 ;  /* 0x0000000000007941 */ /* 0x000fea0003800200 */
.L_x_502:
[----:B------:R-:W-:Y:S01]  /*81d0*/  BSSY.RECONVERGENT B0, `(.L_x_504) ;  /* 0x0000006000007945 */ /* 0x000fe20003800200 */
[----:B------:R-:W-:-:S03]  /*81e0*/  MOV R31, R4 ;  /* 0x00000004001f7202 */ /* 0x000fc60000000f00 */
[----:B------:R-:W-:Y:S05]  /*81f0*/  @P0 BRA `(.L_x_505) ;  /* 0x00000000000c0947 */ /* 0x000fea0003800000 */
[----:B------:R-:W-:Y:S01]  /*8200*/  FSETP.GT.AND P0, PT, |R4|, |R27|, PT ;  /* 0x4000001b0400720b */ /* 0x000fe20003f04200 */
[----:B------:R-:W-:-:S12]  /*8210*/  IMAD.MOV.U32 R4, RZ, RZ, R27 ;  /* 0x000000ffff047224 */ /* 0x000fd800078e001b */
[----:B------:R-:W-:-:S07]  /*8220*/  @P0 IMAD.MOV.U32 R31, RZ, RZ, R27 ;  /* 0x000000ffff1f0224 */ /* 0x000fce00078e001b */
.L_x_505:
[----:B------:R-:W-:Y:S05]  /*8230*/  BSYNC.RECONVERGENT B0 ;  /* 0x0000000000007941 */ /* 0x000fea0003800200 */
.L_x_504:
[----:B------:R-:W-:Y:S01]  /*8240*/  BSSY.RECONVERGENT B0, `(.L_x_506) ;  /* 0x0000006000007945 */ /* 0x000fe20003800200 */
[----:B------:R-:W-:-:S03]  /*8250*/  MOV R0, R31 ;  /* 0x0000001f00007202 */ /* 0x000fc60000000f00 */
[----:B------:R-:W-:Y:S05]  /*8260*/  @P6 BRA `(.L_x_507) ;  /* 0x00000000000c6947 */ /* 0x000fea0003800000 */
[----:B------:R-:W-:Y:S01]  /*8270*/  FSETP.GT.AND P0, PT, |R31|, |R36|, PT ;  /* 0x400000241f00720b */ /* 0x000fe20003f04200 */
[----:B------:R-:W-:-:S12]  /*8280*/  IMAD.MOV.U32 R31, RZ, RZ, R36 ;  /* 0x000000ffff1f7224 */ /* 0x000fd800078e0024 */
[----:B------:R-:W-:-:S07]  /*8290*/  @P0 IMAD.MOV.U32 R0, RZ, RZ, R36 ;  /* 0x000000ffff000224 */ /* 0x000fce00078e0024 */
.L_x_507:
[----:B------:R-:W-:Y:S05]  /*82a0*/  BSYNC.RECONVERGENT B0 ;  /* 0x0000000000007941 */ /* 0x000fea0003800200 */
.L_x_506:
[----:B------:R-:W-:Y:S01]  /*82b0*/  BSSY.RECONVERGENT B0, `(.L_x_508) ;  /* 0x0000006000007945 */ /* 0x000fe20003800200 */
[----:B------:R-:W-:-:S03]  /*82c0*/  MOV R27, R0 ;  /* 0x00000000001b7202 */ /* 0x000fc60000000f00 */
[----:B------:R-:W-:Y:S05]  /*82d0*/  @P5 BRA `(.L_x_509) ;  /* 0x00000000000c5947 */ /* 0x000fea0003800000 */
[----:B------:R-:W-:Y:S01]  /*82e0*/  FSETP.GT.AND P0, PT, |R0|, |R25|, PT ;  /* 0x400000190000720b */ /* 0x000fe20003f04200 */
[----:B------:R-:W-:-:S12]  /*82f0*/  IMAD.MOV.U32 R0, RZ, RZ, R25 ;  /* 0x000000ffff007224 */ /* 0x000fd800078e0019 */
[----:B------:R-:W-:-:S07]  /*8300*/  @P0 IMAD.MOV.U32 R27, RZ, RZ, R25 ;  /* 0x000000ffff1b0224 */ /* 0x000fce00078e0019 */
.L_x_509:
[----:B------:R-:W-:Y:S05]  /*8310*/  BSYNC.RECONVERGENT B0 ;  /* 0x0000000000007941 */ /* 0x000fea0003800200 */
.L_x_508:
[----:B------:R-:W-:Y:S01]  /*8320*/  BSSY.RECONVERGENT B0, `(.L_x_510) ;  /* 0x0000006000007945 */ /* 0x000fe20003800200 */
[----:B------:R-:W-:-:S03]  /*8330*/  MOV R36, R27 ;  /* 0x0000001b00247202 */ /* 0x000fc60000000f00 */
[----:B------:R-:W-:Y:S05]  /*8340*/  @P4 BRA `(.L_x_511) ;  /* 0x00000000000c4947 */ /* 0x000fea0003800000 */
[----:B------:R-:W-:Y:S01]  /*8350*/  FSETP.GT.AND P0, PT, |R27|, |R2|, PT ;  /* 0x400000021b00720b */ /* 0x000fe20003f04200 */
[----:B------:R-:W-:-:S12]  /*8360*/  IMAD.MOV.U32 R27, RZ, RZ, R2 ;  /* 0x000000ffff1b7224 */ /* 0x000fd800078e0002 */
[----:B------:R-:W-:-:S07]  /*8370*/  @P0 IMAD.MOV.U32 R36, RZ, RZ, R2 ;  /* 0x000000ffff240224 */ /* 0x000fce00078e0002 */
.L_x_511:
[----:B------:R-:W-:Y:S05]  /*8380*/  BSYNC.RECONVERGENT B0 ;  /* 0x0000000000007941 */ /* 0x000fea0003800200 */
.L_x_510:
        /* <DEDUP_REMOVED lines=9> */
[----:B------:R-:W-:Y:S01]  /*8420*/  FSETP.GT.AND P3, PT, |R16|, |R5|, PT ;  /* 0x400000051000720b */ /* 0x000fe20003f64200 */
[----:B------:R-:W-:Y:S01]  /*8430*/  IMAD.MOV.U32 R45, RZ, RZ, R20 ;  /* 0x000000ffff2d7224 */ /* 0x000fe200078e0014 */
[----:B------:R-:W-:Y:S01]  /*8440*/  MOV R36, R34 ;  /* 0x0000002200247202 */ /* 0x000fe20000000f00 */
[----:B------:R-:W-:Y:S01]  /*8450*/  IMAD.MOV.U32 R42, RZ, RZ, R16 ;  /* 0x000000ffff2a7224 */ /* 0x000fe200078e0010 */
[----:B------:R-:W-:-:S03]  /*8460*/  MOV R44, R29 ;  /* 0x0000001d002c7202 */ /* 0x000fc60000000f00 */
[----:B------:R-:W-:Y:S01]  /*8470*/  @P0 IMAD.MOV.U32 R36, RZ, RZ, R11 ;  /* 0x000000ffff240224 */ /* 0x000fe200078e000b */
[----:B------:R-:W-:Y:S01]  /*8480*/  @P0 MOV R11, R34 ;  /* 0x00000022000b0202 */ /* 0x000fe20000000f00 */
[----:B------:R-:W-:Y:S01]  /*8490*/  @P0 IMAD.MOV.U32 R25, RZ, RZ, R24 ;  /* 0x000000ffff190224 */ /* 0x000fe200078e0018 */
[----:B------:R-:W-:Y:S01]  /*84a0*/  @P0 MOV R24, R15 ;  /* 0x0000000f00180202 */ /* 0x000fe20000000f00 */
        /* <DEDUP_REMOVED lines=16> */
[----:B------:R-:W-:Y:S01]  /*85b0*/  IMAD.MOV.U32 R48, RZ, RZ, R27 ;  /* 0x000000ffff307224 */ /* 0x000fe200078e001b */
[----:B------:R-:W-:Y:S01]  /*85c0*/  FSETP.GT.AND P3, PT, |R31|, |R4|, PT ;  /* 0x400000041f00720b */ /* 0x000fe20003f64200 */
        /* <DEDUP_REMOVED lines=8> */
[----:B------:R-:W-:Y:S01]  /*8650*/  @P1 MOV R28, R35 ;  /* 0x00000023001c1202 */ /* 0x000fe20000000f00 */
[----:B------:R-:W-:Y:S01]  /*8660*/  IMAD.MOV.U32 R15, RZ, RZ, R19 ;  /* 0x000000ffff0f7224 */ /* 0x000fe200078e0013 */
        /* <DEDUP_REMOVED lines=16> */
[----:B------:R-:W-:Y:S01]  /*8770*/  IMAD.MOV.U32 R30, RZ, RZ, R3 ;  /* 0x000000ffff1e7224 */ /* 0x000fe200078e0003 */
[----:B------:R-:W-:Y:S01]  /*8780*/  FSETP.GT.AND P4, PT, |R4|, |R15|, PT ;  /* 0x4000000f0400720b */ /* 0x000fe20003f84200 */
[----:B------:R-:W-:Y:S01]  /*8790*/  @P1 IMAD.MOV.U32 R30, RZ, RZ, R48 ;  /* 0x000000ffff1e1224 */ /* 0x000fe200078e0030 */
[----:B------:R-:W-:Y:S01]  /*87a0*/  @P1 MOV R48, R3 ;  /* 0x0000000300301202 */ /* 0x000fe20000000f00 */
        /* <DEDUP_REMOVED lines=10> */
[----:B------:R-:W-:Y:S01]  /*8850*/  IMAD.MOV.U32 R14, RZ, RZ, R22 ;  /* 0x000000ffff0e7224 */ /* 0x000fe200078e0016 */
[----:B------:R-:W-:Y:S01]  /*8860*/  FSETP.GT.AND P0, PT, |R5|, |R34|, PT ;  /* 0x400000220500720b */ /* 0x000fe20003f04200 */
        /* <DEDUP_REMOVED lines=9> */
[----:B------:R-:W-:Y:S01]  /*8900*/  @P2 MOV R42, R26 ;  /* 0x0000001a002a2202 */ /* 0x000fe20000000f00 */
[----:B------:R-:W-:Y:S01]  /*8910*/  @P2 IMAD.MOV.U32 R24, RZ, RZ, R39 ;  /* 0x000000ffff182224 */ /* 0x000fe200078e0027 */
[----:B------:R-:W-:Y:S01]  /*8920*/  @P2 MOV R39, R32 ;  /* 0x0000002000272202 */ /* 0x000fe20000000f00 */
[----:B------:R-:W-:Y:S01]  /*8930*/  IMAD.MOV.U32 R27, RZ, RZ, R5 ;  /* 0x000000ffff1b7224 */ /* 0x000fe200078e0005 */
[----:B------:R-:W-:Y:S01]  /*8940*/  FSETP.GT.AND P2, PT, |R36|, |R11|, PT ;  /* 0x4000000b2400720b */ /* 0x000fe20003f44200 */
[----:B------:R-:W-:Y:S01]  /*8950*/  @P0 IMAD.MOV.U32 R27, RZ, RZ, R34 ;  /* 0x000000ffff1b0224 */ /* 0x000fe200078e0022 */
[----:B------:R-:W-:Y:S01]  /*8960*/  @P0 MOV R34, R5 ;  /* 0x0000000500220202 */ /* 0x000fe20000000f00 */
[----:B------:R-:W-:-:S02]  /*8970*/  IMAD.MOV.U32 R33, RZ, RZ, R8 ;  /* 0x000000ffff217224 */ /* 0x000fc400078e0008 */
[----:B------:R-:W-:Y:S01]  /*8980*/  IMAD.MOV.U32 R26, RZ, RZ, R28 ;  /* 0x000000ffff1a7224 */ /* 0x000fe200078e001c */
[----:B------:R-:W-:Y:S01]  /*8990*/  @P3 MOV R26, R16 ;  /* 0x00000010001a3202 */ /* 0x000fe20000000f00 */
[----:B------:R-:W-:Y:S01]  /*89a0*/  @P3 IMAD.MOV.U32 R33, RZ, RZ, R20 ;  /* 0x000000ffff213224 */ /* 0x000fe200078e0014 */
[----:B------:R-:W-:Y:S01]  /*89b0*/  @P3 MOV R20, R8 ;  /* 0x0000000800143202 */ /* 0x000fe20000000f00 */
[----:B------:R-:W-:Y:S01]  /*89c0*/  @P3 IMAD.MOV.U32 R16, RZ, RZ, R28 ;  /* 0x000000ffff103224 */ /* 0x000fe200078e001c */
[----:B------:R-:W-:Y:S01]  /*89d0*/  FSETP.GT.AND P3, PT, |R34|, |R19|, PT ;  /* 0x400000132200720b */ /* 0x000fe20003f64200 */
[----:B------:R-:W-:Y:S02]  /*89e0*/  IMAD.MOV.U32 R5, RZ, RZ, R0 ;  /* 0x000000ffff057224 */ /* 0x000fe400078e0000 */
[----:B------:R-:W-:Y:S02]  /*89f0*/  IMAD.MOV.U32 R41, RZ, RZ, R17 ;  /* 0x000000ffff297224 */ /* 0x000fe400078e0011 */
        /* <DEDUP_REMOVED lines=8> */
[----:B------:R-:W-:Y:S02]  /*8a80*/  IMAD.MOV.U32 R22, RZ, RZ, R18 ;  /* 0x000000ffff167224 */ /* 0x000fe400078e0012 */
[----:B------:R-:W-:-:S02]  /*8a90*/  @P4 IMAD.MOV.U32 R35, RZ, RZ, R15 ;  /* 0x000000ffff234224 */ /* 0x000fc400078e000f */
        /* <DEDUP_REMOVED lines=32> */
[----:B------:R-:W-:Y:S01]  /*8ca0*/  @P0 IMAD.MOV.U32 R43, RZ, RZ, R5 ;  /* 0x000000ffff2b0224 */ /* 0x000fe200078e0005 */
[----:B------:R-:W-:Y:S01]  /*8cb0*/  @P0 MOV R5, R48 ;  /* 0x0000003000050202 */ /* 0x000fe20000000f00 */
[----:B------:R-:W-:Y:S01]  /*8cc0*/  IMAD.MOV.U32 R44, RZ, RZ, R29 ;  /* 0x000000ffff2c7224 */ /* 0x000fe200078e001d */
[----:B------:R-:W-:Y:S01]  /*8cd0*/  @P4 MOV R44, R35 ;  /* 0x00000023002c4202 */ /* 0x000fe20000000f00 */
[----:B------:R-:W-:-:S02]  /*8ce0*/  IMAD.MOV.U32 R34, RZ, RZ, R42 ;  /* 0x000000ffff227224 */ /* 0x000fc400078e002a */
[--C-:B------:R-:W-:Y:S02]  /*8cf0*/  IMAD.MOV.U32 R18, RZ, RZ, R16.reuse ;  /* 0x000000ffff127224 */ /* 0x100fe400078e0010 */
[----:B------:R-:W-:Y:S01]  /*8d00*/  @P2 IMAD.MOV.U32 R34, RZ, RZ, R27 ;  /* 0x000000ffff222224 */ /* 0x000fe200078e001b */
[----:B------:R-:W-:Y:S01]  /*8d10*/  @P2 MOV R27, R42 ;  /* 0x0000002a001b2202 */ /* 0x000fe20000000f00 */
[----:B------:R-:W-:Y:S01]  /*8d20*/  @P3 IMAD.MOV.U32 R18, RZ, RZ, R37 ;  /* 0x000000ffff123224 */ /* 0x000fe200078e0025 */
[----:B------:R-:W-:Y:S01]  /*8d30*/  FSETP.GT.AND P2, PT, |R5|, |R44|, PT ;  /* 0x4000002c0500720b */ /* 0x000fe20003f44200 */
[----:B------:R-:W-:Y:S02]  /*8d40*/  @P3 IMAD.MOV.U32 R37, RZ, RZ, R16 ;  /* 0x000000ffff253224 */ /* 0x000fe400078e0010 */
[----:B------:R-:W-:Y:S02]  /*8d50*/  IMAD.MOV.U32 R16, RZ, RZ, R7 ;  /* 0x000000ffff107224 */ /* 0x000fe400078e0007 */
[----:B------:R-:W-:Y:S01]  /*8d60*/  @P0 IMAD.MOV.U32 R16, RZ, RZ, R41 ;  /* 0x000000ffff100224 */ /* 0x000fe200078e0029 */
[----:B------:R-:W-:Y:S01]  /*8d70*/  @P0 MOV R41, R7 ;  /* 0x0000000700290202 */ /* 0x000fe20000000f00 */
[----:B------:R-:W-:Y:S01]  /*8d80*/  IMAD.MOV.U32 R42, RZ, RZ, R20 ;  /* 0x000000ffff2a7224 */ /* 0x000fe200078e0014 */
[----:B------:R-:W-:Y:S01]  /*8d90*/  FSETP.GT.AND P0, PT, |R19|, |R36|, PT ;  /* 0x400000241300720b */ /* 0x000fe20003f04200 */
[----:B------:R-:W-:Y:S01]  /*8da0*/  @P1 IMAD.MOV.U32 R42, RZ, RZ, R31 ;  /* 0x000000ffff2a1224 */ /* 0x000fe200078e001f */
[----:B------:R-:W-:Y:S01]  /*8db0*/  @P1 MOV R31, R20 ;  /* 0x00000014001f1202 */ /* 0x000fe20000000f00 */
[--C-:B------:R-:W-:Y:S01]  /*8dc0*/  IMAD.MOV.U32 R20, RZ, RZ, R15.reuse ;  /* 0x000000ffff147224 */ /* 0x100fe200078e000f */
[----:B------:R-:W-:Y:S01]  /*8dd0*/  @P3 MOV R20, R33 ;  /* 0x0000002100143202 */ /* 0x000fe20000000f00 */
[----:B------:R-:W-:Y:S01]  /*8de0*/  @P3 IMAD.MOV.U32 R33, RZ, RZ, R15 ;  /* 0x000000ffff213224 */ /* 0x000fe200078e000f */
[----:B------:R-:W-:Y:S01]  /*8df0*/  MOV R15, R6 ;  /* 0x00000006000f7202 */ /* 0x000fe20000000f00 */
[----:B------:R-:W-:Y:S01]  /*8e00*/  IMAD.MOV.U32 R8, RZ, RZ, R5 ;  /* 0x000000ffff087224 */ /* 0x000fe200078e0005 */
[----:B------:R-:W-:Y:S01]  /*8e10*/  @P4 MOV R15, R38 ;  /* 0x00000026000f4202 */ /* 0x000fe20000000f00 */
[----:B------:R-:W-:Y:S01]  /*8e20*/  @P2 IMAD.MOV.U32 R8, RZ, RZ, R44 ;  /* 0x000000ffff082224 */ /* 0x000fe200078e002c */
[----:B------:R-:W-:Y:S01]  /*8e30*/  @P2 MOV R44, R5 ;  /* 0x00000005002c2202 */ /* 0x000fe20000000f00 */
[----:B------:R-:W-:Y:S01]  /*8e40*/  @P4 IMAD.MOV.U32 R35, RZ, RZ, R29 ;  /* 0x000000ffff234224 */ /* 0x000fe200078e001d */
[----:B------:R-:W-:Y:S01]  /*8e50*/  FSETP.GT.AND P3, PT, |R2|, |R40|, PT ;  /* 0x400000280200720b */ /* 0x000fe20003f64200 */
        /* <DEDUP_REMOVED lines=12> */
[----:B------:R-:W-:Y:S01]  /*8f20*/  IMAD.MOV.U32 R7, RZ, RZ, R2 ;  /* 0x000000ffff077224 */ /* 0x000fe200078e0002 */
        /* <DEDUP_REMOVED lines=41> */
[----:B------:R-:W-:Y:S02]  /*91c0*/  IMAD.MOV.U32 R26, RZ, RZ, R28 ;  /* 0x000000ffff1a7224 */ /* 0x000fe400078e001c */
        /* <DEDUP_REMOVED lines=51> */
[----:B------:R-:W-:Y:S01]  /*9500*/  FSETP.GT.AND P4, PT, |R7|, |R24|, PT ;  /* 0x400000180700720b */ /* 0x000fe20003f84200 */
[----:B------:R-:W-:Y:S01]  /*9510*/  @P0 IMAD.MOV.U32 R35, RZ, RZ, R30 ;  /* 0x000000ffff230224 */ /* 0x000fe200078e001e */
[----:B------:R-:W-:Y:S01]  /*9520*/  @P3 MOV R8, R43 ;  /* 0x0000002b00083202 */ /* 0x000fe20000000f00 */
[----:B------:R-:W-:Y:S01]  /*9530*/  IMAD.MOV.U32 R20, RZ, RZ, R16 ;  /* 0x000000ffff147224 */ /* 0x000fe200078e0010 */
[----:B------:R-:W-:Y:S01]  /*9540*/  @P0 MOV R30, R21 ;  /* 0x00000015001e0202 */ /* 0x000fe20000000f00 */
[----:B------:R-:W-:Y:S01]  /*9550*/  @P3 IMAD.MOV.U32 R20, RZ, RZ, R22 ;  /* 0x000000ffff143224 */ /* 0x000fe200078e0016 */
[----:B------:R-:W-:Y:S01]  /*9560*/  FSETP.GT.AND P1, PT, |R9|, |R0|, PT ;  /* 0x400000000900720b */ /* 0x000fe20003f24200 */
[----:B------:R-:W-:Y:S01]  /*9570*/  IMAD.MOV.U32 R18, RZ, RZ, R31 ;  /* 0x000000ffff127224 */ /* 0x000fe200078e001f */
        /* <DEDUP_REMOVED lines=37> */
[----:B------:R-:W-:Y:S01]  /*97d0*/  MOV R19, R3 ;  /* 0x0000000300137202 */ /* 0x000fe20000000f00 */
[----:B------:R-:W-:Y:S01]  /*97e0*/  @P5 IMAD.MOV.U32 R5, RZ, RZ, R33 ;  /* 0x000000ffff055224 */ /* 0x000fe200078e0021 */
[----:B------:R-:W-:Y:S01]  /*97f0*/  @P5 MOV R19, R34 ;  /* 0x0000002200135202 */ /* 0x000fe20000000f00 */
[----:B------:R-:W-:Y:S01]  /*9800*/  @P5 IMAD.MOV.U32 R34, RZ, RZ, R3 ;  /* 0x000000ffff225224 */ /* 0x000fe200078e0003 */
[----:B------:R-:W-:Y:S01]  /*9810*/  @P5 MOV R33, R27 ;  /* 0x0000001b00215202 */ /* 0x000fe20000000f00 */
[----:B------:R-:W-:Y:S01]  /*9820*/  IMAD.MOV.U32 R6, RZ, RZ, R30 ;  /* 0x000000ffff067224 */ /* 0x000fe200078e001e */
[----:B------:R-:W-:Y:S01]  /*9830*/  FSETP.GT.AND P5, PT, |R40|, |R21|, PT ;  /* 0x400000152800720b */ /* 0x000fe20003fa4200 */
[----:B------:R-:W-:Y:S01]  /*9840*/  IMAD.MOV.U32 R3, RZ, RZ, R14 ;  /* 0x000000ffff037224 */ /* 0x000fe200078e000e */
[----:B------:R-:W-:Y:S01]  /*9850*/  MOV R27, R0 ;  /* 0x00000000001b7202 */ /* 0x000fe20000000f00 */
[----:B------:R-:W-:Y:S01]  /*9860*/  IMAD.MOV.U32 R2, RZ, RZ, R22 ;  /* 0x000000ffff027224 */ /* 0x000fe200078e0016 */
[----:B------:R-:W-:Y:S01]  /*9870*/  @P3 MOV R27, R23 ;  /* 0x00000017001b3202 */ /* 0x000fe20000000f00 */
[----:B------:R-:W-:Y:S01]  /*9880*/  @P4 IMAD.MOV.U32 R6, RZ, RZ, R25 ;  /* 0x000000ffff064224 */ /* 0x000fe200078e0019 */
[----:B------:R-:W-:Y:S01]  /*9890*/  @P1 MOV R2, R10 ;  /* 0x0000000a00021202 */ /* 0x000fe20000000f00 */
[----:B------:R-:W-:Y:S01]  /*98a0*/  @P0 IMAD.MOV.U32 R3, RZ, RZ, R20 ;  /* 0x000000ffff030224 */ /* 0x000fe200078e0014 */
[----:B------:R-:W-:Y:S01]  /*98b0*/  @P3 MOV R23, R0 ;  /* 0x0000000000173202 */ /* 0x000fe20000000f00 */
[----:B------:R-:W-:Y:S01]  /*98c0*/  @P4 IMAD.MOV.U32 R25, RZ, RZ, R30 ;  /* 0x000000ffff194224 */ /* 0x000fe200078e001e */
[----:B------:R-:W-:Y:S01]  /*98d0*/  FSETP.GT.AND P4, PT, |R37|, |R18|, PT ;  /* 0x400000122500720b */ /* 0x000fe20003f84200 */
        /* <DEDUP_REMOVED lines=21> */
[----:B------:R-:W-:Y:S02]  /*9a30*/  @P2 IMAD.MOV.U32 R4, RZ, RZ, R17 ;  /* 0x000000ffff042224 */ /* 0x000fe400078e0011 */
[----:B------:R-:W-:Y:S01]  /*9a40*/  @P4 IMAD.MOV.U32 R14, RZ, RZ, R18 ;  /* 0x000000ffff0e4224 */ /* 0x000fe200078e0012 */
        /* <DEDUP_REMOVED lines=49> */
[----:B------:R-:W-:-:S02]  /*9d60*/  IMAD.MOV.U32 R20, RZ, RZ, R15 ;  /* 0x000000ffff147224 */ /* 0x000fc400078e000f */
[----:B------:R-:W-:Y:S02]  /*9d70*/  @P2 IMAD.MOV.U32 R36, RZ, RZ, R4 ;  /* 0x000000ffff242224 */ /* 0x000fe400078e0004 */
        /* <DEDUP_REMOVED lines=10> */
[----:B------:R-:W-:-:S02]  /*9e20*/  IMAD.MOV.U32 R19, RZ, RZ, R9 ;  /* 0x000000ffff137224 */ /* 0x000fc400078e0009 */
[----:B------:R-:W-:Y:S01]  /*9e30*/  @P5 IMAD.MOV.U32 R19, RZ, RZ, R44 ;  /* 0x000000ffff135224 */ /* 0x000fe200078e002c */
[----:B------:R-:W-:Y:S01]  /*9e40*/  @P5 MOV R44, R9 ;  /* 0x00000009002c5202 */ /* 0x000fe20000000f00 */
[----:B------:R-:W-:Y:S02]  /*9e50*/  IMAD.MOV.U32 R17, RZ, RZ, R18 ;  /* 0x000000ffff117224 */ /* 0x000fe400078e0012 */
[----:B------:R-:W-:Y:S02]  /*9e60*/  IMAD.MOV.U32 R9, RZ, RZ, R7 ;  /* 0x000000ffff097224 */ /* 0x000fe400078e0007 */
[----:B------:R-:W-:Y:S01]  /*9e70*/  @P2 IMAD.MOV.U32 R17, RZ, RZ, R29 ;  /* 0x000000ffff112224 */ /* 0x000fe200078e001d */
[----:B------:R-:W-:Y:S01]  /*9e80*/  @P2 MOV R29, R18 ;  /* 0x00000012001d2202 */ /* 0x000fe20000000f00 */
        /* <DEDUP_REMOVED lines=36> */
[----:B------:R-:W-:Y:S01]  /*a0d0*/  MOV R27, R28 ;  /* 0x0000001c001b7202 */ /* 0x000fe20000000f00 */
[----:B------:R-:W-:Y:S02]  /*a0e0*/  IMAD.MOV.U32 R24, RZ, RZ, R44 ;  /* 0x000000ffff187224 */ /* 0x000fe400078e002c */
[----:B------:R-:W-:Y:S01]  /*a0f0*/  @P5 IMAD.MOV.U32 R3, RZ, RZ, R17 ;  /* 0x000000ffff035224 */ /* 0x000fe200078e0011 */
[----:B------:R-:W-:Y:S01]  /*a100*/  @P5 MOV R17, R14 ;  /* 0x0000000e00115202 */ /* 0x000fe20000000f00 */
[----:B------:R-:W-:-:S02]  /*a110*/  @P2 IMAD.MOV.U32 R24, RZ, RZ, R21 ;  /* 0x000000ffff182224 */ /* 0x000fc400078e0015 */
[----:B------:R-:W-:Y:S01]  /*a120*/  @P2 IMAD.MOV.U32 R27, RZ, RZ, R18 ;  /* 0x000000ffff1b2224 */ /* 0x000fe200078e0012 */
[----:B------:R-:W-:Y:S01]  /*a130*/  @P2 MOV R18, R28 ;  /* 0x0000001c00122202 */ /* 0x000fe20000000f00 */
[----:B------:R-:W-:Y:S01]  /*a140*/  @P2 IMAD.MOV.U32 R21, RZ, RZ, R44 ;  /* 0x000000ffff152224 */ /* 0x000fe200078e002c */
[----:B------:R-:W-:Y:S01]  /*a150*/  FSETP.GT.AND P2, PT, |R40|, |R19|, PT ;  /* 0x400000132800720b */ /* 0x000fe20003f44200 */
[----:B------:R-:W-:Y:S02]  /*a160*/  IMAD.MOV.U32 R14, RZ, RZ, R22 ;  /* 0x000000ffff0e7224 */ /* 0x000fe400078e0016 */
        /* <DEDUP_REMOVED lines=63> */
[----:B------:R-:W-:Y:S01]  /*a560*/  @P0 MOV R19, R31 ;  /* 0x0000001f00130202 */ /* 0x000fe20000000f00 */
[----:B------:R-:W-:Y:S01]  /*a570*/  @P0 IMAD.MOV.U32 R31, RZ, RZ, R18 ;  /* 0x000000ffff1f0224 */ /* 0x000fe200078e0012 */
[----:B------:R-:W-:Y:S01]  /*a580*/  FSETP.GT.AND P0, PT, |R3|, |R20|, PT ;  /* 0x400000140300720b */ /* 0x000fe20003f04200 */
[----:B------:R-:W-:Y:S02]  /*a590*/  IMAD.MOV.U32 R39, RZ, RZ, R16 ;  /* 0x000000ffff277224 */ /* 0x000fe400078e0010 */
[----:B------:R-:W-:-:S02]  /*a5a0*/  IMAD.MOV.U32 R17, RZ, RZ, R15 ;  /* 0x000000ffff117224 */ /* 0x000fc400078e000f */
[----:B------:R-:W-:Y:S01]  /*a5b0*/  @P3 IMAD.MOV.U32 R39, RZ, RZ, R29 ;  /* 0x000000ffff273224 */ /* 0x000fe200078e001d */
[----:B------:R-:W-:Y:S01]  /*a5c0*/  @P3 MOV R29, R16 ;  /* 0x00000010001d3202 */ /* 0x000fe20000000f00 */
        /* <DEDUP_REMOVED lines=38> */
[-C--:B------:R-:W-:Y:S01]  /*a830*/  MOV R14, R27.reuse ;  /* 0x0000001b000e7202 */ /* 0x080fe20000000f00 */
[----:B------:R-:W-:Y:S01]  /*a840*/  @P1 IMAD.MOV.U32 R0, RZ, RZ, R25 ;  /* 0x000000ffff001224 */ /* 0x000fe200078e0019 */
[----:B------:R-:W-:Y:S01]  /*a850*/  FSETP.GT.AND P3, PT, |R29|, |R16|, PT ;  /* 0x400000101d00720b */ /* 0x000fe20003f64200 */
[----:B------:R-:W-:Y:S01]  /*a860*/  @P1 IMAD.MOV.U32 R14, RZ, RZ, R19 ;  /* 0x000000ffff0e1224 */ /* 0x000fe200078e0013 */
[----:B------:R-:W-:Y:S01]  /*a870*/  @P1 MOV R19, R27 ;  /* 0x0000001b00131202 */ /* 0x000fe20000000f00 */
[----:B------:R-:W-:Y:S01]  /*a880*/  @P1 IMAD.MOV.U32 R25, RZ, RZ, R24 ;  /* 0x000000ffff191224 */ /* 0x000fe200078e0018 */
[----:B------:R-:W-:Y:S01]  /*a890*/  FSETP.GT.AND P1, PT, |R32|, |R21|, PT ;  /* 0x400000152000720b */ /* 0x000fe20003f24200 */
[----:B------:R-:W-:-:S02]  /*a8a0*/  IMAD.MOV.U32 R5, RZ, RZ, R22 ;  /* 0x000000ffff057224 */ /* 0x000fc400078e0016 */
[----:B------:R-:W-:Y:S01]  /*a8b0*/  @P2 IMAD.MOV.U32 R5, RZ, RZ, R23 ;  /* 0x000000ffff052224 */ /* 0x000fe200078e0017 */
[----:B------:R-:W-:Y:S01]  /*a8c0*/  @P2 MOV R23, R22 ;  /* 0x0000001600172202 */ /* 0x000fe20000000f00 */
[----:B------:R-:W-:Y:S01]  /*a8d0*/  IMAD.MOV.U32 R27, RZ, RZ, R32 ;  /* 0x000000ffff1b7224 */ /* 0x000fe200078e0020 */
[----:B------:R-:W-:Y:S01]  /*a8e0*/  FSETP.GT.AND P2, PT, |R28|, |R17|, PT ;  /* 0x400000111c00720b */ /* 0x000fe20003f44200 */
[----:B------:R-:W-:Y:S02]  /*a8f0*/  IMAD.MOV.U32 R24, RZ, RZ, R29 ;  /* 0x000000ffff187224 */ /* 0x000fe400078e001d */
[----:B------:R-:W-:Y:S01]  /*a900*/  @P3 IMAD.MOV.U32 R24, RZ, RZ, R16 ;  /* 0x000000ffff183224 */ /* 0x000fe200078e0010 */
[----:B------:R-:W-:Y:S01]  /*a910*/  @P3 MOV R16, R29 ;  /* 0x0000001d00103202 */ /* 0x000fe20000000f00 */
[----:B------:R-:W-:Y:S02]  /*a920*/  IMAD.MOV.U32 R22, RZ, RZ, R28 ;  /* 0x000000ffff167224 */ /* 0x000fe400078e001c */
[----:B------:R-:W-:-:S02]  /*a930*/  @P1 IMAD.MOV.U32 R27, RZ, RZ, R21 ;  /* 0x000000ffff1b1224 */ /* 0x000fc400078e0015 */
[----:B------:R-:W-:Y:S01]  /*a940*/  @P1 IMAD.MOV.U32 R21, RZ, RZ, R32 ;  /* 0x000000ffff151224 */ /* 0x000fe200078e0020 */
[----:B------:R-:W-:Y:S01]  /*a950*/  MOV R32, R38 ;  /* 0x0000002600207202 */ /* 0x000fe20000000f00 */
[----:B------:R-:W-:Y:S01]  /*a960*/  IMAD.MOV.U32 R29, RZ, RZ, R31 ;  /* 0x000000ffff1d7224 */ /* 0x000fe200078e001f */
[----:B------:R-:W-:Y:S01]  /*a970*/  @P6 MOV R32, R8 ;  /* 0x0000000800206202 */ /* 0x000fe20000000f00 */
[----:B------:R-:W-:Y:S01]  /*a980*/  @P2 IMAD.MOV.U32 R22, RZ, RZ, R17 ;  /* 0x000000ffff162224 */ /* 0x000fe200078e0011 */
[----:B------:R-:W-:Y:S01]  /*a990*/  @P2 MOV R17, R28 ;  /* 0x0000001c00112202 */ /* 0x000fe20000000f00 */
[----:B------:R-:W-:Y:S01]  /*a9a0*/  @P1 IMAD.MOV.U32 R29, RZ, RZ, R9 ;  /* 0x000000ffff1d1224 */ /* 0x000fe200078e0009 */
[----:B------:R-:W-:Y:S01]  /*a9b0*/  @P1 MOV R9, R31 ;  /* 0x0000001f00091202 */ /* 0x000fe20000000f00 */
[----:B------:R-:W-:Y:S01]  /*a9c0*/  IMAD.MOV.U32 R41, RZ, RZ, R26 ;  /* 0x000000ffff297224 */ /* 0x000fe200078e001a */
[----:B------:R-:W-:Y:S01]  /*a9d0*/  MOV R28, R33 ;  /* 0x00000021001c7202 */ /* 0x000fe20000000f00 */
[----:B------:R-:W-:Y:S01]  /*a9e0*/  @P3 IMAD.MOV.U32 R28, RZ, RZ, R3 ;  /* 0x000000ffff1c3224 */ /* 0x000fe200078e0003 */
[----:B------:R-:W-:Y:S01]  /*a9f0*/  FSETP.GT.AND P1, PT, |R21|, |R0|, PT ;  /* 0x400000001500720b */ /* 0x000fe20003f24200 */
[----:B------:R-:W-:Y:S01]  /*aa00*/  @P3 IMAD.MOV.U32 R3, RZ, RZ, R33 ;  /* 0x000000ffff033224 */ /* 0x000fe200078e0021 */
[----:B------:R-:W-:Y:S01]  /*aa10*/  FSETP.GT.AND P3, PT, |R35|, |R18|, PT ;  /* 0x400000122300720b */ /* 0x000fe20003f64200 */
[----:B------:R-:W-:Y:S01]  /*aa20*/  @P6 IMAD.MOV.U32 R41, RZ, RZ, R39 ;  /* 0x000000ffff296224 */ /* 0x000fe200078e0027 */
[----:B------:R-:W-:Y:S01]  /*aa30*/  @P6 MOV R39, R26 ;  /* 0x0000001a00276202 */ /* 0x000fe20000000f00 */
[----:B------:R-:W-:-:S02]  /*aa40*/  IMAD.MOV.U32 R31, RZ, RZ, R37 ;  /* 0x000000ffff1f7224 */ /* 0x000fc400078e0025 */
        /* <DEDUP_REMOVED lines=31> */
[--C-:B------:R-:W-:Y:S01]  /*ac40*/  IMAD.MOV.U32 R23, RZ, RZ, R19.reuse ;  /* 0x000000ffff177224 */ /* 0x100fe200078e0013 */
        /* <DEDUP_REMOVED lines=12> */
[----:B------:R-:W-:Y:S01]  /*ad10*/  IMAD.MOV.U32 R9, RZ, RZ, R7 ;  /* 0x000000ffff097224 */ /* 0x000fe200078e0007 */
[----:B------:R-:W-:Y:S01]  /*ad20*/  FSETP.GT.AND P5, PT, |R0|, |R35|, PT ;  /* 0x400000230000720b */ /* 0x000fe20003fa4200 */
[----:B------:R-:W-:Y:S01]  /*ad30*/  @P3 IMAD.MOV.U32 R40, RZ, RZ, R24 ;  /* 0x000000ffff283224 */ /* 0x000fe200078e0018 */
[----:B------:R-:W-:Y:S01]  /*ad40*/  @P3 MOV R24, R39 ;  /* 0x0000002700183202 */ /* 0x000fe20000000f00 */
[----:B------:R-:W-:-:S02]  /*ad50*/  @P3 IMAD.MOV.U32 R16, RZ, RZ, R32 ;  /* 0x000000ffff103224 */ /* 0x000fc400078e0020 */
        /* <DEDUP_REMOVED lines=9> */
[----:B------:R-:W-:Y:S01]  /*adf0*/  MOV R43, R32 ;  /* 0x00000020002b7202 */ /* 0x000fe20000000f00 */
[----:B------:R-:W-:-:S02]  /*ae00*/  @P1 IMAD.MOV.U32 R17, RZ, RZ, R36 ;  /* 0x000000ffff111224 */ /* 0x000fc400078e0024 */
[----:B------:R-:W-:Y:S01]  /*ae10*/  @P1 IMAD.MOV.U32 R36, RZ, RZ, R15 ;  /* 0x000000ffff241224 */ /* 0x000fe200078e000f */
[----:B------:R-:W-:Y:S01]  /*ae20*/  MOV R15, R8 ;  /* 0x00000008000f7202 */ /* 0x000fe20000000f00 */
[----:B------:R-:W-:Y:S01]  /*ae30*/  IMAD.MOV.U32 R3, RZ, RZ, R6 ;  /* 0x000000ffff037224 */ /* 0x000fe200078e0006 */
[----:B------:R-:W-:Y:S01]  /*ae40*/  @P6 MOV R15, R31 ;  /* 0x0000001f000f6202 */ /* 0x000fe20000000f00 */
        /* <DEDUP_REMOVED lines=20> */
[-C--:B------:R-:W-:Y:S01]  /*af90*/  MOV R2, R14.reuse ;  /* 0x0000000e00027202 */ /* 0x080fe20000000f00 */
        /* <DEDUP_REMOVED lines=11> */
[--C-:B------:R-:W-:Y:S02]  /*b050*/  IMAD.MOV.U32 R22, RZ, RZ, R27.reuse ;  /* 0x000000ffff167224 */ /* 0x100fe400078e001b */
[----:B------:R-:W-:Y:S02]  /*b060*/  IMAD.MOV.U32 R37, RZ, RZ, R24 ;  /* 0x000000ffff257224 */ /* 0x000fe400078e0018 */
[----:B------:R-:W-:Y:S02]  /*b070*/  @P5 IMAD.MOV.U32 R22, RZ, RZ, R38 ;  /* 0x000000ffff165224 */ /* 0x000fe400078e0026 */
[----:B------:R-:W-:-:S02]  /*b080*/  @P5 IMAD.MOV.U32 R38, RZ, RZ, R27 ;  /* 0x000000ffff265224 */ /* 0x000fc400078e001b */
[----:B------:R-:W-:Y:S02]  /*b090*/  IMAD.MOV.U32 R18, RZ, RZ, R26 ;  /* 0x000000ffff127224 */ /* 0x000fe400078e001a */
[--C-:B------:R-:W-:Y:S02]  /*b0a0*/  IMAD.MOV.U32 R27, RZ, RZ, R30.reuse ;  /* 0x000000ffff1b7224 */ /* 0x100fe400078e001e */
[----:B------:R-:W-:Y:S01]  /*b0b0*/  @P6 IMAD.MOV.U32 R37, RZ, RZ, R25 ;  /* 0x000000ffff256224 */ /* 0x000fe200078e0019 */
[----:B------:R-:W-:Y:S01]  /*b0c0*/  @P6 MOV R25, R24 ;  /* 0x0000001800196202 */ /* 0x000fe20000000f00 */
        /* <DEDUP_REMOVED lines=14> */
[----:B------:R-:W-:Y:S01]  /*b1b0*/  @P6 IMAD.MOV.U32 R16, RZ, RZ, R28 ;  /* 0x000000ffff106224 */ /* 0x000fe200078e001c */
[----:B------:R-:W-:Y:S01]  /*b1c0*/  FSETP.GT.AND P6, PT, |R35|, |R8|, PT ;  /* 0x400000082300720b */ /* 0x000fe20003fc4200 */
[----:B------:R-:W-:Y:S01]  /*b1d0*/  IMAD.MOV.U32 R42, RZ, RZ, R31 ;  /* 0x000000ffff2a7224 */ /* 0x000fe200078e001f */
[----:B------:R-:W-:Y:S01]  /*b1e0*/  MOV R28, R35 ;  /* 0x00000023001c7202 */ /* 0x000fe20000000f00 */
        /* <DEDUP_REMOVED lines=10> */
[----:B------:R-:W-:-:S02]  /*b290*/  IMAD.MOV.U32 R31, RZ, RZ, R21 ;  /* 0x000000ffff1f7224 */ /* 0x000fc400078e0015 */
[----:B------:R-:W-:Y:S02]  /*b2a0*/  IMAD.MOV.U32 R29, RZ, RZ, R34 ;  /* 0x000000ffff1d7224 */ /* 0x000fe400078e0022 */
[----:B------:R-:W-:Y:S01]  /*b2b0*/  IMAD.MOV.U32 R33, RZ, RZ, R23 ;  /* 0x000000ffff217224 */ /* 0x000fe200078e0017 */
[----:B------:R-:W-:Y:S01]  /*b2c0*/  @P5 MOV R33, R26 ;  /* 0x0000001a00215202 */ /* 0x000fe20000000f00 */
[----:B------:R-:W-:Y:S01]  /*b2d0*/  @P5 IMAD.MOV.U32 R41, RZ, RZ, R7 ;  /* 0x000000ffff295224 */ /* 0x000fe200078e0007 */
        /* <DEDUP_REMOVED lines=11> */
[----:B------:R-:W-:Y:S01]  /*b390*/  IMAD.MOV.U32 R34, RZ, RZ, R25 ;  /* 0x000000ffff227224 */ /* 0x000fe200078e0019 */
        /* <DEDUP_REMOVED lines=28> */
[----:B------:R-:W-:Y:S01]  /*b560*/  @P6 IMAD.MOV.U32 R20, RZ, RZ, R28 ;  /* 0x000000ffff146224 */ /* 0x000fe200078e001c */
[----:B------:R-:W-:Y:S01]  /*b570*/  FSETP.GT.AND P3, PT, |R5|, |R32|, PT ;  /* 0x400000200500720b */ /* 0x000fe20003f64200 */
[----:B------:R-:W-:Y:S01]  /*b580*/  IMAD.MOV.U32 R16, RZ, RZ, R9 ;  /* 0x000000ffff107224 */ /* 0x000fe200078e0009 */
[----:B------:R-:W-:Y:S01]  /*b590*/  @P6 MOV R28, R7 ;  /* 0x00000007001c6202 */ /* 0x000fe20000000f00 */
        /* <DEDUP_REMOVED lines=16> */
[----:B------:R-:W-:Y:S01]  /*b6a0*/  @P3 IMAD.MOV.U32 R45, RZ, RZ, R32 ;  /* 0x000000ffff2d3224 */ /* 0x000fe200078e0020 */
[----:B------:R-:W-:Y:S01]  /*b6b0*/  @P6 MOV R33, R2 ;  /* 0x0000000200216202 */ /* 0x000fe20000000f00 */
        /* <DEDUP_REMOVED lines=37> */
[----:B------:R-:W-:Y:S02]  /*b910*/  @P6 IMAD.MOV.U32 R41, RZ, RZ, R22 ;  /* 0x000000ffff296224 */ /* 0x000fe400078e0016 */
[----:B------:R-:W-:Y:S02]  /*b920*/  @P2 IMAD.MOV.U32 R43, RZ, RZ, R15 ;  /* 0x000000ffff2b2224 */ /* 0x000fe400078e000f */
[----:B------:R-:W-:Y:S01]  /*b930*/  @P2 IMAD.MOV.U32 R15, RZ, RZ, R27 ;  /* 0x000000ffff0f2224 */ /* 0x000fe200078e001b */
[----:B------:R-:W-:Y:S01]  /*b940*/  FSETP.GT.AND P2, PT, |R30|, |R45|, PT ;  /* 0x4000002d1e00720b */ /* 0x000fe20003f44200 */
[----:B------:R-:W-:Y:S01]  /*b950*/  IMAD.MOV.U32 R0, RZ, RZ, R18 ;  /* 0x000000ffff007224 */ /* 0x000fe200078e0012 */
[----:B------:R-:W-:Y:S01]  /*b960*/  FSETP.GT.AND P6, PT, |R41|, |R20|, PT ;  /* 0x400000142900720b */ /* 0x000fe20003fc4200 */
[----:B------:R-:W-:Y:S02]  /*b970*/  IMAD.MOV.U32 R8, RZ, RZ, R32 ;  /* 0x000000ffff087224 */ /* 0x000fe400078e0020 */
[----:B------:R-:W-:Y:S01]  /*b980*/  @P1 IMAD.MOV.U32 R0, RZ, RZ, R35 ;  /* 0x000000ffff001224 */ /* 0x000fe200078e0023 */
[----:B------:R-:W-:Y:S01]  /*b990*/  @P1 MOV R35, R18 ;  /* 0x0000001200231202 */ /* 0x000fe20000000f00 */
        /* <DEDUP_REMOVED lines=63> */
[----:B------:R-:W-:-:S02]  /*bd90*/  IMAD.MOV.U32 R19, RZ, RZ, R45 ;  /* 0x000000ffff137224 */ /* 0x000fc400078e002d */
[----:B------:R-:W-:Y:S02]  /*bda0*/  IMAD.MOV.U32 R7, RZ, RZ, R47 ;  /* 0x000000ffff077224 */ /* 0x000fe400078e002f */
[----:B------:R-:W-:Y:S02]  /*bdb0*/  IMAD.MOV.U32 R37, RZ, RZ, R25 ;  /* 0x000000ffff257224 */ /* 0x000fe400078e0019 */
[----:B------:R-:W-:Y:S02]  /*bdc0*/  IMAD.MOV.U32 R20, RZ, RZ, R38 ;  /* 0x000000ffff147224 */ /* 0x000fe400078e0026 */
[----:B------:R-:W-:Y:S02]  /*bdd0*/  IMAD.MOV.U32 R29, RZ, RZ, R40 ;  /* 0x000000ffff1d7224 */ /* 0x000fe400078e0028 */
[----:B------:R-:W-:Y:S02]  /*bde0*/  IMAD.MOV.U32 R6, RZ, RZ, R46 ;  /* 0x000000ffff067224 */ /* 0x000fe400078e002e */
        /* <DEDUP_REMOVED lines=18> */
[----:B------:R-:W-:-:S02]  /*bf10*/  @P0 IMAD.MOV.U32 R35, RZ, RZ, R28 ;  /* 0x000000ffff230224 */ /* 0x000fc400078e001c */
[----:B------:R-:W-:Y:S02]  /*bf20*/  @P6 IMAD.MOV.U32 R21, RZ, RZ, R44 ;  /* 0x000000ffff156224 */ /* 0x000fe400078e002c */
[----:B------:R-:W-:-:S07]  /*bf30*/  @P0 IMAD.MOV.U32 R28, RZ, RZ, R2 ;  /* 0x000000ffff1c0224 */ /* 0x000fce00078e0002 */
.L_x_513:
[----:B------:R-:W-:Y:S05]  /*bf40*/  BSYNC.RECONVERGENT B0 ;  /* 0x0000000000007941 */ /* 0x000fea0003800200 */
.L_x_512:
[----:B------:R-:W-:-:S05]  /*bf50*/  UMOV UR4, 0x2 ;  /* 0x0000000200047882 */ /* 0x000fca0000000000 */
.L_x_551:
[----:B------:R-:W-:Y:S01]  /*bf60*/  UIADD3 UR5, UPT, UPT, -UR4, URZ, URZ ;  /* 0x000000ff04057290 */ /* 0x000fe2000fffe1ff */
[----:B0-----:R-:W0:Y:S01]  /*bf70*/  S2UR UR6, SR_CgaCtaId ;  /* 0x00000000000679c3 */ /* 0x001e220000008800 */
[----:B------:R-:W-:-:S07]  /*bf80*/  UIADD3 UR10, UPT, UPT, UR4, -0x1, URZ ;  /* 0xffffffff040a7890 */ /* 0x000fce000fffe0ff */
[----:B------:R-:W-:Y:S01]  /*bf90*/  BAR.SYNC.DEFER_BLOCKING 0x0 ;  /* 0x0000000000007b1d */ /* 0x000fe20000010000 */
[----:B------:R-:W-:Y:S01]  /*bfa0*/  IMAD.MOV.U32 R38, RZ, RZ, 0x44 ;  /* 0x00000044ff267424 */ /* 0x000fe200078e00ff */
[----:B------:R-:W-:Y:S01]  /*bfb0*/  LOP3.LUT R2, R13, UR5, RZ, 0xc0, !PT ;  /* 0x000000050d027c12 */ /* 0x000fe2000f8ec0ff */
[----:B------:R-:W-:-:S03]  /*bfc0*/  USHF.R.U32.HI UR5, URZ, 0x1, UR4 ;  /* 0x00000001ff057899 */ /* 0x000fc60008011604 */
[----:B------:R-:W-:Y:S01]  /*bfd0*/  BSSY.RECONVERGENT B0, `(.L_x_514) ;  /* 0x0000037000007945 */ /* 0x000fe20003800200 */
[----:B------:R-:W-:Y:S02]  /*bfe0*/  IMAD R2, R2, 0x11, RZ ;  /* 0x0000001102027824 */ /* 0x000fe400078e02ff */
[----:B------:R-:W-:Y:S01]  /*bff0*/  MOV R40, UR5 ;  /* 0x0000000500287c02 */ /* 0x000fe20008000f00 */
        /* <DEDUP_REMOVED lines=14> */
[CC--:B------:R-:W-:Y:S01]  /*c0e0*/  ISETP.GE.AND P0, PT, R45.reuse, R38.reuse, PT ;  /* 0x000000262d00720c */ /* 0x0c0fe20003f06270 */
[----:B------:R1:W-:Y:S01]  /*c0f0*/  STS [R25+0x8], R14 ;  /* 0x0000080e19007388 */ /* 0x0003e20000000800 */
[----:B------:R-:W-:-:S02]  /*c100*/  IADD3 R38, PT, PT, R45, -R38, RZ ;  /* 0x800000262d267210 */ /* 0x000fc40007ffe0ff */
[----:B0-----:R-:W-:Y:S01]  /*c110*/  VIADDMNMX R11, R41, -R36, R45, PT ;  /* 0x80000024290b7246 */ /* 0x001fe2000380012d */
        /* <DEDUP_REMOVED lines=18> */
[----:B-1----:R-:W-:-:S07]  /*c240*/  IMAD.IADD R7, R45, 0x1, R41 ;  /* 0x000000012d077824 */ /* 0x002fce00078e0229 */
.L_x_516:
[----:B------:R-:W-:-:S05]  /*c250*/  IMAD.IADD R0, R11, 0x1, -R38 ;  /* 0x000000010b007824 */ /* 0x000fca00078e0a26 */
[----:B------:R-:W-:-:S04]  /*c260*/  LEA.HI R3, R0, R0, RZ, 0x1 ;  /* 0x0000000000037211 */ /* 0x000fc800078f08ff */
[----:B------:R-:W-:-:S04]  /*c270*/  LEA.HI.SX32 R3, R3, R38, 0x1f ;  /* 0x0000002603037211 */ /* 0x000fc800078ffaff */
[-C--:B------:R-:W-:Y:S02]  /*c280*/  LOP3.LUT R4, RZ, R3.reuse, RZ, 0x33, !PT ;  /* 0x00000003ff047212 */ /* 0x080fe400078e33ff */
[----:B------:R-:W-:-:S03]  /*c290*/  IADD3 R0, PT, PT, R36, R3, RZ ;  /* 0x0000000324007210 */ /* 0x000fc60007ffe0ff */
        /* <DEDUP_REMOVED lines=10> */
.L_x_515:
[----:B------:R-:W-:Y:S05]  /*c340*/  BSYNC.RECONVERGENT B0 ;  /* 0x0000000000007941 */ /* 0x000fea0003800200 */
.L_x_514:
[----:B-1----:R-:W-:Y:S01]  /*c350*/  IADD3 R8, PT, PT, R36, R38, RZ ;  /* 0x0000002624087210 */ /* 0x002fe20007ffe0ff */
[----:B------:R-:W-:Y:S01]  /*c360*/  BSSY.RECONVERGENT B0, `(.L_x_517) ;  /* 0x000000b000007945 */ /* 0x000fe20003800200 */
[----:B------:R-:W-:Y:S02]  /*c370*/  IADD3 R45, PT, PT, -R38, R41, R45 ;  /* 0x00000029262d7210 */ /* 0x000fe40007ffe12d */
        /* <DEDUP_REMOVED lines=9> */
.L_x_518:
[----:B------:R-:W-:Y:S05]  /*c410*/  BSYNC.RECONVERGENT B0 ;  /* 0x0000000000007941 */ /* 0x000fea0003800200 */
.L_x_517:
[----:B-12---:R-:W-:Y:S01]  /*c420*/  FSEL R11, R46, R47, P1 ;  /* 0x0000002f2e0b7208 */ /* 0x006fe20000800000 */
[----:B------:R-:W-:Y:S01]  /*c430*/  VIADD R7, R45, 0x1 ;  /* 0x000000012d077836 */ /* 0x000fe20000000000 */
[----:B------:R0:W1:Y:S01]  /*c440*/  @P1 LDS R46, [R4+0x4] ;  /* 0x00000400042e1984 */ /* 0x0000620000000800 */
[----:B------:R-:W-:Y:S01]  /*c450*/  @!P1 IMAD.MOV R7, RZ, RZ, R45 ;  /* 0x000000ffff079224 */ /* 0x000fe200078e022d */
[----:B------:R-:W-:Y:S01]  /*c460*/  IADD3 R44, PT, PT, R8, 0x1, RZ ;  /* 0x00000001082c7810 */ /* 0x000fe20007ffe0ff */
[----:B------:R-:W-:Y:S01]  /*c470*/  @P1 IMAD.MOV R44, RZ, RZ, R8 ;  /* 0x000000ffff2c1224 */ /* 0x000fe200078e0208 */
[----:B------:R0:W2:Y:S01]  /*c480*/  @!P1 LDS R47, [R3+0x4] ;  /* 0x00000400032f9984 */ /* 0x0000a20000000800 */
[----:B------:R-:W-:Y:S01]  /*c490*/  BSSY.RECONVERGENT B0, `(.L_x_519) ;  /* 0x0000008000007945 */ /* 0x000fe20003800200 */
[C---:B------:R-:W-:Y:S01]  /*c4a0*/  ISETP.GE.AND P0, PT, R7.reuse, R2, PT ;  /* 0x000000020700720c */ /* 0x040fe20003f06270 */
[----:B------:R-:W-:Y:S01]  /*c4b0*/  VIADD R43, R7, 0x1 ;  /* 0x00000001072b7836 */ /* 0x000fe20000000000 */
[----:B------:R-:W-:-:S02]  /*c4c0*/  IADD3 R0, PT, PT, R44, 0x1, RZ ;  /* 0x000000012c007810 */ /* 0x000fc40007ffe0ff */
[----:B------:R-:W-:-:S09]  /*c4d0*/  PLOP3.LUT P2, PT, PT, PT, PT, 0x8, 0x80 ;  /* 0x000000000080781c */ /* 0x000fd20003f4e170 */
[----:B0-----:R-:W-:Y:S05]  /*c4e0*/  @P0 BRA `(.L_x_520) ;  /* 0x0000000000080947 */ /* 0x001fea0003800000 */
[----:B------:R-:W-:-:S04]  /*c4f0*/  ISETP.GE.AND P2, PT, R44, R41, PT ;  /* 0x000000292c00720c */ /* 0x000fc80003f46270 */
[----:B-12---:R-:W-:-:S13]  /*c500*/  FSETP.GT.OR P2, PT, |R46|, |R47|, P2 ;  /* 0x4000002f2e00720b */ /* 0x006fda0001744600 */
.L_x_520:
[----:B------:R-:W-:Y:S05]  /*c510*/  BSYNC.RECONVERGENT B0 ;  /* 0x0000000000007941 */ /* 0x000fea0003800200 */
.L_x_519:
        /* <DEDUP_REMOVED lines=15> */
.L_x_522:
[----:B------:R-:W-:Y:S05]  /*c610*/  BSYNC.RECONVERGENT B0 ;  /* 0x0000000000007941 */ /* 0x000fea0003800200 */
.L_x_521:
        /* <DEDUP_REMOVED lines=15> */
.L_x_524:
[----:B------:R-:W-:Y:S05]  /*c710*/  BSYNC.RECONVERGENT B0 ;  /* 0x0000000000007941 */ /* 0x000fea0003800200 */
.L_x_523:
        /* <DEDUP_REMOVED lines=15> */
.L_x_526:
[----:B------:R-:W-:Y:S05]  /*c810*/  BSYNC.RECONVERGENT B0 ;  /* 0x0000000000007941 */ /* 0x000fea0003800200 */
.L_x_525:
[----:B------:R-:W-:Y:S01]  /*c820*/  @P5 IMAD.MOV R38, RZ, RZ, R40 ;  /* 0x000000ffff265224 */ /* 0x000fe200078e0228 */
[----:B-12---:R-:W-:Y:S01]  /*c830*/  FSEL R9, R46, R47, P5 ;  /* 0x0000002f2e097208 */ /* 0x006fe20002800000 */
[----:B------:R-:W-:Y:S01]  /*c840*/  @!P5 IMAD.MOV R57, RZ, RZ, R19 ;  /* 0x000000ffff39d224 */ /* 0x000fe200078e0213 */
[----:B------:R-:W-:Y:S01]  /*c850*/  PLOP3.LUT P6, PT, PT, PT, PT, 0x8, 0x80 ;  /* 0x000000000080781c */ /* 0x000fe20003fce170 */
[----:B------:R-:W-:Y:S01]  /*c860*/  BSSY.RECONVERGENT B0, `(.L_x_527) ;  /* 0x000000d000007945 */ /* 0x000fe20003800200 */
[C---:B------:R-:W-:Y:S01]  /*c870*/  @!P5 LEA R3, R38.reuse, UR6, 0x2 ;  /* 0x000000062603dc11 */ /* 0x040fe2000f8e10ff */
[----:B------:R-:W-:Y:S01]  /*c880*/  VIADD R36, R38, 0x1 ;  /* 0x0000000126247836 */ /* 0x000fe20000000000 */
[C---:B------:R-:W-:Y:S02]  /*c890*/  @P5 LEA R4, R57.reuse, UR6, 0x2 ;  /* 0x0000000639045c11 */ /* 0x040fe4000f8e10ff */
[C---:B------:R-:W-:Y:S01]  /*c8a0*/  ISETP.GE.AND P0, PT, R57.reuse, R2, PT ;  /* 0x000000023900720c */ /* 0x040fe20003f06270 */
[----:B------:R0:W1:Y:S01]  /*c8b0*/  @!P5 LDS R47, [R3] ;  /* 0x00000000032fd984 */ /* 0x0000620000000800 */
[----:B------:R-:W-:-:S02]  /*c8c0*/  IADD3 R55, PT, PT, R57, 0x1, RZ ;  /* 0x0000000139377810 */ /* 0x000fc40007ffe0ff */
[----:B------:R-:W-:Y:S01]  /*c8d0*/  P2R R49, PR, RZ, 0x40 ;  /* 0x00000040ff317803 */ /* 0x000fe20000000000 */
[----:B------:R0:W2:Y:S08]  /*c8e0*/  @P5 LDS R46, [R4] ;  /* 0x00000000042e5984 */ /* 0x0000b00000000800 */
[----:B0-----:R-:W-:Y:S05]  /*c8f0*/  @P0 BRA `(.L_x_528) ;  /* 0x00000000000c0947 */ /* 0x001fea0003800000 */
[----:B------:R-:W-:-:S04]  /*c900*/  ISETP.GE.AND P0, PT, R38, R41, PT ;  /* 0x000000292600720c */ /* 0x000fc80003f06270 */
[----:B-12---:R-:W-:-:S04]  /*c910*/  FSETP.GT.OR P0, PT, |R46|, |R47|, P0 ;  /* 0x4000002f2e00720b */ /* 0x006fc80000704600 */
[----:B------:R-:W-:-:S09]  /*c920*/  P2R R49, PR, RZ, 0x1 ;  /* 0x00000001ff317803 */ /* 0x000fd20000000000 */
.L_x_528:
[----:B------:R-:W-:Y:S05]  /*c930*/  BSYNC.RECONVERGENT B0 ;  /* 0x0000000000007941 */ /* 0x000fea0003800200 */
.L_x_527:
[----:B------:R-:W-:Y:S01]  /*c940*/  ISETP.NE.AND P0, PT, R49, RZ, PT ;  /* 0x000000ff3100720c */ /* 0x000fe20003f05270 */
[----:B------:R-:W-:Y:S03]  /*c950*/  BSSY.RECONVERGENT B0, `(.L_x_529) ;  /* 0x000000f000007945 */ /* 0x000fe60003800200 */
[----:B-12---:R-:W-:-:S09]  /*c960*/  FSEL R48, R46, R47, P0 ;  /* 0x0000002f2e307208 */ /* 0x006fd20000000000 */
[----:B------:R-:W-:Y:S01]  /*c970*/  @!P0 IADD3 R55, PT, PT, R57, RZ, RZ ;  /* 0x000000ff39378210 */ /* 0x000fe20007ffe0ff */
[----:B------:R-:W-:-:S03]  /*c980*/  @P0 IMAD.MOV R36, RZ, RZ, R38 ;  /* 0x000000ffff240224 */ /* 0x000fc600078e0226 */
[C---:B------:R-:W-:Y:S01]  /*c990*/  ISETP.GE.AND P6, PT, R55.reuse, R2, PT ;  /* 0x000000023700720c */ /* 0x040fe20003fc6270 */
[C---:B------:R-:W-:Y:S01]  /*c9a0*/  VIADD R3, R55.reuse, 0x1 ;  /* 0x0000000137037836 */ /* 0x040fe20000000000 */
[C---:B------:R-:W-:Y:S01]  /*c9b0*/  @!P0 LEA R5, R36.reuse, UR6, 0x2 ;  /* 0x0000000624058c11 */ /* 0x040fe2000f8e10ff */
[----:B------:R-:W-:Y:S01]  /*c9c0*/  VIADD R4, R36, 0x1 ;  /* 0x0000000124047836 */ /* 0x000fe20000000000 */
[----:B------:R-:W-:-:S03]  /*c9d0*/  @P0 LEA R16, R55, UR6, 0x2 ;  /* 0x0000000637100c11 */ /* 0x000fc6000f8e10ff */
[----:B------:R0:W1:Y:S04]  /*c9e0*/  @!P0 LDS R47, [R5] ;  /* 0x00000000052f8984 */ /* 0x0000680000000800 */
[----:B------:R0:W2:Y:S01]  /*c9f0*/  @P0 LDS R46, [R16] ;  /* 0x00000000102e0984 */ /* 0x0000a20000000800 */
[----:B------:R-:W-:Y:S01]  /*ca00*/  PLOP3.LUT P0, PT, PT, PT, PT, 0x8, 0x80 ;  /* 0x000000000080781c */ /* 0x000fe20003f0e170 */
[----:B------:R-:W-:-:S12]  /*ca10*/  @P6 BRA `(.L_x_530) ;  /* 0x0000000000086947 */ /* 0x000fd80003800000 */
[----:B------:R-:W-:-:S04]  /*ca20*/  ISETP.GE.AND P0, PT, R36, R41, PT ;  /* 0x000000292400720c */ /* 0x000fc80003f06270 */
[----:B-12---:R-:W-:-:S13]  /*ca30*/  FSETP.GT.OR P0, PT, |R46|, |R47|, P0 ;  /* 0x4000002f2e00720b */ /* 0x006fda0000704600 */
.L_x_530:
[----:B------:R-:W-:Y:S05]  /*ca40*/  BSYNC.RECONVERGENT B0 ;  /* 0x0000000000007941 */ /* 0x000fea0003800200 */
.L_x_529:
[----:B------:R-:W-:Y:S01]  /*ca50*/  @!P0 IMAD.MOV R3, RZ, RZ, R55 ;  /* 0x000000ffff038224 */ /* 0x000fe200078e0237 */
[----:B------:R-:W-:Y:S01]  /*ca60*/  @P0 IADD3 R4, PT, PT, R36, RZ, RZ ;  /* 0x000000ff24040210 */ /* 0x000fe20007ffe0ff */
[----:B------:R-:W-:Y:S01]  /*ca70*/  BSSY.RECONVERGENT B0, `(.L_x_531) ;  /* 0x000000e000007945 */ /* 0x000fe20003800200 */
[----:B012---:R-:W-:Y:S01]  /*ca80*/  FSEL R5, R46, R47, P0 ;  /* 0x0000002f2e057208 */ /* 0x007fe20000000000 */
        /* <DEDUP_REMOVED lines=12> */
.L_x_532:
[----:B------:R-:W-:Y:S05]  /*cb50*/  BSYNC.RECONVERGENT B0 ;  /* 0x0000000000007941 */ /* 0x000fea0003800200 */
.L_x_531:
        /* <DEDUP_REMOVED lines=16> */
.L_x_534:
[----:B------:R-:W-:Y:S05]  /*cc60*/  BSYNC.RECONVERGENT B0 ;  /* 0x0000000000007941 */ /* 0x000fea0003800200 */
.L_x_533:
        /* <DEDUP_REMOVED lines=16> */
.L_x_536:
[----:B------:R-:W-:Y:S05]  /*cd70*/  BSYNC.RECONVERGENT B0 ;  /* 0x0000000000007941 */ /* 0x000fea0003800200 */
.L_x_535:
        /* <DEDUP_REMOVED lines=16> */
.L_x_538:
[----:B------:R-:W-:Y:S05]  /*ce80*/  BSYNC.RECONVERGENT B0 ;  /* 0x0000000000007941 */ /* 0x000fea0003800200 */
.L_x_537:
[----:B------:R-:W-:Y:S01]  /*ce90*/  @P4 IMAD.MOV R0, RZ, RZ, R52 ;  /* 0x000000ffff004224 */ /* 0x000fe200078e0234 */
[----:B-12---:R-:W-:Y:S01]  /*cea0*/  FSEL R8, R46, R47, P4 ;  /* 0x0000002f2e087208 */ /* 0x006fe20002000000 */
[----:B------:R-:W-:Y:S01]  /*ceb0*/  @!P4 IMAD.MOV R27, RZ, RZ, R31 ;  /* 0x000000ffff1bc224 */ /* 0x000fe200078e021f */
[----:B------:R-:W-:Y:S01]  /*cec0*/  BSSY.RECONVERGENT B0, `(.L_x_539) ;  /* 0x000000c000007945 */ /* 0x000fe20003800200 */
[----:B------:R-:W-:Y:S02]  /*ced0*/  SEL R40, R19, R40, P5 ;  /* 0x0000002813287207 */ /* 0x000fe40002800000 */
        /* <DEDUP_REMOVED lines=10> */
.L_x_540:
[----:B------:R-:W-:Y:S05]  /*cf80*/  BSYNC.RECONVERGENT B0 ;  /* 0x0000000000007941 */ /* 0x000fea0003800200 */
.L_x_539:
[----:B------:R-:W-:Y:S01]  /*cf90*/  ISETP.NE.AND P6, PT, R49, RZ, PT ;  /* 0x000000ff3100720c */ /* 0x000fe20003fc5270 */
[----:B------:R-:W-:Y:S01]  /*cfa0*/  @P5 IMAD.MOV R50, RZ, RZ, R0 ;  /* 0x000000ffff325224 */ /* 0x000fe200078e0200 */
[----:B-12---:R-:W-:Y:S01]  /*cfb0*/  FSEL R19, R46, R47, P5 ;  /* 0x0000002f2e137208 */ /* 0x006fe20002800000 */
[C---:B------:R-:W-:Y:S01]  /*cfc0*/  VIADD R49, R27.reuse, 0x1 ;  /* 0x000000011b317836 */ /* 0x040fe20000000000 */
[----:B------:R-:W-:Y:S01]  /*cfd0*/  @!P5 IADD3 R49, PT, PT, R27, RZ, RZ ;  /* 0x000000ff1b31d210 */ /* 0x000fe20007ffe0ff */
        /* <DEDUP_REMOVED lines=9> */
[----:B------:R-:W-:Y:S02]  /*d070*/  SEL R3, R3, R4, P1 ;  /* 0x0000000403037207 */ /* 0x000fe40000800000 */
[----:B------:R-:W-:-:S07]  /*d080*/  PLOP3.LUT P0, PT, PT, PT, PT, 0x8, 0x80 ;  /* 0x000000000080781c */ /* 0x000fce0003f0e170 */
[----:B0-----:R-:W-:Y:S06]  /*d090*/  @P6 BRA `(.L_x_542) ;  /* 0x0000000000086947 */ /* 0x001fec0003800000 */
[----:B------:R-:W-:-:S04]  /*d0a0*/  ISETP.GE.AND P0, PT, R50, R41, PT ;  /* 0x000000293200720c */ /* 0x000fc80003f06270 */
[----:B-12---:R-:W-:-:S13]  /*d0b0*/  FSETP.GT.OR P0, PT, |R46|, |R47|, P0 ;  /* 0x4000002f2e00720b */ /* 0x006fda0000704600 */
.L_x_542:
[----:B------:R-:W-:Y:S05]  /*d0c0*/  BSYNC.RECONVERGENT B0 ;  /* 0x0000000000007941 */ /* 0x000fea0003800200 */
.L_x_541:
        /* <DEDUP_REMOVED lines=18> */
.L_x_544:
[----:B------:R-:W-:Y:S05]  /*d1f0*/  BSYNC.RECONVERGENT B0 ;  /* 0x0000000000007941 */ /* 0x000fea0003800200 */
.L_x_543:
        /* <DEDUP_REMOVED lines=18> */
.L_x_546:
[----:B------:R-:W-:Y:S05]  /*d320*/  BSYNC.RECONVERGENT B0 ;  /* 0x0000000000007941 */ /* 0x000fea0003800200 */
.L_x_545:
[C---:B------:R-:W-:Y:S01]  /*d330*/  VIADD R27, R57.reuse, 0x1 ;  /* 0x00000001391b7836 */ /* 0x040fe20000000000 */
[----:B------:R-:W-:Y:S01]  /*d340*/  @!P0 IADD3 R27, PT, PT, R57, RZ, RZ ;  /* 0x000000ff391b8210 */ /* 0x000fe20007ffe0ff */
[----:B------:R-:W-:Y:S01]  /*d350*/  @P0 IMAD.MOV R50, RZ, RZ, R54 ;  /* 0x000000ffff320224 */ /* 0x000fe200078e0236 */
[----:B------:R-:W-:Y:S01]  /*d360*/  BSSY.RECONVERGENT B0, `(.L_x_547) ;  /* 0x000000e000007945 */ /* 0x000fe20003800200 */
[----:B-12---:R-:W-:Y:S02]  /*d370*/  FSEL R0, R46, R47, P0 ;  /* 0x0000002f2e007208 */ /* 0x006fe40000000000 */
[C---:B------:R-:W-:Y:S01]  /*d380*/  ISETP.GE.AND P1, PT, R27.reuse, R2, PT ;  /* 0x000000021b00720c */ /* 0x040fe20003f26270 */
[C---:B------:R-:W-:Y:S01]  /*d390*/  VIADD R58, R50.reuse, 0x1 ;  /* 0x00000001323a7836 */ /* 0x040fe20000000000 */
[----:B------:R-:W-:Y:S02]  /*d3a0*/  @!P0 LEA R59, R50, UR6, 0x2 ;  /* 0x00000006323b8c11 */ /* 0x000fe4000f8e10ff */
[----:B------:R-:W-:-:S02]  /*d3b0*/  @P0 LEA R60, R27, UR6, 0x2 ;  /* 0x000000061b3c0c11 */ /* 0x000fc4000f8e10ff */
        /* <DEDUP_REMOVED lines=8> */
.L_x_548:
[----:B------:R-:W-:Y:S05]  /*d440*/  BSYNC.RECONVERGENT B0 ;  /* 0x0000000000007941 */ /* 0x000fea0003800200 */
.L_x_547:
[C---:B------:R-:W-:Y:S01]  /*d450*/  @!P0 IADD3 R57, PT, PT, R27.reuse, RZ, RZ ;  /* 0x000000ff1b398210 */ /* 0x040fe20007ffe0ff */
[----:B------:R-:W-:Y:S01]  /*d460*/  @P0 IMAD.MOV R58, RZ, RZ, R50 ;  /* 0x000000ffff3a0224 */ /* 0x000fe200078e0232 */
[----:B------:R-:W-:Y:S01]  /*d470*/  SEL R50, R27, R50, P0 ;  /* 0x000000321b327207 */ /* 0x000fe20000000000 */
[----:B------:R-:W-:Y:S01]  /*d480*/  BSSY.RECONVERGENT B0, `(.L_x_549) ;  /* 0x000000b000007945 */ /* 0x000fe20003800200 */
        /* <DEDUP_REMOVED lines=10> */
.L_x_550:
[----:B------:R-:W-:Y:S05]  /*d530*/  BSYNC.RECONVERGENT B0 ;  /* 0x0000000000007941 */ /* 0x000fea0003800200 */
.L_x_549:
        /* <DEDUP_REMOVED lines=60> */
[----:B------:R-:W1:Y:S02]  /*d900*/  LDCU.U8 UR4, c[0x0][0x380] ;  /* 0x00007000ff0477ac */ /* 0x000e640008000000 */
        /* <DEDUP_REMOVED lines=9> */
[----:B------:R-:W-:Y:S05]  /*d9a0*/  BRA.U !UP0, `(.L_x_552) ;  /* 0x0000000908d47547 */ /* 0x000fea000b800000 */
[----:B------:R-:W0:Y:S01]  /*d9b0*/  S2R R41, SR_LANEID ;  /* 0x0000000000297919 */ /* 0x000e220000000000 */
[C---:B------:R-:W-:Y:S01]  /*d9c0*/  ISETP.NE.AND P0, PT, R13.reuse, RZ, PT ;  /* 0x000000ff0d00720c */ /* 0x040fe20003f05270 */
[----:B------:R-:W1:Y:S01]  /*d9d0*/  LDCU.64 UR4, c[0x0][0x398] ;  /* 0x00007300ff0477ac */ /* 0x000e620008000a00 */
[----:B------:R-:W-:Y:S01]  /*d9e0*/  LOP3.LUT R2, R13, 0x1f, RZ, 0xc0, !PT ;  /* 0x0000001f0d027812 */ /* 0x000fe200078ec0ff */
[----:B0-----:R-:W-:-:S05]  /*d9f0*/  IMAD R41, R41, 0x40, R12 ;  /* 0x0000004029297824 */ /* 0x001fca00078e020c */
[----:B------:R0:W-:Y:S04]  /*da00*/  STS [R41+0x10], R9 ;  /* 0x0000100929007388 */ /* 0x0001e80000000800 */
[----:B------:R2:W-:Y:S04]  /*da10*/  STS [R41], R11 ;  /* 0x0000000b29007388 */ /* 0x0005e80000000800 */
[----:B------:R3:W-:Y:S01]  /*da20*/  STS [R41+0x4], R34 ;  /* 0x0000042229007388 */ /* 0x0007e20000000800 */
[----:B0-----:R-:W-:-:S03]  /*da30*/  MOV R9, UR7 ;  /* 0x0000000700097c02 */ /* 0x001fc60008000f00 */
[----:B------:R0:W-:Y:S01]  /*da40*/  STS [R41+0x8], R14 ;  /* 0x0000080e29007388 */ /* 0x0001e20000000800 */
[----:B--2---:R-:W-:-:S03]  /*da50*/  IADD3 R11, PT, PT, R40, 0x140, RZ ;  /* 0x00000140280b7810 */ /* 0x004fc60007ffe0ff */
[----:B------:R-:W-:Y:S01]  /*da60*/  STS [R41+0xc], R37 ;  /* 0x00000c2529007388 */ /* 0x000fe20000000800 */
[----:B---3--:R-:W-:-:S03]  /*da70*/  IADD3 R34, PT, PT, R40, 0xc0, RZ ;  /* 0x000000c028227810 */ /* 0x008fc60007ffe0ff */
[----:B------:R-:W-:Y:S01]  /*da80*/  STS [R41+0x14], R48 ;  /* 0x0000143029007388 */ /* 0x000fe20000000800 */
[----:B0-----:R-:W-:-:S03]  /*da90*/  VIADD R14, R40, 0x100 ;  /* 0x00000100280e7836 */ /* 0x001fc60000000000 */
[----:B------:R-:W-:Y:S04]  /*daa0*/  STS [R41+0x18], R5 ;  /* 0x0000180529007388 */ /* 0x000fe80000000800 */
[----:B------:R0:W-:Y:S04]  /*dab0*/  STS [R41+0x1c], R16 ;  /* 0x00001c1029007388 */ /* 0x0001e80000000800 */
[----:B------:R2:W-:Y:S04]  /*dac0*/  STS [R41+0x20], R26 ;  /* 0x0000201a29007388 */ /* 0x0005e80000000800 */
[----:B------:R3:W-:Y:S01]  /*dad0*/  STS [R41+0x24], R7 ;  /* 0x0000240729007388 */ /* 0x0007e20000000800 */
[----:B0-----:R-:W-:-:S03]  /*dae0*/  VIADD R16, R40, 0x20 ;  /* 0x0000002028107836 */ /* 0x001fc60000000000 */
[----:B------:R0:W-:Y:S01]  /*daf0*/  STS [R41+0x28], R8 ;  /* 0x0000280829007388 */ /* 0x0001e20000000800 */
[----:B--2---:R-:W-:-:S03]  /*db00*/  VIADD R26, R40, 0x1c0 ;  /* 0x000001c0281a7836 */ /* 0x004fc60000000000 */
[----:B------:R-:W-:Y:S01]  /*db10*/  STS [R41+0x2c], R19 ;  /* 0x00002c1329007388 */ /* 0x000fe20000000800 */
[----:B---3--:R-:W-:-:S03]  /*db20*/  IADD3 R7, PT, PT, R40, 0x1a0, RZ ;  /* 0x000001a028077810 */ /* 0x008fc60007ffe0ff */
[----:B------:R-:W-:Y:S01]  /*db30*/  STS [R41+0x30], R4 ;  /* 0x0000300429007388 */ /* 0x000fe20000000800 */
[----:B0-----:R-:W-:-:S03]  /*db40*/  VIADD R8, R40, 0x180 ;  /* 0x0000018028087836 */ /* 0x001fc60000000000 */
[----:B------:R-:W-:Y:S04]  /*db50*/  STS [R41+0x34], R31 ;  /* 0x0000341f29007388 */ /* 0x000fe80000000800 */
[----:B------:R0:W-:Y:S04]  /*db60*/  STS [R41+0x38], R0 ;  /* 0x0000380029007388 */ /* 0x0001e80000000800 */
[----:B------:R-:W-:Y:S04]  /*db70*/  STS [R41+0x3c], R27 ;  /* 0x00003c1b29007388 */ /* 0x000fe80000000800 */
[----:B------:R2:W-:Y:S01]  /*db80*/  STS [R41+0x40], R3 ;  /* 0x0000400329007388 */ /* 0x0005e20000000800 */
[----:B------:R-:W-:-:S03]  /*db90*/  NOP ;  /* 0x0000000000007918 */ /* 0x000fc60000000000 */
[----:B------:R-:W-:Y:S01]  /*dba0*/  LDS R37, [R12] ;  /* 0x000000000c257984 */ /* 0x000fe20000000800 */
[----:B0-----:R-:W-:-:S03]  /*dbb0*/  LOP3.LUT R0, R13, 0x3e0, RZ, 0xc0, !PT ;  /* 0x000003e00d007812 */ /* 0x001fc600078ec0ff */
[----:B------:R-:W-:Y:S02]  /*dbc0*/  LDS R57, [R12+0x80] ;  /* 0x000080000c397984 */ /* 0x000fe40000000800 */
[----:B--2---:R-:W-:Y:S02]  /*dbd0*/  IMAD R3, R0, 0x11, RZ ;  /* 0x0000001100037824 */ /* 0x004fe400078e02ff */
        /* <DEDUP_REMOVED lines=18> */
[----:B------:R-:W0:Y:S01]  /*dd00*/  S2R R5, SR_CTAID.X ;  /* 0x0000000000057919 */ /* 0x000e220000002500 */
[----:B------:R-:W2:Y:S01]  /*dd10*/  LDS R42, [UR6+0x4400] ;  /* 0x00440006ff2a7984 */ /* 0x000ea20008000800 */
[----:B0-----:R-:W-:Y:S01]  /*dd20*/  IMAD R2, R5, 0x1100, R2 ;  /* 0x0000110005027824 */ /* 0x001fe200078e0202 */
[----:B------:R-:W-:-:S04]  /*dd30*/  IADD3 R5, PT, PT, R40, 0x40, RZ ;  /* 0x0000004028057810 */ /* 0x000fc80007ffe0ff */
[----:B------:R-:W-:-:S05]  /*dd40*/  IADD3 R2, P0, PT, R3, R2, RZ ;  /* 0x0000000203027210 */ /* 0x000fca0007f1e0ff */
[----:B------:R-:W-:Y:S02]  /*dd50*/  IMAD.X R3, RZ, RZ, RZ, P0 ;  /* 0x000000ffff037224 */ /* 0x000fe400000e06ff */
[----:B------:R-:W-:-:S03]  /*dd60*/  IMAD.SHL.U32 R4, R2, 0x4, RZ ;  /* 0x0000000402047824 */ /* 0x000fc600078e00ff */
[----:B------:R-:W-:Y:S02]  /*dd70*/  SHF.L.U64.HI R0, R2, 0x2, R3 ;  /* 0x0000000202007819 */ /* 0x000fe40000010203 */
[----:B-1----:R-:W-:-:S04]  /*dd80*/  IADD3 R2, P3, PT, R4, UR4, RZ ;  /* 0x0000000404027c10 */ /* 0x002fc8000ff7e0ff */
[----:B------:R-:W-:Y:S01]  /*dd90*/  IADD3.X R3, PT, PT, R0, UR5, RZ, P3, !PT ;  /* 0x0000000500037c10 */ /* 0x000fe20009ffe4ff */
[----:B------:R-:W0:Y:S01]  /*dda0*/  LDCU.64 UR4, c[0x0][0x3a0] ;  /* 0x00007400ff0477ac */ /* 0x000e220008000a00 */
[-C--:B--2---:R-:W-:Y:S02]  /*ddb0*/  ISETP.GE.AND P2, PT, R36, R42.reuse, PT ;  /* 0x0000002a2400720c */ /* 0x084fe40003f46270 */
[-C--:B------:R-:W-:Y:S02]  /*ddc0*/  ISETP.GE.AND P0, PT, R40, R42.reuse, PT ;  /* 0x0000002a2800720c */ /* 0x080fe40003f06270 */
[-C--:B------:R-:W-:Y:S02]  /*ddd0*/  ISETP.GE.AND P1, PT, R25, R42.reuse, PT ;  /* 0x0000002a1900720c */ /* 0x080fe40003f26270 */
[-C--:B------:R-:W-:Y:S02]  /*dde0*/  ISETP.GE.AND P3, PT, R11, R42.reuse, PT ;  /* 0x0000002a0b00720c */ /* 0x080fe40003f66270 */
[----:B------:R-:W-:-:S02]  /*ddf0*/  ISETP.GE.AND P4, PT, R9, R42, PT ;  /* 0x0000002a0900720c */ /* 0x000fc40003f86270 */
[-C--:B------:R-:W-:Y:S02]  /*de00*/  ISETP.GE.AND P5, PT, R8, R42.reuse, PT ;  /* 0x0000002a0800720c */ /* 0x080fe40003fa6270 */
[-C--:B------:R-:W-:Y:S01]  /*de10*/  ISETP.GE.AND P6, PT, R7, R42.reuse, PT ;  /* 0x0000002a0700720c */ /* 0x080fe20003fc6270 */
[----:B------:R1:W-:Y:S01]  /*de20*/  @!P2 STG.E desc[UR8][R2.64+0x200], R31 ;  /* 0x0002001f0200a986 */ /* 0x0003e2000c101908 */
[----:B------:R-:W-:-:S03]  /*de30*/  ISETP.GE.AND P2, PT, R14, R42, PT ;  /* 0x0000002a0e00720c */ /* 0x000fc60003f46270 */
[----:B------:R2:W-:Y:S01]  /*de40*/  @!P0 STG.E desc[UR8][R2.64], R37 ;  /* 0x0000002502008986 */ /* 0x0005e2000c101908 */
[----:B------:R-:W-:-:S03]  /*de50*/  ISETP.GE.AND P0, PT, R16, R42, PT ;  /* 0x0000002a1000720c */ /* 0x000fc60003f06270 */
[----:B------:R3:W-:Y:S01]  /*de60*/  @!P1 STG.E desc[UR8][R2.64+0x180], R19 ;  /* 0x0001801302009986 */ /* 0x0007e2000c101908 */
[----:B------:R-:W-:Y:S01]  /*de70*/  ISETP.GE.AND P1, PT, R5, R42, PT ;  /* 0x0000002a0500720c */ /* 0x000fe20003f26270 */
[C---:B-1----:R-:W-:Y:S02]  /*de80*/  VIADD R31, R40.reuse, 0xe0 ;  /* 0x000000e0281f7836 */ /* 0x042fe40000000000 */
[----:B------:R-:W-:Y:S01]  /*de90*/  @!P3 STG.E desc[UR8][R2.64+0x500], R61 ;  /* 0x0005003d0200b986 */ /* 0x000fe2000c101908 */
[----:B--2---:R-:W-:-:S03]  /*dea0*/  VIADD R37, R40, 0xa0 ;  /* 0x000000a028257836 */ /* 0x004fc60000000000 */
[----:B------:R1:W-:Y:S01]  /*deb0*/  @!P2 STG.E desc[UR8][R2.64+0x400], R27 ;  /* 0x0004001b0200a986 */ /* 0x0003e2000c101908 */
[-C--:B------:R-:W-:Y:S01]  /*dec0*/  ISETP.GE.AND P3, PT, R31, R42.reuse, PT ;  /* 0x0000002a1f00720c */ /* 0x080fe20003f66270 */
[----:B---3--:R-:W-:Y:S02]  /*ded0*/  VIADD R19, R40, 0x1e0 ;  /* 0x000001e028137836 */ /* 0x008fe40000000000 */
[----:B------:R-:W-:Y:S01]  /*dee0*/  @!P0 STG.E desc[UR8][R2.64+0x80], R57 ;  /* 0x0000803902008986 */ /* 0x000fe2000c101908 */
[-C--:B------:R-:W-:Y:S02]  /*def0*/  ISETP.GE.AND P2, PT, R37, R42.reuse, PT ;  /* 0x0000002a2500720c */ /* 0x080fe40003f46270 */
[----:B------:R-:W-:Y:S01]  /*df00*/  ISETP.GE.AND P0, PT, R38, R42, PT ;  /* 0x0000002a2600720c */ /* 0x000fe20003f06270 */
[----:B------:R-:W-:Y:S01]  /*df10*/  @!P1 STG.E desc[UR8][R2.64+0x100], R59 ;  /* 0x0001003b02009986 */ /* 0x000fe2000c101908 */
[----:B-1----:R-:W-:-:S03]  /*df20*/  IADD3 R27, PT, PT, R40, 0x120, RZ ;  /* 0x00000120281b7810 */ /* 0x002fc60007ffe0ff */
        /* <DEDUP_REMOVED lines=8> */
[----:B0-----:R-:W-:-:S03]  /*dfb0*/  IADD3 R4, P3, PT, R4, UR4, RZ ;  /* 0x0000000404047c10 */ /* 0x001fc6000ff7e0ff */
[----:B------:R-:W-:Y:S04]  /*dfc0*/  @!P4 STG.E desc[UR8][R2.64+0x300], R45 ;  /* 0x0003002d0200c986 */ /* 0x000fe8000c101908 */
[----:B------:R-:W-:Y:S04]  /*dfd0*/  @!P5 STG.E desc[UR8][R2.64+0x780], R53 ;  /* 0x000780350200d986 */ /* 0x000fe8000c101908 */
[----:B------:R-:W-:Y:S01]  /*dfe0*/  @!P6 STG.E desc[UR8][R2.64+0x700], R51 ;  /* 0x000700330200e986 */ /* 0x000fe2000c101908 */
[----:B------:R-:W-:-:S03]  /*dff0*/  ISETP.NE.AND P6, PT, R13, RZ, PT ;  /* 0x000000ff0d00720c */ /* 0x000fc60003fc5270 */
[----:B------:R-:W-:Y:S04]  /*e000*/  @!P2 STG.E desc[UR8][R2.64+0x280], R43 ;  /* 0x0002802b0200a986 */ /* 0x000fe8000c101908 */
[----:B------:R-:W-:Y:S04]  /*e010*/  @!P1 STG.E desc[UR8][R2.64+0x480], R49 ;  /* 0x0004803102009986 */ /* 0x000fe8000c101908 */
[----:B------:R-:W-:Y:S01]  /*e020*/  @!P0 STG.E desc[UR8][R2.64+0x800], R55 ;  /* 0x0008003702008986 */ /* 0x000fe2000c101908 */
[----:B------:R-:W-:Y:S06]  /*e030*/  BAR.SYNC.DEFER_BLOCKING 0x0 ;  /* 0x0000000000007b1d */ /* 0x000fec0000010000 */
[----:B------:R0:W-:Y:S04]  /*e040*/  STS [R41+0x14], R18 ;  /* 0x0000141229007388 */ /* 0x0001e80000000800 */
[----:B------:R-:W-:Y:S04]  /*e050*/  STS [R41], R15 ;  /* 0x0000000f29007388 */ /* 0x000fe80000000800 */
[----:B------:R-:W-:Y:S01]  /*e060*/  STS [R41+0x4], R24 ;  /* 0x0000041829007388 */ /* 0x000fe20000000800 */
[----:B0-----:R-:W-:-:S03]  /*e070*/  IMAD.U32 R18, RZ, RZ, UR7 ;  /* 0x00000007ff127e24 */ /* 0x001fc6000f8e00ff */
        /* <DEDUP_REMOVED lines=38> */
[----:B------:R-:W-:Y:S02]  /*e2e0*/  IADD3.X R5, PT, PT, R0, UR5, RZ, P3, !PT ;  /* 0x0000000500057c10 */ /* 0x000fe40009ffe4ff */
[-C--:B------:R-:W-:Y:S02]  /*e2f0*/  ISETP.GE.AND P4, PT, R25, R2.reuse, PT ;  /* 0x000000021900720c */ /* 0x080fe40003f86270 */
[-C--:B------:R-:W-:Y:S02]  /*e300*/  ISETP.GE.AND P6, PT, R36, R2.reuse, PT ;  /* 0x000000022400720c */ /* 0x080fe40003fc6270 */
[-C--:B------:R-:W-:Y:S01]  /*e310*/  ISETP.GE.AND P5, PT, R37, R2.reuse, PT ;  /* 0x000000022500720c */ /* 0x080fe20003fa6270 */
[----:B------:R0:W-:Y:S01]  /*e320*/  @!P2 STG.E desc[UR8][R4.64], R3 ;  /* 0x000000030400a986 */ /* 0x0001e2000c101908 */
[----:B------:R-:W-:-:S02]  /*e330*/  ISETP.GE.AND P3, PT, R34, R2, PT ;  /* 0x000000022200720c */ /* 0x000fc40003f66270 */
        /* <DEDUP_REMOVED lines=28> */
.L_x_552:
[----:B------:R-:W0:Y:S01]  /*e500*/  S2R R41, SR_LANEID ;  /* 0x0000000000297919 */ /* 0x000e220000000000 */
[----:B------:R-:W-:Y:S01]  /*e510*/  ISETP.NE.AND P0, PT, R13, RZ, PT ;  /* 0x000000ff0d00720c */ /* 0x000fe20003f05270 */
[----:B------:R-:W1:Y:S01]  /*e520*/  LDCU.64 UR4, c[0x0][0x3b0] ;  /* 0x00007600ff0477ac */ /* 0x000e620008000a00 */
[----:B------:R-:W2:Y:S01]  /*e530*/  S2R R2, SR_CTAID.X ;  /* 0x0000000000027919 */ /* 0x000ea20000002500 */
[----:B0-----:R-:W-:-:S05]  /*e540*/  IMAD R41, R41, 0x40, R12 ;  /* 0x0000004029297824 */ /* 0x001fca00078e020c */
[----:B------:R0:W-:Y:S04]  /*e550*/  STS [R41+0x18], R5 ;  /* 0x0000180529007388 */ /* 0x0001e80000000800 */
[----:B------:R3:W-:Y:S04]  /*e560*/  STS [R41], R11 ;  /* 0x0000000b29007388 */ /* 0x0007e80000000800 */
[----:B------:R4:W-:Y:S01]  /*e570*/  STS [R41+0x4], R34 ;  /* 0x0000042229007388 */ /* 0x0009e20000000800 */
[----:B0-----:R-:W-:-:S03]  /*e580*/  MOV R5, UR7 ;  /* 0x0000000700057c02 */ /* 0x001fc60008000f00 */
[----:B------:R0:W-:Y:S01]  /*e590*/  STS [R41+0x8], R14 ;  /* 0x0000080e29007388 */ /* 0x0001e20000000800 */
[----:B---3--:R-:W-:-:S03]  /*e5a0*/  IADD3 R11, PT, PT, R40, 0xe0, RZ ;  /* 0x000000e0280b7810 */ /* 0x008fc60007ffe0ff */
[----:B------:R-:W-:Y:S01]  /*e5b0*/  STS [R41+0xc], R37 ;  /* 0x00000c2529007388 */ /* 0x000fe20000000800 */
[----:B----4-:R-:W-:-:S03]  /*e5c0*/  VIADD R34, R40, 0xc0 ;  /* 0x000000c028227836 */ /* 0x010fc60000000000 */
[----:B------:R3:W-:Y:S01]  /*e5d0*/  STS [R41+0x10], R9 ;  /* 0x0000100929007388 */ /* 0x0007e20000000800 */
[----:B0-----:R-:W-:-:S03]  /*e5e0*/  VIADD R14, R40, 0x140 ;  /* 0x00000140280e7836 */ /* 0x001fc60000000000 */
[----:B------:R-:W-:Y:S04]  /*e5f0*/  STS [R41+0x14], R48 ;  /* 0x0000143029007388 */ /* 0x000fe80000000800 */
[----:B------:R0:W-:Y:S01]  /*e600*/  STS [R41+0x1c], R16 ;  /* 0x00001c1029007388 */ /* 0x0001e20000000800 */
[----:B---3--:R-:W-:-:S03]  /*e610*/  VIADD R9, R40, 0x1a0 ;  /* 0x000001a028097836 */ /* 0x008fc60000000000 */
[----:B------:R3:W-:Y:S04]  /*e620*/  STS [R41+0x20], R26 ;  /* 0x0000201a29007388 */ /* 0x0007e80000000800 */
[----:B------:R4:W-:Y:S01]  /*e630*/  STS [R41+0x24], R7 ;  /* 0x0000240729007388 */ /* 0x0009e20000000800 */
[----:B0-----:R-:W-:-:S03]  /*e640*/  IADD3 R16, PT, PT, R40, 0x20, RZ ;  /* 0x0000002028107810 */ /* 0x001fc60007ffe0ff */
[----:B------:R0:W-:Y:S01]  /*e650*/  STS [R41+0x28], R8 ;  /* 0x0000280829007388 */ /* 0x0001e20000000800 */
[----:B---3--:R-:W-:-:S03]  /*e660*/  VIADD R26, R40, 0x160 ;  /* 0x00000160281a7836 */ /* 0x008fc60000000000 */
[----:B------:R-:W-:Y:S01]  /*e670*/  STS [R41+0x2c], R19 ;  /* 0x00002c1329007388 */ /* 0x000fe20000000800 */
[----:B----4-:R-:W-:-:S03]  /*e680*/  IADD3 R7, PT, PT, R40, 0x1e0, RZ ;  /* 0x000001e028077810 */ /* 0x010fc60007ffe0ff */
[----:B------:R-:W-:Y:S01]  /*e690*/  STS [R41+0x30], R4 ;  /* 0x0000300429007388 */ /* 0x000fe20000000800 */
[----:B0-----:R-:W-:-:S03]  /*e6a0*/  VIADD R8, R40, 0x1c0 ;  /* 0x000001c028087836 */ /* 0x001fc60000000000 */
[----:B------:R-:W-:Y:S04]  /*e6b0*/  STS [R41+0x34], R31 ;  /* 0x0000341f29007388 */ /* 0x000fe80000000800 */
[----:B------:R-:W-:Y:S04]  /*e6c0*/  STS [R41+0x38], R0 ;  /* 0x0000380029007388 */ /* 0x000fe80000000800 */
[----:B------:R0:W-:Y:S04]  /*e6d0*/  STS [R41+0x3c], R27 ;  /* 0x00003c1b29007388 */ /* 0x0001e80000000800 */
[----:B------:R2:W-:Y:S01]  /*e6e0*/  STS [R41+0x40], R3 ;  /* 0x0000400329007388 */ /* 0x0005e20000000800 */
[----:B------:R-:W-:-:S03]  /*e6f0*/  NOP ;  /* 0x0000000000007918 */ /* 0x000fc60000000000 */
[----:B------:R-:W-:Y:S01]  /*e700*/  LDS R37, [R12] ;  /* 0x000000000c257984 */ /* 0x000fe20000000800 */
[----:B0-----:R-:W-:Y:S01]  /*e710*/  IADD3 R27, PT, PT, R40, 0x120, RZ ;  /* 0x00000120281b7810 */ /* 0x001fe20007ffe0ff */
        /* <DEDUP_REMOVED lines=21> */
[----:B------:R-:W-:-:S05]  /*e870*/  IMAD.X R3, RZ, RZ, RZ, P0 ;  /* 0x000000ffff037224 */ /* 0x000fca00000e06ff */
        /* <DEDUP_REMOVED lines=13> */
[----:B------:R1:W-:Y:S01]  /*e950*/  @!P0 STG.E desc[UR8][R2.64], R37 ;  /* 0x0000002502008986 */ /* 0x0003e2000c101908 */
[----:B------:R-:W-:-:S03]  /*e960*/  ISETP.GE.AND P0, PT, R16, R42, PT ;  /* 0x0000002a1000720c */ /* 0x000fc60003f06270 */
[----:B------:R2:W-:Y:S01]  /*e970*/  @!P1 STG.E desc[UR8][R2.64+0x180], R31 ;  /* 0x0001801f02009986 */ /* 0x0005e2000c101908 */
[----:B------:R-:W-:-:S03]  /*e980*/  ISETP.GE.AND P1, PT, R5, R42, PT ;  /* 0x0000002a0500720c */ /* 0x000fc60003f26270 */
[----:B------:R-:W-:Y:S01]  /*e990*/  @!P2 STG.E desc[UR8][R2.64+0x200], R59 ;  /* 0x0002003b0200a986 */ /* 0x000fe2000c101908 */
[-C--:B------:R-:W-:Y:S01]  /*e9a0*/  ISETP.GE.AND P2, PT, R11, R42.reuse, PT ;  /* 0x0000002a0b00720c */ /* 0x080fe20003f46270 */
[C---:B-1----:R-:W-:Y:S02]  /*e9b0*/  VIADD R37, R40.reuse, 0xa0 ;  /* 0x000000a028257836 */ /* 0x042fe40000000000 */
[----:B------:R-:W-:Y:S01]  /*e9c0*/  @!P4 STG.E desc[UR8][R2.64+0x680], R46 ;  /* 0x0006802e0200c986 */ /* 0x000fe2000c101908 */
[-C--:B------:R-:W-:Y:S01]  /*e9d0*/  ISETP.GE.AND P4, PT, R27, R42.reuse, PT ;  /* 0x0000002a1b00720c */ /* 0x080fe20003f86270 */
[----:B--2---:R-:W-:Y:S02]  /*e9e0*/  VIADD R31, R40, 0x100 ;  /* 0x00000100281f7836 */ /* 0x004fe40000000000 */
        /* <DEDUP_REMOVED lines=13> */
[----:B------:R-:W-:Y:S04]  /*eac0*/  @!P4 STG.E desc[UR8][R2.64+0x480], R49 ;  /* 0x000480310200c986 */ /* 0x000fe8000c101908 */
[----:B------:R-:W-:Y:S04]  /*ead0*/  @!P5 STG.E desc[UR8][R2.64+0x280], R43 ;  /* 0x0002802b0200d986 */ /* 0x000fe8000c101908 */
[----:B------:R-:W-:Y:S04]  /*eae0*/  @!P3 STG.E desc[UR8][R2.64+0x580], R51 ;  /* 0x000580330200b986 */ /* 0x000fe8000c101908 */
[----:B------:R-:W-:Y:S01]  /*eaf0*/  @!P6 STG.E desc[UR8][R2.64+0x400], R47 ;  /* 0x0004002f0200e986 */ /* 0x000fe2000c101908 */
[----:B------:R-:W-:-:S03]  /*eb00*/  ISETP.NE.AND P6, PT, R13, RZ, PT ;  /* 0x000000ff0d00720c */ /* 0x000fc60003fc5270 */
[----:B------:R-:W-:Y:S04]  /*eb10*/  @!P2 STG.E desc[UR8][R2.64+0x300], R45 ;  /* 0x0003002d0200a986 */ /* 0x000fe8000c101908 */
[----:B------:R-:W-:Y:S04]  /*eb20*/  @!P1 STG.E desc[UR8][R2.64+0x600], R53 ;  /* 0x0006003502009986 */ /* 0x000fe8000c101908 */
[----:B------:R-:W-:Y:S01]  /*eb30*/  @!P0 STG.E desc[UR8][R2.64+0x800], R55 ;  /* 0x0008003702008986 */ /* 0x000fe2000c101908 */
[----:B------:R-:W-:Y:S01]  /*eb40*/  BAR.SYNC.DEFER_BLOCKING 0x0 ;  /* 0x0000000000007b1d */ /* 0x000fe20000010000 */
[----:B0-----:R-:W-:-:S05]  /*eb50*/  IADD3 R4, P0, PT, R4, UR4, RZ ;  /* 0x0000000404047c10 */ /* 0x001fca000ff1e0ff */
        /* <DEDUP_REMOVED lines=76> */
.L_x_553:
        /* <DEDUP_REMOVED lines=14> */
.L_x_578:


//--------------------- .text._ZN3cub18CUB_300001_SM_10006detail8for_each13static_kernelINS2_12policy_hub_t12policy_500_tEmN6thrust24THRUST_300001_SM_1000_NS8cuda_cub20__uninitialized_fill7functorINS7_10device_ptrIiEEiEEEEvT0_T1_ --------------------------
	.section	.text._ZN3cub18CUB_300001_SM_10006detail8for_each13static_kernelINS2_12policy_hub_t12policy_500_tEmN6thrust24THRUST_300001_SM_1000_NS8cuda_cub20__uninitialized_fill7functorINS7_10device_ptrIiEEiEEEEvT0_T1_,"ax",@progbits
	.align	128
        .global         _ZN3cub18CUB_300001_SM_10006detail8for_each13static_kernelINS2_12policy_hub_t12policy_500_tEmN6thrust24THRUST_300001_SM_1000_NS8cuda_cub20__uninitialized_fill7functorINS7_10device_ptrIiEEiEEEEvT0_T1_
        .type           _ZN3cub18CUB_300001_SM_10006detail8for_each13static_kernelINS2_12policy_hub_t12policy_500_tEmN6thrust24THRUST_300001_SM_1000_NS8cuda_cub20__uninitialized_fill7functorINS7_10device_ptrIiEEiEEEEvT0_T1_,@function
        .size           _ZN3cub18CUB_300001_SM_10006detail8for_each13static_kernelINS2_12policy_hub_t12policy_500_tEmN6thrust24THRUST_300001_SM_1000_NS8cuda_cub20__uninitialized_fill7functorINS7_10device_ptrIiEEiEEEEvT0_T1_,(.L_x_579 - _ZN3cub18CUB_300001_SM_10006detail8for_each13static_kernelINS2_12policy_hub_t12policy_500_tEmN6thrust24THRUST_300001_SM_1000_NS8cuda_cub20__uninitialized_fill7functorINS7_10device_ptrIiEEiEEEEvT0_T1_)
        .other          _ZN3cub18CUB_300001_SM_10006detail8for_each13static_kernelINS2_12policy_hub_t12policy_500_tEmN6thrust24THRUST_300001_SM_1000_NS8cuda_cub20__uninitialized_fill7functorINS7_10device_ptrIiEEiEEEEvT0_T1_,@"STO_CUDA_ENTRY STV_DEFAULT"
_ZN3cub18CUB_300001_SM_10006detail8for_each13static_kernelINS2_12policy_hub_t12policy_500_tEmN6thrust24THRUST_300001_SM_1000_NS8cuda_cub20__uninitialized_fill7functorINS7_10device_ptrIiEEiEEEEvT0_T1_:
.text._ZN3cub18CUB_300001_SM_10006detail8for_each13static_kernelINS2_12policy_hub_t12policy_500_tEmN6thrust24THRUST_300001_SM_1000_NS8cuda_cub20__uninitialized_fill7functorINS7_10device_ptrIiEEiEEEEvT0_T1_:
[----:B------:R-:W-:Y:S08]  /*0000*/  LDC R1, c[0x0][0x37c] ;  /* 0x0000df00ff017b82 */ /* 0x000ff00000000800 */
[----:B------:R-:W0:Y:S01]  /*0010*/  S2UR UR4, SR_CTAID.X ;  /* 0x00000000000479c3 */ /* 0x000e220000002500 */
[----:B------:R-:W1:Y:S01]  /*0020*/  LDCU.64 UR6, c[0x0][0x380] ;  /* 0x00007000ff0677ac */ /* 0x000e620008000a00 */
[----:B------:R-:W2:Y:S01]  /*0030*/  LDCU.64 UR8, c[0x0][0x358] ;  /* 0x00006b00ff0877ac */ /* 0x000ea20008000a00 */
[----:B0-----:R-:W-:-:S04]  /*0040*/  UIMAD.WIDE.U32 UR4, UR4, 0x200, URZ ;  /* 0x00000200040478a5 */ /* 0x001fc8000f8e00ff */
[----:B-1----:R-:W-:-:S04]  /*0050*/  UIADD3 UR6, UP0, UPT, -UR4, UR6, URZ ;  /* 0x0000000604067290 */ /* 0x002fc8000ff1e1ff */
[----:B------:R-:W-:Y:S02]  /*0060*/  UIADD3.X UR7, UPT, UPT, ~UR5, UR7, URZ, UP0, !UPT ;  /* 0x0000000705077290 */ /* 0x000fe400087fe5ff */
[----:B------:R-:W-:-:S04]  /*0070*/  UISETP.GE.U32.AND UP0, UPT, UR6, 0x200, UPT ;  /* 0x000002000600788c */ /* 0x000fc8000bf06070 */
[----:B------:R-:W-:-:S09]  /*0080*/  UISETP.GE.U32.AND.EX UP0, UPT, UR7, URZ, UPT, UP0 ;  /* 0x000000ff0700728c */ /* 0x000fd2000bf06100 */
[----:B--2---:R-:W-:Y:S05]  /*0090*/  BRA.U !UP0, `(.L_x_554) ;  /* 0x0000000108287547 */ /* 0x004fea000b800000 */
[----:B------:R-:W0:Y:S01]  /*00a0*/  S2R R0, SR_TID.X ;  /* 0x0000000000007919 */ /* 0x000e220000002100 */
[----:B------:R-:W1:Y:S01]  /*00b0*/  LDCU.64 UR6, c[0x0][0x388] ;  /* 0x00007100ff0677ac */ /* 0x000e620008000a00 */
[----:B------:R-:W2:Y:S01]  /*00c0*/  LDC R5, c[0x0][0x390] ;  /* 0x0000e400ff057b82 */ /* 0x000ea20000000800 */
[----:B0-----:R-:W-:-:S05]  /*00d0*/  IADD3 R0, P0, PT, R0, UR4, RZ ;  /* 0x0000000400007c10 */ /* 0x001fca000ff1e0ff */
[----:B------:R-:W-:Y:S01]  /*00e0*/  IMAD.X R3, RZ, RZ, UR5, P0 ;  /* 0x00000005ff037e24 */ /* 0x000fe200080e06ff */
[----:B-1----:R-:W-:-:S04]  /*00f0*/  LEA R2, P0, R0, UR6, 0x2 ;  /* 0x0000000600027c11 */ /* 0x002fc8000f8010ff */
[----:B------:R-:W-:-:S05]  /*0100*/  LEA.HI.X R3, R0, UR7, R3, 0x2, P0 ;  /* 0x0000000700037c11 */ /* 0x000fca00080f1403 */
[----:B--2---:R-:W-:Y:S04]  /*0110*/  STG.E desc[UR8][R2.64], R5 ;  /* 0x0000000502007986 */ /* 0x004fe8000c101908 */
[----:B------:R-:W-:Y:S01]  /*0120*/  STG.E desc[UR8][R2.64+0x400], R5 ;  /* 0x0004000502007986 */ /* 0x000fe2000c101908 */
[----:B------:R-:W-:Y:S05]  /*0130*/  EXIT ;  /* 0x000000000000794d */ /* 0x000fea0003800000 */
.L_x_554:
[----:B------:R-:W0:Y:S01]  /*0140*/  S2R R0, SR_TID.X ;  /* 0x0000000000007919 */ /* 0x000e220000002100 */
[----:B------:R-:W-:Y:S01]  /*0150*/  IMAD.U32 R2, RZ, RZ, UR7 ;  /* 0x00000007ff027e24 */ /* 0x000fe2000f8e00ff */
[----:B------:R-:W1:Y:S01]  /*0160*/  LDCU.64 UR10, c[0x0][0x388] ;  /* 0x00007100ff0a77ac */ /* 0x000e620008000a00 */
[----:B------:R-:W-:Y:S01]  /*0170*/  IMAD.U32 R4, RZ, RZ, UR7 ;  /* 0x00000007ff047e24 */ /* 0x000fe2000f8e00ff */
[----:B0-----:R-:W-:-:S04]  /*0180*/  ISETP.LT.U32.AND P0, PT, R0, UR6, PT ;  /* 0x0000000600007c0c */ /* 0x001fc8000bf01070 */
[----:B------:R-:W-:Y:S01]  /*0190*/  ISETP.GT.U32.AND.EX P0, PT, R2, RZ, PT, P0 ;  /* 0x000000ff0200720c */ /* 0x000fe20003f04100 */
[C---:B------:R-:W-:Y:S01]  /*01a0*/  VIADD R2, R0.reuse, 0x100 ;  /* 0x0000010000027836 */ /* 0x040fe20000000000 */
[----:B------:R-:W-:-:S04]  /*01b0*/  IADD3 R0, P2, PT, R0, UR4, RZ ;  /* 0x0000000400007c10 */ /* 0x000fc8000ff5e0ff */
[----:B------:R-:W-:Y:S01]  /*01c0*/  ISETP.LT.U32.AND P1, PT, R2, UR6, PT ;  /* 0x0000000602007c0c */ /* 0x000fe2000bf21070 */
[----:B------:R-:W-:Y:S01]  /*01d0*/  IMAD.X R3, RZ, RZ, UR5, P2 ;  /* 0x00000005ff037e24 */ /* 0x000fe200090e06ff */
[----:B-1----:R-:W-:Y:S02]  /*01e0*/  LEA R2, P2, R0, UR10, 0x2 ;  /* 0x0000000a00027c11 */ /* 0x002fe4000f8410ff */
[----:B------:R-:W-:Y:S02]  /*01f0*/  ISETP.GT.U32.AND.EX P1, PT, R4, RZ, PT, P1 ;  /* 0x000000ff0400720c */ /* 0x000fe40003f24110 */
[----:B------:R-:W-:Y:S01]  /*0200*/  LEA.HI.X R3, R0, UR11, R3, 0x2, P2 ;  /* 0x0000000b00037c11 */ /* 0x000fe200090f1403 */
[----:B------:R-:W0:Y:S04]  /*0210*/  @P0 LDC R5, c[0x0][0x390] ;  /* 0x0000e400ff050b82 */ /* 0x000e280000000800 */
[----:B0-----:R0:W-:Y:S06]  /*0220*/  @P0 STG.E desc[UR8][R2.64], R5 ;  /* 0x0000000502000986 */ /* 0x0011ec000c101908 */
[----:B------:R-:W-:Y:S05]  /*0230*/  @!P1 EXIT ;  /* 0x000000000000994d */ /* 0x000fea0003800000 */
[----:B0-----:R-:W0:Y:S02]  /*0240*/  LDC R5, c[0x0][0x390] ;  /* 0x0000e400ff057b82 */ /* 0x001e240000000800 */
[----:B0-----:R-:W-:Y:S01]  /*0250*/  STG.E desc[UR8][R2.64+0x400], R5 ;  /* 0x0004000502007986 */ /* 0x001fe2000c101908 */
[----:B------:R-:W-:Y:S05]  /*0260*/  EXIT ;  /* 0x000000000000794d */ /* 0x000fea0003800000 */
.L_x_555:
        /* <DEDUP_REMOVED lines=9> */
.L_x_579:


//--------------------- .text._ZN3cub18CUB_300001_SM_10006detail8for_each13static_kernelINS2_12policy_hub_t12policy_500_tEmN6thrust24THRUST_300001_SM_1000_NS8cuda_cub20__uninitialized_fill7functorINS7_10device_ptrIfEEfEEEEvT0_T1_ --------------------------
	.section	.text._ZN3cub18CUB_300001_SM_10006detail8for_each13static_kernelINS2_12policy_hub_t12policy_500_tEmN6thrust24THRUST_300001_SM_1000_NS8cuda_cub20__uninitialized_fill7functorINS7_10device_ptrIfEEfEEEEvT0_T1_,"ax",@progbits
	.align	128
        .global         _ZN3cub18CUB_300001_SM_10006detail8for_each13static_kernelINS2_12policy_hub_t12policy_500_tEmN6thrust24THRUST_300001_SM_1000_NS8cuda_cub20__uninitialized_fill7functorINS7_10device_ptrIfEEfEEEEvT0_T1_
        .type           _ZN3cub18CUB_300001_SM_10006detail8for_each13static_kernelINS2_12policy_hub_t12policy_500_tEmN6thrust24THRUST_300001_SM_1000_NS8cuda_cub20__uninitialized_fill7functorINS7_10device_ptrIfEEfEEEEvT0_T1_,@function
        .size           _ZN3cub18CUB_300001_SM_10006detail8for_each13static_kernelINS2_12policy_hub_t12policy_500_tEmN6thrust24THRUST_300001_SM_1000_NS8cuda_cub20__uninitialized_fill7functorINS7_10device_ptrIfEEfEEEEvT0_T1_,(.L_x_580 - _ZN3cub18CUB_300001_SM_10006detail8for_each13static_kernelINS2_12policy_hub_t12policy_500_tEmN6thrust24THRUST_300001_SM_1000_NS8cuda_cub20__uninitialized_fill7functorINS7_10device_ptrIfEEfEEEEvT0_T1_)
        .other          _ZN3cub18CUB_300001_SM_10006detail8for_each13static_kernelINS2_12policy_hub_t12policy_500_tEmN6thrust24THRUST_300001_SM_1000_NS8cuda_cub20__uninitialized_fill7functorINS7_10device_ptrIfEEfEEEEvT0_T1_,@"STO_CUDA_ENTRY STV_DEFAULT"
_ZN3cub18CUB_300001_SM_10006detail8for_each13static_kernelINS2_12policy_hub_t12policy_500_tEmN6thrust24THRUST_300001_SM_1000_NS8cuda_cub20__uninitialized_fill7functorINS7_10device_ptrIfEEfEEEEvT0_T1_:
.text._ZN3cub18CUB_300001_SM_10006detail8for_each13static_kernelINS2_12policy_hub_t12policy_500_tEmN6thrust24THRUST_300001_SM_1000_NS8cuda_cub20__uninitialized_fill7functorINS7_10device_ptrIfEEfEEEEvT0_T1_:
        /* <DEDUP_REMOVED lines=20> */
.L_x_556:
        /* <DEDUP_REMOVED lines=19> */
.L_x_557:
        /* <DEDUP_REMOVED lines=9> */
.L_x_580:


//--------------------- .text._ZN3cub18CUB_300001_SM_10006detail11EmptyKernelIvEEvv --------------------------
	.section	.text._ZN3cub18CUB_300001_SM_10006detail11EmptyKernelIvEEvv,"ax",@progbits
	.align	128
        .global         _ZN3cub18CUB_300001_SM_10006detail11EmptyKernelIvEEvv
        .type           _ZN3cub18CUB_300001_SM_10006detail11EmptyKernelIvEEvv,@function
        .size           _ZN3cub18CUB_300001_SM_10006detail11EmptyKernelIvEEvv,(.L_x_581 - _ZN3cub18CUB_300001_SM_10006detail11EmptyKernelIvEEvv)
        .other          _ZN3cub18CUB_300001_SM_10006detail11EmptyKernelIvEEvv,@"STO_CUDA_ENTRY STV_DEFAULT"
_ZN3cub18CUB_300001_SM_10006detail11EmptyKernelIvEEvv:
.text._ZN3cub18CUB_300001_SM_10006detail11EmptyKernelIvEEvv:
[----:B------:R-:W-:Y:S01]  /*0000*/  LDC R1, c[0x0][0x37c] ;  /* 0x0000df00ff017b82 */ /* 0x000fe20000000800 */
[----:B------:R-:W-:Y:S05]  /*0010*/  EXIT ;  /* 0x000000000000794d */ /* 0x000fea0003800000 */
.L_x_558:
        /* <DEDUP_REMOVED lines=14> */
.L_x_581:


//--------------------- .text._Z17updateThetaKernelPfPKfS1_fii --------------------------
	.section	.text._Z17updateThetaKernelPfPKfS1_fii,"ax",@progbits
	.align	128
        .global         _Z17updateThetaKernelPfPKfS1_fii
        .type           _Z17updateThetaKernelPfPKfS1_fii,@function
        .size           _Z17updateThetaKernelPfPKfS1_fii,(.L_x_582 - _Z17updateThetaKernelPfPKfS1_fii)
        .other          _Z17updateThetaKernelPfPKfS1_fii,@"STO_CUDA_ENTRY STV_DEFAULT"
_Z17updateThetaKernelPfPKfS1_fii:
.text._Z17updateThetaKernelPfPKfS1_fii:
[----:B------:R-:W-:Y:S01]  /*0000*/  LDC R1, c[0x0][0x37c] ;  /* 0x0000df00ff017b82 */ /* 0x000fe20000000800 */
[----:B------:R-:W0:Y:S07]  /*0010*/  S2R R0, SR_TID.X ;  /* 0x0000000000007919 */ /* 0x000e2e0000002100 */
[----:B------:R-:W0:Y:S01]  /*0020*/  S2UR UR4, SR_CTAID.X ;  /* 0x00000000000479c3 */ /* 0x000e220000002500 */
[----:B------:R-:W1:Y:S01]  /*0030*/  LDCU UR6, c[0x0][0x3a0] ;  /* 0x00007400ff0677ac */ /* 0x000e620008000800 */
[----:B------:R-:W2:Y:S06]  /*0040*/  LDCU UR5, c[0x0][0x398] ;  /* 0x00007300ff0577ac */ /* 0x000eac0008000800 */
[----:B------:R-:W0:Y:S02]  /*0050*/  LDC R9, c[0x0][0x360] ;  /* 0x0000d800ff097b82 */ /* 0x000e240000000800 */
[----:B0-----:R-:W-:-:S05]  /*0060*/  IMAD R9, R9, UR4, R0 ;  /* 0x0000000409097c24 */ /* 0x001fca000f8e0200 */
[----:B-1----:R-:W-:-:S04]  /*0070*/  ISETP.GE.AND P0, PT, R9, UR6, PT ;  /* 0x0000000609007c0c */ /* 0x002fc8000bf06270 */
[----:B--2---:R-:W-:-:S13]  /*0080*/  FSETP.GEU.OR P0, PT, RZ, UR5, P0 ;  /* 0x00000005ff007c0b */ /* 0x004fda000870e400 */
[----:B------:R-:W-:Y:S05]  /*0090*/  @P0 EXIT ;  /* 0x000000000000094d */ /* 0x000fea0003800000 */
[----:B------:R-:W0:Y:S01]  /*00a0*/  LDC.64 R2, c[0x0][0x388] ;  /* 0x0000e200ff027b82 */ /* 0x000e220000000a00 */
[----:B------:R-:W1:Y:S07]  /*00b0*/  LDCU.64 UR4, c[0x0][0x358] ;  /* 0x00006b00ff0477ac */ /* 0x000e6e0008000a00 */
[----:B------:R-:W2:Y:S08]  /*00c0*/  LDC.64 R4, c[0x0][0x390] ;  /* 0x0000e400ff047b82 */ /* 0x000eb00000000a00 */
[----:B------:R-:W3:Y:S08]  /*00d0*/  LDC R0, c[0x0][0x39c] ;  /* 0x0000e700ff007b82 */ /* 0x000ef00000000800 */
[----:B------:R-:W4:Y:S01]  /*00e0*/  LDC.64 R6, c[0x0][0x380] ;  /* 0x0000e000ff067b82 */ /* 0x000f220000000a00 */
[----:B0-----:R-:W-:-:S06]  /*00f0*/  IMAD.WIDE R2, R9, 0x4, R2 ;  /* 0x0000000409027825 */ /* 0x001fcc00078e0202 */
[----:B-1----:R-:W5:Y:S01]  /*0100*/  LDG.E R2, desc[UR4][R2.64] ;  /* 0x0000000402027981 */ /* 0x002f62000c1e1900 */
[----:B--2---:R-:W-:-:S06]  /*0110*/  IMAD.WIDE R4, R9, 0x4, R4 ;  /* 0x0000000409047825 */ /* 0x004fcc00078e0204 */
[----:B------:R-:W5:Y:S01]  /*0120*/  LDG.E R5, desc[UR4][R4.64] ;  /* 0x0000000404057981 */ /* 0x000f62000c1e1900 */
[----:B---3--:R-:W-:-:S04]  /*0130*/  IMAD R9, R0, UR6, R9 ;  /* 0x0000000600097c24 */ /* 0x008fc8000f8e0209 */
[----:B----4-:R-:W-:-:S05]  /*0140*/  IMAD.WIDE R6, R9, 0x4, R6 ;  /* 0x0000000409067825 */ /* 0x010fca00078e0206 */
[----:B------:R-:W2:Y:S01]  /*0150*/  LDG.E R9, desc[UR4][R6.64] ;  /* 0x0000000406097981 */ /* 0x000ea2000c1e1900 */
[----:B-----5:R-:W-:-:S04]  /*0160*/  FADD R0, R2, -R5 ;  /* 0x8000000502007221 */ /* 0x020fc80000000000 */
[----:B--2---:R-:W-:-:S05]  /*0170*/  FFMA R9, R0, 0.0010000000474974513054, R9 ;  /* 0x3a83126f00097823 */ /* 0x004fca0000000009 */
[----:B------:R-:W-:Y:S01]  /*0180*/  STG.E desc[UR4][R6.64], R9 ;  /* 0x0000000906007986 */ /* 0x000fe2000c101904 */
[----:B------:R-:W-:Y:S05]  /*0190*/  EXIT ;  /* 0x000000000000794d */ /* 0x000fea0003800000 */
.L_x_559:
        /* <DEDUP_REMOVED lines=14> */
.L_x_582:


//--------------------- .text._Z19fusedGoodnessKernelPKfS0_S0_PfS1_ii --------------------------
	.section	.text._Z19fusedGoodnessKernelPKfS0_S0_PfS1_ii,"ax",@progbits
	.align	128
        .global         _Z19fusedGoodnessKernelPKfS0_S0_PfS1_ii
        .type           _Z19fusedGoodnessKernelPKfS0_S0_PfS1_ii,@function
        .size           _Z19fusedGoodnessKernelPKfS0_S0_PfS1_ii,(.L_x_583 - _Z19fusedGoodnessKernelPKfS0_S0_PfS1_ii)
        .other          _Z19fusedGoodnessKernelPKfS0_S0_PfS1_ii,@"STO_CUDA_ENTRY STV_DEFAULT"
_Z19fusedGoodnessKernelPKfS0_S0_PfS1_ii:
.text._Z19fusedGoodnessKernelPKfS0_S0_PfS1_ii:
[----:B------:R-:W-:Y:S08]  /*0000*/  LDC R1, c[0x0][0x37c] ;  /* 0x0000df00ff017b82 */ /* 0x000ff00000000800 */
[----:B------:R-:W0:Y:S01]  /*0010*/  S2UR UR4, SR_CTAID.X ;  /* 0x00000000000479c3 */ /* 0x000e220000002500 */
[----:B------:R-:W1:Y:S01]  /*0020*/  S2R R0, SR_TID.X ;  /* 0x0000000000007919 */ /* 0x000e620000002100 */
[----:B------:R-:W2:Y:S06]  /*0030*/  LDCU.64 UR8, c[0x0][0x358] ;  /* 0x00006b00ff0877ac */ /* 0x000eac0008000a00 */
[----:B------:R-:W3:Y:S08]  /*0040*/  LDC R11, c[0x0][0x360] ;  /* 0x0000d800ff0b7b82 */ /* 0x000ef00000000800 */
[----:B------:R-:W3:Y:S01]  /*0050*/  LDC R2, c[0x0][0x3a8] ;  /* 0x0000ea00ff027b82 */ /* 0x000ee20000000800 */
[----:B0-----:R-:W-:-:S07]  /*0060*/  UIADD3 UR5, UPT, UPT, -UR4, URZ, URZ ;  /* 0x000000ff04057290 */ /* 0x001fce000fffe1ff */
[----:B------:R-:W0:Y:S08]  /*0070*/  LDC.64 R6, c[0x0][0x380] ;  /* 0x0000e000ff067b82 */ /* 0x000e300000000a00 */
[----:B------:R-:W4:Y:S01]  /*0080*/  LDC.64 R8, c[0x0][0x388] ;  /* 0x0000e200ff087b82 */ /* 0x000f220000000a00 */
[----:B---3--:R-:W-:-:S05]  /*0090*/  IMAD R3, R11, UR5, R2 ;  /* 0x000000050b037c24 */ /* 0x008fca000f8e0202 */
[----:B------:R-:W-:Y:S01]  /*00a0*/  VIMNMX.U32 R3, PT, PT, R3, R11, PT ;  /* 0x0000000b03037248 */ /* 0x000fe20003fe0000 */
[----:B-1----:R-:W-:-:S03]  /*00b0*/  IMAD R11, R11, UR4, R0 ;  /* 0x000000040b0b7c24 */ /* 0x002fc6000f8e0200 */
[----:B------:R-:W-:-:S04]  /*00c0*/  ISETP.GE.U32.AND P0, PT, R0, R3, PT ;  /* 0x000000030000720c */ /* 0x000fc80003f06070 */
[----:B------:R-:W-:-:S13]  /*00d0*/  ISETP.GE.OR P0, PT, R11, R2, P0 ;  /* 0x000000020b00720c */ /* 0x000fda0000706670 */
[----:B------:R-:W1:Y:S01]  /*00e0*/  @!P0 LDC R13, c[0x0][0x3ac] ;  /* 0x0000eb00ff0d8b82 */ /* 0x000e620000000800 */
[----:B0-----:R-:W-:-:S04]  /*00f0*/  @!P0 IMAD.WIDE R6, R11, 0x4, R6 ;  /* 0x000000040b068825 */ /* 0x001fc800078e0206 */
[----:B----4-:R-:W-:Y:S02]  /*0100*/  @!P0 IMAD.WIDE R8, R11, 0x4, R8 ;  /* 0x000000040b088825 */ /* 0x010fe400078e0208 */
[----:B--2---:R-:W2:Y:S01]  /*0110*/  @!P0 LDG.E R7, desc[UR8][R6.64] ;  /* 0x0000000806078981 */ /* 0x004ea2000c1e1900 */
[----:B------:R-:W0:Y:S03]  /*0120*/  @!P0 LDC.64 R4, c[0x0][0x390] ;  /* 0x0000e400ff048b82 */ /* 0x000e260000000a00 */
[----:B------:R-:W3:Y:S01]  /*0130*/  @!P0 LDG.E R9, desc[UR8][R8.64] ;  /* 0x0000000808098981 */ /* 0x000ee2000c1e1900 */
[----:B-1----:R-:W-:-:S04]  /*0140*/  @!P0 IMAD R13, R2, R13, R11 ;  /* 0x0000000d020d8224 */ /* 0x002fc800078e020b */
[----:B0-----:R-:W-:-:S06]  /*0150*/  @!P0 IMAD.WIDE R4, R13, 0x4, R4 ;  /* 0x000000040d048825 */ /* 0x001fcc00078e0204 */
[----:B------:R0:W2:Y:S01]  /*0160*/  @!P0 LDG.E R4, desc[UR8][R4.64] ;  /* 0x0000000804048981 */ /* 0x0000a2000c1e1900 */
[----:B------:R-:W1:Y:S01]  /*0170*/  S2UR UR6, SR_CgaCtaId ;  /* 0x00000000000679c3 */ /* 0x000e620000008800 */
[----:B------:R-:W-:Y:S01]  /*0180*/  HFMA2 R10, -RZ, RZ, 0, 0 ;  /* 0x00000000ff0a7431 */ /* 0x000fe200000001ff */
[----:B------:R-:W-:Y:S02]  /*0190*/  UMOV UR4, 0x400 ;  /* 0x0000040000047882 */ /* 0x000fe40000000000 */
[----:B------:R-:W-:Y:S01]  /*01a0*/  UIADD3 UR5, UPT, UPT, UR4, 0x400, URZ ;  /* 0x0000040004057890 */ /* 0x000fe2000fffe0ff */
[----:B------:R-:W-:Y:S01]  /*01b0*/  IMAD.MOV.U32 R2, RZ, RZ, RZ ;  /* 0x000000ffff027224 */ /* 0x000fe200078e00ff */
[----:B-1----:R-:W-:Y:S02]  /*01c0*/  ULEA UR4, UR6, UR4, 0x18 ;  /* 0x0000000406047291 */ /* 0x002fe4000f8ec0ff */
[----:B------:R-:W-:-:S04]  /*01d0*/  ULEA UR5, UR6, UR5, 0x18 ;  /* 0x0000000506057291 */ /* 0x000fc8000f8ec0ff */
[----:B0-----:R-:W-:Y:S01]  /*01e0*/  LEA R5, R0, UR4, 0x2 ;  /* 0x0000000400057c11 */ /* 0x001fe2000f8e10ff */
[C---:B--2---:R-:W-:Y:S01]  /*01f0*/  @!P0 FMUL R2, R4.reuse, R7 ;  /* 0x0000000704028220 */ /* 0x044fe20000400000 */
[----:B---3--:R-:W-:Y:S01]  /*0200*/  @!P0 FMUL R10, R4, R9 ;  /* 0x00000009040a8220 */ /* 0x008fe20000400000 */
[----:B------:R-:W-:Y:S02]  /*0210*/  ISETP.GE.U32.AND P0, PT, R3, 0x2, PT ;  /* 0x000000020300780c */ /* 0x000fe40003f06070 */
[----:B------:R-:W-:Y:S01]  /*0220*/  LEA R7, R0, UR5, 0x2 ;  /* 0x0000000500077c11 */ /* 0x000fe2000f8e10ff */
[----:B------:R0:W-:Y:S04]  /*0230*/  STS [R5], R2 ;  /* 0x0000000205007388 */ /* 0x0001e80000000800 */
[----:B------:R0:W-:Y:S01]  /*0240*/  STS [R7], R10 ;  /* 0x0000000a07007388 */ /* 0x0001e20000000800 */
[----:B------:R-:W-:Y:S06]  /*0250*/  BAR.SYNC.DEFER_BLOCKING 0x0 ;  /* 0x0000000000007b1d */ /* 0x000fec0000010000 */
[----:B------:R-:W-:Y:S05]  /*0260*/  @!P0 BRA `(.L_x_560) ;  /* 0x0000000000588947 */ /* 0x000fea0003800000 */
[----:B0-----:R-:W-:-:S07]  /*0270*/  IMAD.MOV.U32 R2, RZ, RZ, R3 ;  /* 0x000000ffff027224 */ /* 0x001fce00078e0003 */
.L_x_563:
[----:B------:R-:W-:Y:S01]  /*0280*/  SHF.R.U32.HI R11, RZ, 0x1, R2 ;  /* 0x00000001ff0b7819 */ /* 0x000fe20000011602 */
[----:B------:R-:W-:Y:S03]  /*0290*/  BSSY.RECONVERGENT B0, `(.L_x_561) ;  /* 0x000000f000007945 */ /* 0x000fe60003800200 */
[----:B------:R-:W-:-:S04]  /*02a0*/  IADD3 R4, PT, PT, R11, R0, RZ ;  /* 0x000000000b047210 */ /* 0x000fc80007ffe0ff */
[----:B------:R-:W-:-:S04]  /*02b0*/  ISETP.GE.U32.AND P0, PT, R4, R3, PT ;  /* 0x000000030400720c */ /* 0x000fc80003f06070 */
[----:B------:R-:W-:-:S13]  /*02c0*/  ISETP.GE.U32.OR P0, PT, R0, R11, P0 ;  /* 0x0000000b0000720c */ /* 0x000fda0000706470 */
[----:B0-----:R-:W-:Y:S05]  /*02d0*/  @P0 BRA `(.L_x_562) ;  /* 0x0000000000280947 */ /* 0x001fea0003800000 */
[C---:B------:R-:W-:Y:S01]  /*02e0*/  IMAD R4, R11.reuse, 0x4, R5 ;  /* 0x000000040b047824 */ /* 0x040fe200078e0205 */
[----:B------:R-:W-:Y:S01]  /*02f0*/  LDS R9, [R5] ;  /* 0x0000000005097984 */ /* 0x000fe20000000800 */
[----:B------:R-:W-:-:S04]  /*0300*/  LEA R8, R11, R7, 0x2 ;  /* 0x000000070b087211 */ /* 0x000fc800078e10ff */
[----:B------:R-:W0:Y:S02]  /*0310*/  LDS R4, [R4] ;  /* 0x0000000004047984 */ /* 0x000e240000000800 */
[----:B0-----:R-:W-:-:S05]  /*0320*/  FADD R6, R4, R9 ;  /* 0x0000000904067221 */ /* 0x001fca0000000000 */
[----:B------:R-:W-:Y:S04]  /*0330*/  STS [R5], R6 ;  /* 0x0000000605007388 */ /* 0x000fe80000000800 */
[----:B------:R-:W-:Y:S04]  /*0340*/  LDS R8, [R8] ;  /* 0x0000000008087984 */ /* 0x000fe80000000800 */
[----:B------:R-:W0:Y:S02]  /*0350*/  LDS R9, [R7] ;  /* 0x0000000007097984 */ /* 0x000e240000000800 */
[----:B0-----:R-:W-:-:S05]  /*0360*/  FADD R10, R8, R9 ;  /* 0x00000009080a7221 */ /* 0x001fca0000000000 */
[----:B------:R0:W-:Y:S02]  /*0370*/  STS [R7], R10 ;  /* 0x0000000a07007388 */ /* 0x0001e40000000800 */
.L_x_562:
[----:B------:R-:W-:Y:S05]  /*0380*/  BSYNC.RECONVERGENT B0 ;  /* 0x0000000000007941 */ /* 0x000fea0003800200 */
.L_x_561:
[----:B------:R-:W-:Y:S01]  /*0390*/  BAR.SYNC.DEFER_BLOCKING 0x0 ;  /* 0x0000000000007b1d */ /* 0x000fe20000010000 */
[----:B------:R-:W-:Y:S01]  /*03a0*/  ISETP.GT.U32.AND P0, PT, R2, 0x3, PT ;  /* 0x000000030200780c */ /* 0x000fe20003f04070 */
[----:B------:R-:W-:-:S12]  /*03b0*/  IMAD.MOV.U32 R2, RZ, RZ, R11 ;  /* 0x000000ffff027224 */ /* 0x000fd800078e000b */
[----:B------:R-:W-:Y:S05]  /*03c0*/  @P0 BRA `(.L_x_563) ;  /* 0xfffffffc00ac0947 */ /* 0x000fea000383ffff */
.L_x_560:
[----:B------:R-:W-:-:S13]  /*03d0*/  ISETP.NE.AND P0, PT, R0, RZ, PT ;  /* 0x000000ff0000720c */ /* 0x000fda0003f05270 */
[----:B------:R-:W-:Y:S05]  /*03e0*/  @P0 EXIT ;  /* 0x000000000000094d */ /* 0x000fea0003800000 */
[----:B------:R-:W1:Y:S01]  /*03f0*/  S2UR UR5, SR_CgaCtaId ;  /* 0x00000000000579c3 */ /* 0x000e620000008800 */
[----:B------:R-:W-:-:S07]  /*0400*/  UMOV UR4, 0x400 ;  /* 0x0000040000047882 */ /* 0x000fce0000000000 */
[----:B0-----:R-:W0:Y:S08]  /*0410*/  LDC.64 R2, c[0x0][0x398] ;  /* 0x0000e600ff027b82 */ /* 0x001e300000000a00 */
[----:B------:R-:W2:Y:S01]  /*0420*/  LDC.64 R4, c[0x0][0x3a0] ;  /* 0x0000e800ff047b82 */ /* 0x000ea20000000a00 */
[----:B-1----:R-:W-:-:S09]  /*0430*/  ULEA UR4, UR5, UR4, 0x18 ;  /* 0x0000000405047291 */ /* 0x002fd2000f8ec0ff */
[----:B------:R-:W0:Y:S04]  /*0440*/  LDS R7, [UR4] ;  /* 0x00000004ff077984 */ /* 0x000e280008000800 */
[----:B------:R-:W2:Y:S04]  /*0450*/  LDS R9, [UR4+0x400] ;  /* 0x00040004ff097984 */ /* 0x000ea80008000800 */
[----:B0-----:R-:W-:Y:S04]  /*0460*/  REDG.E.ADD.F32.FTZ.RN.STRONG.GPU desc[UR8][R2.64], R7 ;  /* 0x00000007020079a6 */ /* 0x001fe8000c12f308 */
[----:B--2---:R-:W-:Y:S01]  /*0470*/  REDG.E.ADD.F32.FTZ.RN.STRONG.GPU desc[UR8][R4.64], R9 ;  /* 0x00000009040079a6 */ /* 0x004fe2000c12f308 */
[----:B------:R-:W-:Y:S05]  /*0480*/  EXIT ;  /* 0x000000000000794d */ /* 0x000fea0003800000 */
.L_x_564:
        /* <DEDUP_REMOVED lines=15> */
.L_x_583:


//--------------------- .text._Z18fusedForwardKernelPKfS0_PfS1_S0_S0_ii --------------------------
	.section	.text._Z18fusedForwardKernelPKfS0_PfS1_S0_S0_ii,"ax",@progbits
	.align	128
        .global         _Z18fusedForwardKernelPKfS0_PfS1_S0_S0_ii
        .type           _Z18fusedForwardKernelPKfS0_PfS1_S0_S0_ii,@function
        .size           _Z18fusedForwardKernelPKfS0_PfS1_S0_S0_ii,(.L_x_584 - _Z18fusedForwardKernelPKfS0_PfS1_S0_S0_ii)
        .other          _Z18fusedForwardKernelPKfS0_PfS1_S0_S0_ii,@"STO_CUDA_ENTRY STV_DEFAULT"
_Z18fusedForwardKernelPKfS0_PfS1_S0_S0_ii:
.text._Z18fusedForwardKernelPKfS0_PfS1_S0_S0_ii:
[----:B------:R-:W-:Y:S01]  /*0000*/  LDC R1, c[0x0][0x37c] ;  /* 0x0000df00ff017b82 */ /* 0x000fe20000000800 */
[----:B------:R-:W0:Y:S07]  /*0010*/  S2R R3, SR_TID.X ;  /* 0x0000000000037919 */ /* 0x000e2e0000002100 */
[----:B------:R-:W0:Y:S08]  /*0020*/  S2UR UR4, SR_CTAID.X ;  /* 0x00000000000479c3 */ /* 0x000e300000002500 */
[----:B------:R-:W0:Y:S08]  /*0030*/  LDC R0, c[0x0][0x360] ;  /* 0x0000d800ff007b82 */ /* 0x000e300000000800 */
[----:B------:R-:W1:Y:S01]  /*0040*/  LDC R13, c[0x0][0x3b4] ;  /* 0x0000ed00ff0d7b82 */ /* 0x000e620000000800 */
[----:B0-----:R-:W-:-:S05]  /*0050*/  IMAD R0, R0, UR4, R3 ;  /* 0x0000000400007c24 */ /* 0x001fca000f8e0203 */
[----:B-1----:R-:W-:-:S13]  /*0060*/  ISETP.GE.AND P0, PT, R0, R13, PT ;  /* 0x0000000d0000720c */ /* 0x002fda0003f06270 */
[----:B------:R-:W-:Y:S05]  /*0070*/  @P0 EXIT ;  /* 0x000000000000094d */ /* 0x000fea0003800000 */
[----:B------:R-:W0:Y:S01]  /*0080*/  LDCU UR8, c[0x0][0x3b0] ;  /* 0x00007600ff0877ac */ /* 0x000e220008000800 */
[----:B------:R-:W-:Y:S01]  /*0090*/  HFMA2 R25, -RZ, RZ, 0, 0 ;  /* 0x00000000ff197431 */ /* 0x000fe200000001ff */
[----:B------:R-:W-:Y:S01]  /*00a0*/  MOV R15, RZ ;  /* 0x000000ff000f7202 */ /* 0x000fe20000000f00 */
[----:B------:R-:W1:Y:S01]  /*00b0*/  LDCU.64 UR16, c[0x0][0x358] ;  /* 0x00006b00ff1077ac */ /* 0x000e620008000a00 */
[----:B0-----:R-:W-:-:S09]  /*00c0*/  UISETP.GE.AND UP0, UPT, UR8, 0x1, UPT ;  /* 0x000000010800788c */ /* 0x001fd2000bf06270 */
[----:B-1----:R-:W-:Y:S05]  /*00d0*/  BRA.U !UP0, `(.L_x_565) ;  /* 0x0000000d08247547 */ /* 0x002fea000b800000 */
[----:B------:R-:W-:Y:S01]  /*00e0*/  UISETP.GE.U32.AND UP1, UPT, UR8, 0x8, UPT ;  /* 0x000000080800788c */ /* 0x000fe2000bf26070 */
[----:B------:R-:W-:Y:S01]  /*00f0*/  CS2R R14, SRZ ;  /* 0x00000000000e7805 */ /* 0x000fe2000001ff00 */
[----:B------:R-:W-:Y:S01]  /*0100*/  ULOP3.LUT UR9, UR8, 0x7, URZ, 0xc0, !UPT ;  /* 0x0000000708097892 */ /* 0x000fe2000f8ec0ff */
[----:B------:R-:W-:-:S03]  /*0110*/  MOV R25, RZ ;  /* 0x000000ff00197202 */ /* 0x000fc60000000f00 */
[----:B------:R-:W-:-:S03]  /*0120*/  UISETP.NE.AND UP0, UPT, UR9, URZ, UPT ;  /* 0x000000ff0900728c */ /* 0x000fc6000bf05270 */
[----:B------:R-:W-:Y:S08]  /*0130*/  BRA.U !UP1, `(.L_x_566) ;  /* 0x0000000509887547 */ /* 0x000ff0000b800000 */
[----:B------:R-:W0:Y:S01]  /*0140*/  LDCU.128 UR12, c[0x0][0x380] ;  /* 0x00007000ff0c77ac */ /* 0x000e220008000c00 */
[----:B------:R-:W-:Y:S01]  /*0150*/  HFMA2 R15, -RZ, RZ, 0, 0 ;  /* 0x00000000ff0f7431 */ /* 0x000fe200000001ff */
[----:B------:R-:W-:Y:S01]  /*0160*/  MOV R12, R0 ;  /* 0x00000000000c7202 */ /* 0x000fe20000000f00 */
[----:B------:R-:W-:-:S04]  /*0170*/  ULOP3.LUT UR10, UR8, 0x7ffffff8, URZ, 0xc0, !UPT ;  /* 0x7ffffff8080a7892 */ /* 0x000fc8000f8ec0ff */
[----:B------:R-:W-:Y:S02]  /*0180*/  UIADD3 UR11, UPT, UPT, -UR10, URZ, URZ ;  /* 0x000000ff0a0b7290 */ /* 0x000fe4000fffe1ff */
[----:B------:R-:W-:Y:S01]  /*0190*/  MOV R14, UR10 ;  /* 0x0000000a000e7c02 */ /* 0x000fe20008000f00 */
[----:B0-----:R-:W-:Y:S02]  /*01a0*/  UIADD3 UR6, UP1, UPT, UR12, 0x10, URZ ;  /* 0x000000100c067890 */ /* 0x001fe4000ff3e0ff */
[----:B------:R-:W-:Y:S02]  /*01b0*/  UIADD3 UR4, UP2, UPT, UR14, 0x10, URZ ;  /* 0x000000100e047890 */ /* 0x000fe4000ff5e0ff */
[----:B------:R-:W-:Y:S02]  /*01c0*/  UIADD3.X UR7, UPT, UPT, URZ, UR13, URZ, UP1, !UPT ;  /* 0x0000000dff077290 */ /* 0x000fe40008ffe4ff */
[----:B------:R-:W-:Y:S01]  /*01d0*/  UIADD3.X UR5, UPT, UPT, URZ, UR15, URZ, UP2, !UPT ;  /* 0x0000000fff057290 */ /* 0x000fe200097fe4ff */
[----:B------:R-:W-:-:S02]  /*01e0*/  MOV R19, UR6 ;  /* 0x0000000600137c02 */ /* 0x000fc40008000f00 */
[----:B------:R-:W-:Y:S02]  /*01f0*/  MOV R2, UR4 ;  /* 0x0000000400027c02 */ /* 0x000fe40008000f00 */
[----:B------:R-:W-:Y:S02]  /*0200*/  MOV R20, UR7 ;  /* 0x0000000700147c02 */ /* 0x000fe40008000f00 */
[----:B------:R-:W-:-:S07]  /*0210*/  MOV R3, UR5 ;  /* 0x0000000500037c02 */ /* 0x000fce0008000f00 */
.L_x_567:
[----:B------:R-:W0:Y:S08]  /*0220*/  LDC.64 R8, c[0x0][0x3a0] ;  /* 0x0000e800ff087b82 */ /* 0x000e300000000a00 */
[----:B------:R-:W1:Y:S01]  /*0230*/  LDC.64 R6, c[0x0][0x3a8] ;  /* 0x0000ea00ff067b82 */ /* 0x000e620000000a00 */
[----:B------:R-:W-:Y:S01]  /*0240*/  MOV R4, R19 ;  /* 0x0000001300047202 */ /* 0x000fe20000000f00 */
[----:B------:R-:W2:Y:S01]  /*0250*/  LDG.E R16, desc[UR16][R2.64+-0x10] ;  /* 0xfffff01002107981 */ /* 0x000ea2000c1e1900 */
[----:B------:R-:W-:-:S03]  /*0260*/  MOV R5, R20 ;  /* 0x0000001400057202 */ /* 0x000fc60000000f00 */
[----:B------:R-:W3:Y:S04]  /*0270*/  LDG.E R22, desc[UR16][R2.64+-0xc] ;  /* 0xfffff41002167981 */ /* 0x000ee8000c1e1900 */
[----:B------:R-:W4:Y:S04]  /*0280*/  LDG.E R26, desc[UR16][R4.64+-0x10] ;  /* 0xfffff010041a7981 */ /* 0x000f28000c1e1900 */
[----:B------:R-:W5:Y:S01]  /*0290*/  LDG.E R29, desc[UR16][R4.64+-0x8] ;  /* 0xfffff810041d7981 */ /* 0x000f62000c1e1900 */
[----:B0-----:R-:W-:-:S05]  /*02a0*/  IMAD.WIDE R8, R12, 0x4, R8 ;  /* 0x000000040c087825 */ /* 0x001fca00078e0208 */
[----:B------:R-:W2:Y:S01]  /*02b0*/  LDG.E R28, desc[UR16][R8.64] ;  /* 0x00000010081c7981 */ /* 0x000ea2000c1e1900 */
[----:B-1----:R-:W-:-:S05]  /*02c0*/  IMAD.WIDE R6, R12, 0x4, R6 ;  /* 0x000000040c067825 */ /* 0x002fca00078e0206 */
[----:B------:R-:W2:Y:S01]  /*02d0*/  LDG.E R21, desc[UR16][R6.64] ;  /* 0x0000001006157981 */ /* 0x000ea2000c1e1900 */
[----:B------:R-:W-:-:S04]  /*02e0*/  IMAD.WIDE R18, R13, 0x4, R8 ;  /* 0x000000040d127825 */ /* 0x000fc800078e0208 */
[C---:B------:R-:W-:Y:S01]  /*02f0*/  IMAD.WIDE R10, R13.reuse, 0x4, R6 ;  /* 0x000000040d0a7825 */ /* 0x040fe200078e0206 */
[----:B------:R0:W3:Y:S04]  /*0300*/  LDG.E R17, desc[UR16][R18.64] ;  /* 0x0000001012117981 */ /* 0x0000e8000c1e1900 */
[----:B------:R1:W3:Y:S01]  /*0310*/  LDG.E R20, desc[UR16][R10.64] ;  /* 0x000000100a147981 */ /* 0x0002e2000c1e1900 */
[----:B0-----:R-:W-:-:S04]  /*0320*/  IMAD.WIDE R18, R13, 0x4, R18 ;  /* 0x000000040d127825 */ /* 0x001fc800078e0212 */
[C---:B-1----:R-:W-:Y:S01]  /*0330*/  IMAD.WIDE R10, R13.reuse, 0x4, R10 ;  /* 0x000000040d0a7825 */ /* 0x042fe200078e020a */
[----:B------:R4:W5:Y:S03]  /*0340*/  LDG.E R23, desc[UR16][R18.64] ;  /* 0x0000001012177981 */ /* 0x000966000c1e1900 */
[C---:B------:R-:W-:Y:S01]  /*0350*/  IMAD.WIDE R6, R13.reuse, 0x4, R18 ;  /* 0x000000040d067825 */ /* 0x040fe200078e0212 */
[----:B------:R0:W5:Y:S03]  /*0360*/  LDG.E R24, desc[UR16][R10.64] ;  /* 0x000000100a187981 */ /* 0x000166000c1e1900 */
[----:B------:R-:W-:-:S05]  /*0370*/  IMAD.WIDE R8, R13, 0x4, R10 ;  /* 0x000000040d087825 */ /* 0x000fca00078e020a */
[----:B------:R-:W5:Y:S01]  /*0380*/  LDG.E R27, desc[UR16][R8.64] ;  /* 0x00000010081b7981 */ /* 0x000f62000c1e1900 */
[----:B--2---:R-:W-:-:S03]  /*0390*/  FMUL R28, R28, R21 ;  /* 0x000000151c1c7220 */ /* 0x004fc60000400000 */
[----:B------:R-:W2:Y:S01]  /*03a0*/  LDG.E R21, desc[UR16][R4.64+-0xc] ;  /* 0xfffff41004157981 */ /* 0x000ea2000c1e1900 */
[----:B----4-:R-:W-:-:S03]  /*03b0*/  FFMA R18, R28, R26, R25 ;  /* 0x0000001a1c127223 */ /* 0x010fc60000000019 */
[----:B------:R1:W4:Y:S01]  /*03c0*/  LDG.E R26, desc[UR16][R6.64] ;  /* 0x00000010061a7981 */ /* 0x000322000c1e1900 */
[----:B------:R-:W-:-:S03]  /*03d0*/  FFMA R28, R28, R16, R15 ;  /* 0x000000101c1c7223 */ /* 0x000fc6000000000f */
[----:B------:R-:W4:Y:S04]  /*03e0*/  LDG.E R25, desc[UR16][R2.64+-0x8] ;  /* 0xfffff81002197981 */ /* 0x000f28000c1e1900 */
[----:B------:R-:W4:Y:S04]  /*03f0*/  LDG.E R16, desc[UR16][R4.64+-0x4] ;  /* 0xfffffc1004107981 */ /* 0x000f28000c1e1900 */
[----:B------:R-:W4:Y:S01]  /*0400*/  LDG.E R15, desc[UR16][R2.64+-0x4] ;  /* 0xfffffc10020f7981 */ /* 0x000f22000c1e1900 */
[----:B---3--:R-:W-:Y:S01]  /*0410*/  FMUL R17, R17, R20 ;  /* 0x0000001411117220 */ /* 0x008fe20000400000 */
[----:B0-----:R-:W-:-:S04]  /*0420*/  IMAD.WIDE R10, R13, 0x4, R6 ;  /* 0x000000040d0a7825 */ /* 0x001fc800078e0206 */
[----:B-1----:R-:W-:-:S04]  /*0430*/  IMAD.WIDE R6, R13, 0x4, R8 ;  /* 0x000000040d067825 */ /* 0x002fc800078e0208 */
[----:B-----5:R-:W-:Y:S01]  /*0440*/  FMUL R23, R23, R24 ;  /* 0x0000001817177220 */ /* 0x020fe20000400000 */
[----:B------:R-:W-:Y:S01]  /*0450*/  FFMA R22, R17, R22, R28 ;  /* 0x0000001611167223 */ /* 0x000fe2000000001c */
[----:B------:R-:W-:Y:S01]  /*0460*/  IMAD.WIDE R8, R13, 0x4, R10 ;  /* 0x000000040d087825 */ /* 0x000fe200078e020a */
[----:B------:R0:W3:Y:S04]  /*0470*/  LDG.E R24, desc[UR16][R6.64] ;  /* 0x0000001006187981 */ /* 0x0000e8000c1e1900 */
[----:B------:R-:W5:Y:S01]  /*0480*/  LDG.E R28, desc[UR16][R4.64] ;  /* 0x00000010041c7981 */ /* 0x000f62000c1e1900 */
[----:B--2---:R-:W-:-:S04]  /*0490*/  FFMA R18, R17, R21, R18 ;  /* 0x0000001511127223 */ /* 0x004fc80000000012 */
[----:B------:R-:W-:Y:S01]  /*04a0*/  FFMA R20, R23, R29, R18 ;  /* 0x0000001d17147223 */ /* 0x000fe20000000012 */
[----:B------:R-:W-:-:S04]  /*04b0*/  IMAD.WIDE R18, R13, 0x4, R6 ;  /* 0x000000040d127825 */ /* 0x000fc800078e0206 */
[----:B----4-:R-:W-:Y:S01]  /*04c0*/  FMUL R27, R26, R27 ;  /* 0x0000001b1a1b7220 */ /* 0x010fe20000400000 */
[----:B------:R-:W-:Y:S01]  /*04d0*/  FFMA R22, R23, R25, R22 ;  /* 0x0000001917167223 */ /* 0x000fe20000000016 */
[----:B------:R-:W2:Y:S02]  /*04e0*/  LDG.E R26, desc[UR16][R8.64] ;  /* 0x00000010081a7981 */ /* 0x000ea4000c1e1900 */
[----:B------:R-:W-:Y:S01]  /*04f0*/  FFMA R25, R27, R16, R20 ;  /* 0x000000101b197223 */ /* 0x000fe20000000014 */
[C---:B------:R-:W-:Y:S01]  /*0500*/  IMAD.WIDE R20, R13.reuse, 0x4, R18 ;  /* 0x000000040d147825 */ /* 0x040fe200078e0212 */
[----:B------:R1:W3:Y:S03]  /*0510*/  LDG.E R23, desc[UR16][R10.64] ;  /* 0x000000100a177981 */ /* 0x0002e6000c1e1900 */
[----:B------:R-:W-:Y:S01]  /*0520*/  IMAD.WIDE R16, R13, 0x4, R8 ;  /* 0x000000040d107825 */ /* 0x000fe200078e0208 */
[----:B------:R4:W2:Y:S03]  /*0530*/  LDG.E R29, desc[UR16][R18.64] ;  /* 0x00000010121d7981 */ /* 0x0008a6000c1e1900 */
[----:B------:R-:W-:Y:S01]  /*0540*/  FFMA R27, R27, R15, R22 ;  /* 0x0000000f1b1b7223 */ /* 0x000fe20000000016 */
[----:B------:R-:W2:Y:S01]  /*0550*/  LDG.E R8, desc[UR16][R2.64] ;  /* 0x0000001002087981 */ /* 0x000ea2000c1e1900 */
[----:B0-----:R-:W-:-:S03]  /*0560*/  IMAD.WIDE R6, R13, 0x4, R16 ;  /* 0x000000040d067825 */ /* 0x001fc600078e0210 */
[----:B------:R-:W2:Y:S01]  /*0570*/  LDG.E R9, desc[UR16][R16.64] ;  /* 0x0000001010097981 */ /* 0x000ea2000c1e1900 */
[----:B-1----:R-:W-:-:S03]  /*0580*/  IMAD.WIDE R10, R13, 0x4, R20 ;  /* 0x000000040d0a7825 */ /* 0x002fc600078e0214 */
[----:B------:R-:W2:Y:S04]  /*0590*/  LDG.E R15, desc[UR16][R4.64+0x4] ;  /* 0x00000410040f7981 */ /* 0x000ea8000c1e1900 */
[----:B------:R0:W2:Y:S04]  /*05a0*/  LDG.E R22, desc[UR16][R20.64] ;  /* 0x0000001014167981 */ /* 0x0000a8000c1e1900 */
[----:B------:R-:W2:Y:S04]  /*05b0*/  LDG.E R17, desc[UR16][R2.64+0x4] ;  /* 0x0000041002117981 */ /* 0x000ea8000c1e1900 */
[----:B------:R-:W2:Y:S04]  /*05c0*/  LDG.E R11, desc[UR16][R10.64] ;  /* 0x000000100a0b7981 */ /* 0x000ea8000c1e1900 */
[----:B------:R-:W2:Y:S04]  /*05d0*/  LDG.E R16, desc[UR16][R4.64+0x8] ;  /* 0x0000081004107981 */ /* 0x000ea8000c1e1900 */
[----:B------:R-:W2:Y:S04]  /*05e0*/  LDG.E R6, desc[UR16][R6.64] ;  /* 0x0000001006067981 */ /* 0x000ea8000c1e1900 */
[----:B------:R-:W2:Y:S04]  /*05f0*/  LDG.E R10, desc[UR16][R2.64+0x8] ;  /* 0x00000810020a7981 */ /* 0x000ea8000c1e1900 */
[----:B------:R1:W2:Y:S04]  /*0600*/  LDG.E R18, desc[UR16][R2.64+0xc] ;  /* 0x00000c1002127981 */ /* 0x0002a8000c1e1900 */
[----:B------:R-:W2:Y:S01]  /*0610*/  LDG.E R7, desc[UR16][R4.64+0xc] ;  /* 0x00000c1004077981 */ /* 0x000ea2000c1e1900 */
[----:B------:R-:W-:Y:S01]  /*0620*/  UIADD3 UR11, UPT, UPT, UR11, 0x8, URZ ;  /* 0x000000080b0b7890 */ /* 0x000fe2000fffe0ff */
[----:B----4-:R-:W-:-:S03]  /*0630*/  IADD3 R19, P0, PT, R4, 0x20, RZ ;  /* 0x0000002004137810 */ /* 0x010fc60007f1e0ff */
[----:B------:R-:W-:Y:S01]  /*0640*/  UISETP.NE.AND UP1, UPT, UR11, URZ, UPT ;  /* 0x000000ff0b00728c */ /* 0x000fe2000bf25270 */
[----:B0-----:R-:W-:Y:S02]  /*0650*/  IADD3.X R20, PT, PT, RZ, R5, RZ, P0, !PT ;  /* 0x00000005ff147210 */ /* 0x001fe400007fe4ff */
[----:B-1----:R-:W-:Y:S02]  /*0660*/  IADD3 R2, P0, PT, R2, 0x20, RZ ;  /* 0x0000002002027810 */ /* 0x002fe40007f1e0ff */
[----:B------:R-:W-:Y:S02]  /*0670*/  LEA R12, R13, R12, 0x3 ;  /* 0x0000000c0d0c7211 */ /* 0x000fe400078e18ff */
[----:B------:R-:W-:Y:S01]  /*0680*/  IADD3.X R3, PT, PT, RZ, R3, RZ, P0, !PT ;  /* 0x00000003ff037210 */ /* 0x000fe200007fe4ff */
[----:B---3--:R-:W-:-:S04]  /*0690*/  FMUL R24, R23, R24 ;  /* 0x0000001817187220 */ /* 0x008fc80000400000 */
[----:B-----5:R-:W-:Y:S01]  /*06a0*/  FFMA R28, R24, R28, R25 ;  /* 0x0000001c181c7223 */ /* 0x020fe20000000019 */
[----:B--2---:R-:W-:Y:S01]  /*06b0*/  FMUL R29, R26, R29 ;  /* 0x0000001d1a1d7220 */ /* 0x004fe20000400000 */
[----:B------:R-:W-:-:S03]  /*06c0*/  FFMA R8, R24, R8, R27 ;  /* 0x0000000818087223 */ /* 0x000fc6000000001b */
[----:B------:R-:W-:Y:S01]  /*06d0*/  FFMA R15, R29, R15, R28 ;  /* 0x0000000f1d0f7223 */ /* 0x000fe2000000001c */
[----:B------:R-:W-:Y:S01]  /*06e0*/  FMUL R22, R9, R22 ;  /* 0x0000001609167220 */ /* 0x000fe20000400000 */
[----:B------:R-:W-:-:S03]  /*06f0*/  FFMA R17, R29, R17, R8 ;  /* 0x000000111d117223 */ /* 0x000fc60000000008 */
[----:B------:R-:W-:Y:S01]  /*0700*/  FFMA R16, R22, R16, R15 ;  /* 0x0000001016107223 */ /* 0x000fe2000000000f */
[----:B------:R-:W-:Y:S01]  /*0710*/  FMUL R11, R6, R11 ;  /* 0x0000000b060b7220 */ /* 0x000fe20000400000 */
[----:B------:R-:W-:-:S04]  /*0720*/  FFMA R17, R22, R10, R17 ;  /* 0x0000000a16117223 */ /* 0x000fc80000000011 */
[C---:B------:R-:W-:Y:S01]  /*0730*/  FFMA R15, R11.reuse, R18, R17 ;  /* 0x000000120b0f7223 */ /* 0x040fe20000000011 */
[----:B------:R-:W-:Y:S01]  /*0740*/  FFMA R25, R11, R7, R16 ;  /* 0x000000070b197223 */ /* 0x000fe20000000010 */
[----:B------:R-:W-:Y:S06]  /*0750*/  BRA.U UP1, `(.L_x_567) ;  /* 0xfffffff901b07547 */ /* 0x000fec000b83ffff */
.L_x_566:
[----:B------:R-:W-:Y:S05]  /*0760*/  BRA.U !UP0, `(.L_x_565) ;  /* 0x0000000508807547 */ /* 0x000fea000b800000 */
[----:B------:R-:W-:Y:S02]  /*0770*/  UISETP.GE.U32.AND UP0, UPT, UR9, 0x4, UPT ;  /* 0x000000040900788c */ /* 0x000fe4000bf06070 */
[----:B------:R-:W-:-:S04]  /*0780*/  ULOP3.LUT UR5, UR8, 0x3, URZ, 0xc0, !UPT ;  /* 0x0000000308057892 */ /* 0x000fc8000f8ec0ff */
[----:B------:R-:W-:-:S03]  /*0790*/  UISETP.NE.AND UP1, UPT, UR5, URZ, UPT ;  /* 0x000000ff0500728c */ /* 0x000fc6000bf25270 */
[----:B------:R-:W-:Y:S08]  /*07a0*/  BRA.U !UP0, `(.L_x_568) ;  /* 0x0000000108b07547 */ /* 0x000ff0000b800000 */
[----:B------:R-:W0:Y:S01]  /*07b0*/  LDC.64 R10, c[0x0][0x3a0] ;  /* 0x0000e800ff0a7b82 */ /* 0x000e220000000a00 */
[----:B------:R-:W-:-:S07]  /*07c0*/  IMAD R7, R14, R13, R0 ;  /* 0x0000000d0e077224 */ /* 0x000fce00078e0200 */
[----:B------:R-:W1:Y:S08]  /*07d0*/  LDC.64 R16, c[0x0][0x3a8] ;  /* 0x0000ea00ff107b82 */ /* 0x000e700000000a00 */
[----:B------:R-:W2:Y:S08]  /*07e0*/  LDC.64 R4, c[0x0][0x380] ;  /* 0x0000e000ff047b82 */ /* 0x000eb00000000a00 */
[----:B------:R-:W3:Y:S01]  /*07f0*/  LDC.64 R2, c[0x0][0x388] ;  /* 0x0000e200ff027b82 */ /* 0x000ee20000000a00 */
[----:B0-----:R-:W-:-:S05]  /*0800*/  IMAD.WIDE R10, R7, 0x4, R10 ;  /* 0x00000004070a7825 */ /* 0x001fca00078e020a */
[----:B------:R-:W4:Y:S01]  /*0810*/  LDG.E R12, desc[UR16][R10.64] ;  /* 0x000000100a0c7981 */ /* 0x000f22000c1e1900 */
[----:B-1----:R-:W-:-:S04]  /*0820*/  IMAD.WIDE R16, R7, 0x4, R16 ;  /* 0x0000000407107825 */ /* 0x002fc800078e0210 */
[C---:B------:R-:W-:Y:S01]  /*0830*/  IMAD.WIDE R6, R13.reuse, 0x4, R10 ;  /* 0x000000040d067825 */ /* 0x040fe200078e020a */
[----:B------:R-:W4:Y:S03]  /*0840*/  LDG.E R19, desc[UR16][R16.64] ;  /* 0x0000001010137981 */ /* 0x000f26000c1e1900 */
[C---:B------:R-:W-:Y:S01]  /*0850*/  IMAD.WIDE R20, R13.reuse, 0x4, R16 ;  /* 0x000000040d147825 */ /* 0x040fe200078e0210 */
[----:B------:R0:W5:Y:S03]  /*0860*/  LDG.E R18, desc[UR16][R6.64] ;  /* 0x0000001006127981 */ /* 0x000166000c1e1900 */
[C---:B--2---:R-:W-:Y:S01]  /*0870*/  IMAD.WIDE.U32 R4, R14.reuse, 0x4, R4 ;  /* 0x000000040e047825 */ /* 0x044fe200078e0004 */
[----:B------:R-:W5:Y:S03]  /*0880*/  LDG.E R23, desc[UR16][R20.64] ;  /* 0x0000001014177981 */ /* 0x000f66000c1e1900 */
[C---:B---3--:R-:W-:Y:S01]  /*0890*/  IMAD.WIDE.U32 R2, R14.reuse, 0x4, R2 ;  /* 0x000000040e027825 */ /* 0x048fe200078e0002 */
[----:B------:R-:W2:Y:S03]  /*08a0*/  LDG.E R22, desc[UR16][R4.64] ;  /* 0x0000001004167981 */ /* 0x000ea6000c1e1900 */
[C---:B0-----:R-:W-:Y:S01]  /*08b0*/  IMAD.WIDE R6, R13.reuse, 0x4, R6 ;  /* 0x000000040d067825 */ /* 0x041fe200078e0206 */
[----:B------:R-:W3:Y:S03]  /*08c0*/  LDG.E R28, desc[UR16][R2.64] ;  /* 0x00000010021c7981 */ /* 0x000ee6000c1e1900 */
[C---:B------:R-:W-:Y:S01]  /*08d0*/  IMAD.WIDE R8, R13.reuse, 0x4, R20 ;  /* 0x000000040d087825 */ /* 0x040fe200078e0214 */
[----:B------:R-:W3:Y:S03]  /*08e0*/  LDG.E R24, desc[UR16][R6.64] ;  /* 0x0000001006187981 */ /* 0x000ee6000c1e1900 */
[C---:B------:R-:W-:Y:S01]  /*08f0*/  IMAD.WIDE R10, R13.reuse, 0x4, R6 ;  /* 0x000000040d0a7825 */ /* 0x040fe200078e0206 */
[----:B------:R-:W3:Y:S03]  /*0900*/  LDG.E R26, desc[UR16][R4.64+0x4] ;  /* 0x00000410041a7981 */ /* 0x000ee6000c1e1900 */
[----:B------:R-:W-:Y:S01]  /*0910*/  IMAD.WIDE R16, R13, 0x4, R8 ;  /* 0x000000040d107825 */ /* 0x000fe200078e0208 */
[----:B------:R-:W3:Y:S04]  /*0920*/  LDG.E R27, desc[UR16][R8.64] ;  /* 0x00000010081b7981 */ /* 0x000ee8000c1e1900 */
[----:B------:R-:W3:Y:S04]  /*0930*/  LDG.E R6, desc[UR16][R2.64+0x4] ;  /* 0x0000041002067981 */ /* 0x000ee8000c1e1900 */
[----:B------:R-:W3:Y:S04]  /*0940*/  LDG.E R10, desc[UR16][R10.64] ;  /* 0x000000100a0a7981 */ /* 0x000ee8000c1e1900 */
[----:B------:R-:W3:Y:S04]  /*0950*/  LDG.E R29, desc[UR16][R4.64+0x8] ;  /* 0x00000810041d7981 */ /* 0x000ee8000c1e1900 */
[----:B------:R-:W3:Y:S04]  /*0960*/  LDG.E R17, desc[UR16][R16.64] ;  /* 0x0000001010117981 */ /* 0x000ee8000c1e1900 */
[----:B------:R-:W3:Y:S04]  /*0970*/  LDG.E R20, desc[UR16][R2.64+0x8] ;  /* 0x0000081002147981 */ /* 0x000ee8000c1e1900 */
[----:B------:R-:W3:Y:S04]  /*0980*/  LDG.E R21, desc[UR16][R4.64+0xc] ;  /* 0x00000c1004157981 */ /* 0x000ee8000c1e1900 */
[----:B------:R-:W3:Y:S01]  /*0990*/  LDG.E R7, desc[UR16][R2.64+0xc] ;  /* 0x00000c1002077981 */ /* 0x000ee2000c1e1900 */
[----:B------:R-:W-:Y:S01]  /*09a0*/  IADD3 R14, PT, PT, R14, 0x4, RZ ;  /* 0x000000040e0e7810 */ /* 0x000fe20007ffe0ff */
[----:B----4-:R-:W-:Y:S01]  /*09b0*/  FMUL R12, R12, R19 ;  /* 0x000000130c0c7220 */ /* 0x010fe20000400000 */
[----:B-----5:R-:W-:-:S03]  /*09c0*/  FMUL R18, R18, R23 ;  /* 0x0000001712127220 */ /* 0x020fc60000400000 */
[C---:B--2---:R-:W-:Y:S01]  /*09d0*/  FFMA R25, R12.reuse, R22, R25 ;  /* 0x000000160c197223 */ /* 0x044fe20000000019 */
[----:B---3--:R-:W-:-:S03]  /*09e0*/  FFMA R15, R12, R28, R15 ;  /* 0x0000001c0c0f7223 */ /* 0x008fc6000000000f */
[----:B------:R-:W-:Y:S01]  /*09f0*/  FFMA R26, R18, R26, R25 ;  /* 0x0000001a121a7223 */ /* 0x000fe20000000019 */
[----:B------:R-:W-:Y:S01]  /*0a00*/  FMUL R27, R24, R27 ;  /* 0x0000001b181b7220 */ /* 0x000fe20000400000 */
[----:B------:R-:W-:-:S03]  /*0a10*/  FFMA R15, R18, R6, R15 ;  /* 0x00000006120f7223 */ /* 0x000fc6000000000f */
[C---:B------:R-:W-:Y:S01]  /*0a20*/  FFMA R26, R27.reuse, R29, R26 ;  /* 0x0000001d1b1a7223 */ /* 0x040fe2000000001a */
[----:B------:R-:W-:Y:S01]  /*0a30*/  FMUL R17, R10, R17 ;  /* 0x000000110a117220 */ /* 0x000fe20000400000 */
[----:B------:R-:W-:-:S03]  /*0a40*/  FFMA R20, R27, R20, R15 ;  /* 0x000000141b147223 */ /* 0x000fc6000000000f */
[C---:B------:R-:W-:Y:S01]  /*0a50*/  FFMA R25, R17.reuse, R21, R26 ;  /* 0x0000001511197223 */ /* 0x040fe2000000001a */
[----:B------:R-:W-:-:S07]  /*0a60*/  FFMA R15, R17, R7, R20 ;  /* 0x00000007110f7223 */ /* 0x000fce0000000014 */
.L_x_568:
[----:B------:R-:W-:Y:S05]  /*0a70*/  BRA.U !UP1, `(.L_x_565) ;  /* 0x0000000109bc7547 */ /* 0x000fea000b800000 */
[----:B------:R-:W-:Y:S02]  /*0a80*/  UISETP.NE.AND UP0, UPT, UR5, 0x1, UPT ;  /* 0x000000010500788c */ /* 0x000fe4000bf05270 */
[----:B------:R-:W-:-:S04]  /*0a90*/  ULOP3.LUT UR4, UR8, 0x1, URZ, 0xc0, !UPT ;  /* 0x0000000108047892 */ /* 0x000fc8000f8ec0ff */
[----:B------:R-:W-:-:S03]  /*0aa0*/  UISETP.NE.U32.AND UP1, UPT, UR4, 0x1, UPT ;  /* 0x000000010400788c */ /* 0x000fc6000bf25070 */
        /* <DEDUP_REMOVED lines=9> */
[----:B------:R-:W-:-:S04]  /*0b40*/  IMAD.WIDE R16, R13, 0x4, R8 ;  /* 0x000000040d107825 */ /* 0x000fc800078e0208 */
[----:B------:R-:W-:Y:S02]  /*0b50*/  IMAD.WIDE R6, R13, 0x4, R10 ;  /* 0x000000040d067825 */ /* 0x000fe400078e020a */
[----:B------:R-:W4:Y:S02]  /*0b60*/  LDG.E R11, desc[UR16][R10.64] ;  /* 0x000000100a0b7981 */ /* 0x000f24000c1e1900 */
[C---:B--2---:R-:W-:Y:S02]  /*0b70*/  IMAD.WIDE.U32 R4, R14.reuse, 0x4, R4 ;  /* 0x000000040e047825 */ /* 0x044fe400078e0004 */
[----:B------:R-:W2:Y:S02]  /*0b80*/  LDG.E R16, desc[UR16][R16.64] ;  /* 0x0000001010107981 */ /* 0x000ea4000c1e1900 */
[C---:B---3--:R-:W-:Y:S02]  /*0b90*/  IMAD.WIDE.U32 R2, R14.reuse, 0x4, R2 ;  /* 0x000000040e027825 */ /* 0x048fe400078e0002 */
[----:B------:R-:W2:Y:S04]  /*0ba0*/  LDG.E R7, desc[UR16][R6.64] ;  /* 0x0000001006077981 */ /* 0x000ea8000c1e1900 */
[----:B------:R-:W3:Y:S04]  /*0bb0*/  LDG.E R18, desc[UR16][R4.64] ;  /* 0x0000001004127981 */ /* 0x000ee8000c1e1900 */
[----:B------:R-:W5:Y:S04]  /*0bc0*/  LDG.E R20, desc[UR16][R2.64] ;  /* 0x0000001002147981 */ /* 0x000f68000c1e1900 */
[----:B------:R-:W5:Y:S04]  /*0bd0*/  LDG.E R19, desc[UR16][R4.64+0x4] ;  /* 0x0000041004137981 */ /* 0x000f68000c1e1900 */
[----:B------:R-:W5:Y:S01]  /*0be0*/  LDG.E R8, desc[UR16][R2.64+0x4] ;  /* 0x0000041002087981 */ /* 0x000f62000c1e1900 */
[----:B------:R-:W-:Y:S01]  /*0bf0*/  IADD3 R14, PT, PT, R14, 0x2, RZ ;  /* 0x000000020e0e7810 */ /* 0x000fe20007ffe0ff */
[----:B----4-:R-:W-:Y:S01]  /*0c00*/  FMUL R12, R12, R11 ;  /* 0x0000000b0c0c7220 */ /* 0x010fe20000400000 */
[----:B--2---:R-:W-:-:S03]  /*0c10*/  FMUL R9, R16, R7 ;  /* 0x0000000710097220 */ /* 0x004fc60000400000 */
[C---:B---3--:R-:W-:Y:S01]  /*0c20*/  FFMA R18, R12.reuse, R18, R25 ;  /* 0x000000120c127223 */ /* 0x048fe20000000019 */
[----:B-----5:R-:W-:-:S03]  /*0c30*/  FFMA R15, R12, R20, R15 ;  /* 0x000000140c0f7223 */ /* 0x020fc6000000000f */
[C---:B------:R-:W-:Y:S01]  /*0c40*/  FFMA R25, R9.reuse, R19, R18 ;  /* 0x0000001309197223 */ /* 0x040fe20000000012 */
[----:B------:R-:W-:-:S07]  /*0c50*/  FFMA R15, R9, R8, R15 ;  /* 0x00000008090f7223 */ /* 0x000fce000000000f */
.L_x_569:
[----:B------:R-:W-:Y:S05]  /*0c60*/  BRA.U UP1, `(.L_x_565) ;  /* 0x0000000101407547 */ /* 0x000fea000b800000 */
[----:B------:R-:W0:Y:S01]  /*0c70*/  LDC.64 R4, c[0x0][0x3a0] ;  /* 0x0000e800ff047b82 */ /* 0x000e220000000a00 */
[----:B------:R-:W-:-:S07]  /*0c80*/  IMAD R13, R14, R13, R0 ;  /* 0x0000000d0e0d7224 */ /* 0x000fce00078e0200 */
[----:B------:R-:W1:Y:S08]  /*0c90*/  LDC.64 R6, c[0x0][0x3a8] ;  /* 0x0000ea00ff067b82 */ /* 0x000e700000000a00 */
[----:B------:R-:W2:Y:S08]  /*0ca0*/  LDC.64 R8, c[0x0][0x380] ;  /* 0x0000e000ff087b82 */ /* 0x000eb00000000a00 */
[----:B------:R-:W3:Y:S01]  /*0cb0*/  LDC.64 R2, c[0x0][0x388] ;  /* 0x0000e200ff027b82 */ /* 0x000ee20000000a00 */
[----:B0-----:R-:W-:-:S06]  /*0cc0*/  IMAD.WIDE R4, R13, 0x4, R4 ;  /* 0x000000040d047825 */ /* 0x001fcc00078e0204 */
[----:B------:R-:W4:Y:S01]  /*0cd0*/  LDG.E R4, desc[UR16][R4.64] ;  /* 0x0000001004047981 */ /* 0x000f22000c1e1900 */
[----:B-1----:R-:W-:-:S06]  /*0ce0*/  IMAD.WIDE R6, R13, 0x4, R6 ;  /* 0x000000040d067825 */ /* 0x002fcc00078e0206 */
[----:B------:R-:W4:Y:S01]  /*0cf0*/  LDG.E R7, desc[UR16][R6.64] ;  /* 0x0000001006077981 */ /* 0x000f22000c1e1900 */
[----:B--2---:R-:W-:-:S06]  /*0d00*/  IMAD.WIDE.U32 R8, R14, 0x4, R8 ;  /* 0x000000040e087825 */ /* 0x004fcc00078e0008 */
[----:B------:R-:W2:Y:S01]  /*0d10*/  LDG.E R8, desc[UR16][R8.64] ;  /* 0x0000001008087981 */ /* 0x000ea2000c1e1900 */
[----:B---3--:R-:W-:-:S06]  /*0d20*/  IMAD.WIDE.U32 R2, R14, 0x4, R2 ;  /* 0x000000040e027825 */ /* 0x008fcc00078e0002 */
[----:B------:R-:W3:Y:S01]  /*0d30*/  LDG.E R2, desc[UR16][R2.64] ;  /* 0x0000001002027981 */ /* 0x000ee2000c1e1900 */
[----:B----4-:R-:W-:-:S04]  /*0d40*/  FMUL R10, R4, R7 ;  /* 0x00000007040a7220 */ /* 0x010fc80000400000 */
[C---:B--2---:R-:W-:Y:S01]  /*0d50*/  FFMA R25, R10.reuse, R8, R25 ;  /* 0x000000080a197223 */ /* 0x044fe20000000019 */
[----:B---3--:R-:W-:-:S07]  /*0d60*/  FFMA R15, R10, R2, R15 ;  /* 0x000000020a0f7223 */ /* 0x008fce000000000f */
.L_x_565:
[----:B------:R-:W0:Y:S01]  /*0d70*/  LDC.64 R2, c[0x0][0x390] ;  /* 0x0000e400ff027b82 */ /* 0x000e220000000a00 */
[----:B------:R-:W-:Y:S02]  /*0d80*/  FMNMX R25, RZ, R25, !PT ;  /* 0x00000019ff197209 */ /* 0x000fe40007800000 */
[----:B------:R-:W-:-:S05]  /*0d90*/  FMNMX R15, RZ, R15, !PT ;  /* 0x0000000fff0f7209 */ /* 0x000fca0007800000 */
[----:B------:R-:W1:Y:S01]  /*0da0*/  LDC.64 R4, c[0x0][0x398] ;  /* 0x0000e600ff047b82 */ /* 0x000e620000000a00 */
[----:B0-----:R-:W-:-:S05]  /*0db0*/  IMAD.WIDE R2, R0, 0x4, R2 ;  /* 0x0000000400027825 */ /* 0x001fca00078e0202 */
[----:B------:R-:W-:Y:S01]  /*0dc0*/  STG.E desc[UR16][R2.64], R25 ;  /* 0x0000001902007986 */ /* 0x000fe2000c101910 */
[----:B-1----:R-:W-:-:S05]  /*0dd0*/  IMAD.WIDE R4, R0, 0x4, R4 ;  /* 0x0000000400047825 */ /* 0x002fca00078e0204 */
[----:B------:R-:W-:Y:S01]  /*0de0*/  STG.E desc[UR16][R4.64], R15 ;  /* 0x0000000f04007986 */ /* 0x000fe2000c101910 */
[----:B------:R-:W-:Y:S05]  /*0df0*/  EXIT ;  /* 0x000000000000794d */ /* 0x000fea0003800000 */
.L_x_570:
        /* <DEDUP_REMOVED lines=16> */
.L_x_584:


//--------------------- .text._Z22topKWeightUpdateKernelPKiPKfPfi --------------------------
	.section	.text._Z22topKWeightUpdateKernelPKiPKfPfi,"ax",@progbits
	.align	128
        .global         _Z22topKWeightUpdateKernelPKiPKfPfi
        .type           _Z22topKWeightUpdateKernelPKiPKfPfi,@function
        .size           _Z22topKWeightUpdateKernelPKiPKfPfi,(.L_x_585 - _Z22topKWeightUpdateKernelPKiPKfPfi)
        .other          _Z22topKWeightUpdateKernelPKiPKfPfi,@"STO_CUDA_ENTRY STV_DEFAULT"
_Z22topKWeightUpdateKernelPKiPKfPfi:
.text._Z22topKWeightUpdateKernelPKiPKfPfi:
[----:B------:R-:W-:Y:S01]  /*0000*/  LDC R1, c[0x0][0x37c] ;  /* 0x0000df00ff017b82 */ /* 0x000fe20000000800 */
[----:B------:R-:W0:Y:S07]  /*0010*/  S2R R0, SR_TID.X ;  /* 0x0000000000007919 */ /* 0x000e2e0000002100 */
[----:B------:R-:W0:Y:S01]  /*0020*/  S2UR UR4, SR_CTAID.X ;  /* 0x00000000000479c3 */ /* 0x000e220000002500 */
[----:B------:R-:W1:Y:S07]  /*0030*/  LDCU UR5, c[0x0][0x398] ;  /* 0x00007300ff0577ac */ /* 0x000e6e0008000800 */
[----:B------:R-:W0:Y:S02]  /*0040*/  LDC R5, c[0x0][0x360] ;  /* 0x0000d800ff057b82 */ /* 0x000e240000000800 */
[----:B0-----:R-:W-:-:S05]  /*0050*/  IMAD R5, R5, UR4, R0 ;  /* 0x0000000405057c24 */ /* 0x001fca000f8e0200 */
[----:B-1----:R-:W-:-:S13]  /*0060*/  ISETP.GE.AND P0, PT, R5, UR5, PT ;  /* 0x0000000505007c0c */ /* 0x002fda000bf06270 */
[----:B------:R-:W-:Y:S05]  /*0070*/  @P0 EXIT ;  /* 0x000000000000094d */ /* 0x000fea0003800000 */
[----:B------:R-:W0:Y:S01]  /*0080*/  LDC.64 R2, c[0x0][0x380] ;  /* 0x0000e000ff027b82 */ /* 0x000e220000000a00 */
[----:B------:R-:W1:Y:S07]  /*0090*/  LDCU.64 UR4, c[0x0][0x358] ;  /* 0x00006b00ff0477ac */ /* 0x000e6e0008000a00 */
[----:B------:R-:W2:Y:S01]  /*00a0*/  LDC.64 R6, c[0x0][0x390] ;  /* 0x0000e400ff067b82 */ /* 0x000ea20000000a00 */
[----:B0-----:R-:W-:-:S07]  /*00b0*/  IMAD.WIDE R2, R5, 0x4, R2 ;  /* 0x0000000405027825 */ /* 0x001fce00078e0202 */
[----:B------:R-:W0:Y:S01]  /*00c0*/  LDC.64 R4, c[0x0][0x388] ;  /* 0x0000e200ff047b82 */ /* 0x000e220000000a00 */
[----:B-1----:R-:W0:Y:S02]  /*00d0*/  LDG.E R3, desc[UR4][R2.64] ;  /* 0x0000000402037981 */ /* 0x002e24000c1e1900 */
[----:B0-----:R-:W-:-:S04]  /*00e0*/  IMAD.WIDE R4, R3, 0x4, R4 ;  /* 0x0000000403047825 */ /* 0x001fc800078e0204 */
[----:B--2---:R-:W-:Y:S02]  /*00f0*/  IMAD.WIDE R6, R3, 0x4, R6 ;  /* 0x0000000403067825 */ /* 0x004fe400078e0206 */
[----:B------:R-:W2:Y:S04]  /*0100*/  LDG.E R4, desc[UR4][R4.64] ;  /* 0x0000000404047981 */ /* 0x000ea8000c1e1900 */
[----:B------:R-:W2:Y:S02]  /*0110*/  LDG.E R9, desc[UR4][R6.64] ;  /* 0x0000000406097981 */ /* 0x000ea4000c1e1900 */
[----:B--2---:R-:W-:-:S05]  /*0120*/  FADD R9, R4, R9 ;  /* 0x0000000904097221 */ /* 0x004fca0000000000 */
[----:B------:R-:W-:Y:S01]  /*0130*/  STG.E desc[UR4][R6.64], R9 ;  /* 0x0000000906007986 */ /* 0x000fe2000c101904 */
[----:B------:R-:W-:Y:S05]  /*0140*/  EXIT ;  /* 0x000000000000794d */ /* 0x000fea0003800000 */
.L_x_571:
        /* <DEDUP_REMOVED lines=11> */
.L_x_585:


//--------------------- .text._Z18computeDeltaKernelPKfS0_S0_S0_S0_iiiPf --------------------------
	.section	.text._Z18computeDeltaKernelPKfS0_S0_S0_S0_iiiPf,"ax",@progbits
	.align	128
        .global         _Z18computeDeltaKernelPKfS0_S0_S0_S0_iiiPf
        .type           _Z18computeDeltaKernelPKfS0_S0_S0_S0_iiiPf,@function
        .size           _Z18computeDeltaKernelPKfS0_S0_S0_S0_iiiPf,(.L_x_586 - _Z18computeDeltaKernelPKfS0_S0_S0_S0_iiiPf)
        .other          _Z18computeDeltaKernelPKfS0_S0_S0_S0_iiiPf,@"STO_CUDA_ENTRY STV_DEFAULT"
_Z18computeDeltaKernelPKfS0_S0_S0_S0_iiiPf:
.text._Z18computeDeltaKernelPKfS0_S0_S0_S0_iiiPf:
[----:B------:R-:W-:Y:S01]  /*0000*/  LDC R1, c[0x0][0x37c] ;  /* 0x0000df00ff017b82 */ /* 0x000fe20000000800 */
[----:B------:R-:W0:Y:S01]  /*0010*/  S2R R0, SR_CTAID.X ;  /* 0x0000000000007919 */ /* 0x000e220000002500 */
[----:B------:R-:W0:Y:S01]  /*0020*/  LDCU.64 UR6, c[0x0][0x3a8] ;  /* 0x00007500ff0677ac */ /* 0x000e220008000a00 */
[----:B------:R-:W1:Y:S01]  /*0030*/  S2R R3, SR_TID.X ;  /* 0x0000000000037919 */ /* 0x000e620000002100 */
[----:B0-----:R-:W-:-:S04]  /*0040*/  ISETP.GE.AND P0, PT, R0, UR7, PT ;  /* 0x0000000700007c0c */ /* 0x001fc8000bf06270 */
[----:B-1----:R-:W-:-:S13]  /*0050*/  ISETP.GE.OR P0, PT, R3, UR6, P0 ;  /* 0x0000000603007c0c */ /* 0x002fda0008706670 */
[----:B------:R-:W-:Y:S05]  /*0060*/  @P0 EXIT ;  /* 0x000000000000094d */ /* 0x000fea0003800000 */
[----:B------:R-:W0:Y:S01]  /*0070*/  LDC.64 R4, c[0x0][0x390] ;  /* 0x0000e400ff047b82 */ /* 0x000e220000000a00 */
[----:B------:R-:W1:Y:S07]  /*0080*/  LDCU.64 UR4, c[0x0][0x358] ;  /* 0x00006b00ff0477ac */ /* 0x000e6e0008000a00 */
[----:B------:R-:W2:Y:S08]  /*0090*/  LDC.64 R6, c[0x0][0x398] ;  /* 0x0000e600ff067b82 */ /* 0x000eb00000000a00 */
[----:B------:R-:W3:Y:S01]  /*00a0*/  LDC R17, c[0x0][0x3b0] ;  /* 0x0000ec00ff117b82 */ /* 0x000ee20000000800 */
[----:B0-----:R-:W-:-:S07]  /*00b0*/  IMAD.WIDE.U32 R4, R0, 0x4, R4 ;  /* 0x0000000400047825 */ /* 0x001fce00078e0004 */
[----:B------:R-:W0:Y:S01]  /*00c0*/  LDC.64 R12, c[0x0][0x3a0] ;  /* 0x0000e800ff0c7b82 */ /* 0x000e220000000a00 */
[----:B-1----:R-:W4:Y:S01]  /*00d0*/  LDG.E R4, desc[UR4][R4.64] ;  /* 0x0000000404047981 */ /* 0x002f22000c1e1900 */
[----:B--2---:R-:W-:-:S06]  /*00e0*/  IMAD.WIDE.U32 R6, R0, 0x4, R6 ;  /* 0x0000000400067825 */ /* 0x004fcc00078e0006 */
[----:B------:R-:W2:Y:S01]  /*00f0*/  LDG.E R6, desc[UR4][R6.64] ;  /* 0x0000000406067981 */ /* 0x000ea2000c1e1900 */
[----:B------:R-:W-:Y:S02]  /*0100*/  HFMA2 R2, -RZ, RZ, 0, 0 ;  /* 0x00000000ff027431 */ /* 0x000fe400000001ff */
[----:B---3--:R-:W-:Y:S01]  /*0110*/  IMAD R17, R17, UR7, R0 ;  /* 0x0000000711117c24 */ /* 0x008fe2000f8e0200 */
[----:B------:R-:W-:Y:S02]  /*0120*/  MOV R15, RZ ;  /* 0x000000ff000f7202 */ /* 0x000fe40000000f00 */
[----:B----4-:R-:W-:Y:S02]  /*0130*/  FSETP.GT.AND P0, PT, R4, RZ, PT ;  /* 0x000000ff0400720b */ /* 0x010fe40003f04000 */
[----:B--2---:R-:W-:-:S11]  /*0140*/  FSETP.GT.AND P1, PT, R6, RZ, PT ;  /* 0x000000ff0600720b */ /* 0x004fd60003f24000 */
[----:B------:R-:W1:Y:S08]  /*0150*/  @P0 LDC.64 R8, c[0x0][0x380] ;  /* 0x0000e000ff080b82 */ /* 0x000e700000000a00 */
[----:B------:R-:W2:Y:S01]  /*0160*/  @P1 LDC.64 R10, c[0x0][0x388] ;  /* 0x0000e200ff0a1b82 */ /* 0x000ea20000000a00 */
[----:B-1----:R-:W-:-:S04]  /*0170*/  @P0 IMAD.WIDE.U32 R4, R3, 0x4, R8 ;  /* 0x0000000403040825 */ /* 0x002fc800078e0008 */
[----:B0-----:R-:W-:Y:S01]  /*0180*/  IMAD.WIDE R8, R17, 0x4, R12 ;  /* 0x0000000411087825 */ /* 0x001fe200078e020c */
[----:B------:R-:W3:Y:S03]  /*0190*/  @P0 LDG.E R2, desc[UR4][R4.64] ;  /* 0x0000000404020981 */ /* 0x000ee6000c1e1900 */
[C---:B--2---:R-:W-:Y:S02]  /*01a0*/  @P1 IMAD.WIDE.U32 R6, R3.reuse, 0x4, R10 ;  /* 0x0000000403061825 */ /* 0x044fe400078e000a */
[----:B------:R-:W2:Y:S01]  /*01b0*/  LDG.E R8, desc[UR4][R8.64] ;  /* 0x0000000408087981 */ /* 0x000ea2000c1e1900 */
[----:B------:R-:W0:Y:S03]  /*01c0*/  LDC.64 R10, c[0x0][0x3b8] ;  /* 0x0000ee00ff0a7b82 */ /* 0x000e260000000a00 */
[----:B------:R-:W3:Y:S01]  /*01d0*/  @P1 LDG.E R15, desc[UR4][R6.64] ;  /* 0x00000004060f1981 */ /* 0x000ee2000c1e1900 */
[----:B------:R-:W-:-:S02]  /*01e0*/  IMAD R3, R3, UR7, R0 ;  /* 0x0000000703037c24 */ /* 0x000fc4000f8e0200 */
[----:B--2---:R-:W-:Y:S01]  /*01f0*/  FMUL R0, R8, 0.0010000000474974513054 ;  /* 0x3a83126f08007820 */ /* 0x004fe20000400000 */
[----:B---3--:R-:W-:Y:S01]  /*0200*/  FADD R15, -R15, R2 ;  /* 0x000000020f0f7221 */ /* 0x008fe20000000100 */
[----:B0-----:R-:W-:-:S04]  /*0210*/  IMAD.WIDE.U32 R2, R3, 0x4, R10 ;  /* 0x0000000403027825 */ /* 0x001fc800078e000a */
[----:B------:R-:W-:-:S05]  /*0220*/  FMUL R15, R0, R15 ;  /* 0x0000000f000f7220 */ /* 0x000fca0000400000 */
[----:B------:R-:W-:Y:S01]  /*0230*/  STG.E desc[UR4][R2.64], R15 ;  /* 0x0000000f02007986 */ /* 0x000fe2000c101904 */
[----:B------:R-:W-:Y:S05]  /*0240*/  EXIT ;  /* 0x000000000000794d */ /* 0x000fea0003800000 */
.L_x_572:
        /* <DEDUP_REMOVED lines=11> */
.L_x_586:


//--------------------- .nv.shared._ZN3cub18CUB_300001_SM_10006detail10merge_sort26DeviceMergeSortMergeKernelINS2_10policy_hubIN6thrust24THRUST_300001_SM_1000_NS6detail15normal_iteratorINS6_10device_ptrIfEEEEE9Policy600ESB_NS8_INS9_IiEEEESB_SF_m10CompareAbsfiEEvbT2_T3_T4_PT6_PT7_T5_PSJ_SJ_NS1_7vsmem_tE --------------------------
	.section	.nv.shared._ZN3cub18CUB_300001_SM_10006detail10merge_sort26DeviceMergeSortMergeKernelINS2_10policy_hubIN6thrust24THRUST_300001_SM_1000_NS6detail15normal_iteratorINS6_10device_ptrIfEEEEE9Policy600ESB_NS8_INS9_IiEEEESB_SF_m10CompareAbsfiEEvbT2_T3_T4_PT6_PT7_T5_PSJ_SJ_NS1_7vsmem_tE,"aw",@nobits
	.sectionflags	@""
	.align	16
.nv.shared._ZN3cub18CUB_300001_SM_10006detail10merge_sort26DeviceMergeSortMergeKernelINS2_10policy_hubIN6thrust24THRUST_300001_SM_1000_NS6detail15normal_iteratorINS6_10device_ptrIfEEEEE9Policy600ESB_NS8_INS9_IiEEEESB_SF_m10CompareAbsfiEEvbT2_T3_T4_PT6_PT7_T5_PSJ_SJ_NS1_7vsmem_tE:
	.zero		18448


//--------------------- .nv.shared.reserved.0     --------------------------
	.section	.nv.shared.reserved.0,"aw",@nobits
	.weak		__nv_reservedSMEM_offset_0_alias
	.size		__nv_reservedSMEM_offset_0_alias, 0, 64
	.other		__nv_reservedSMEM_offset_0_alias,@"STO_CUDA_RESERVED_SHARED STV_DEFAULT"
__nv_reservedSMEM_offset_0_alias:
	.zero		0
	.zero		64


//--------------------- .nv.global                --------------------------
	.section	.nv.global,"aw",@nobits
.nv.global:
	.type		_ZN34_INTERNAL_01e022e8_4_k_cu__Z4reluf6thrust24THRUST_300001_SM_1000_NS12placeholders2_8E,@object
	.size		_ZN34_INTERNAL_01e022e8_4_k_cu__Z4reluf6thrust24THRUST_300001_SM_1000_NS12placeholders2_8E,(_ZN34_INTERNAL_01e022e8_4_k_cu__Z4reluf4cuda3std3__436_GLOBAL__N__01e022e8_4_k_cu__Z4reluf6ignoreE - _ZN34_INTERNAL_01e022e8_4_k_cu__Z4reluf6thrust24THRUST_300001_SM_1000_NS12placeholders2_8E)
_ZN34_INTERNAL_01e022e8_4_k_cu__Z4reluf6thrust24THRUST_300001_SM_1000_NS12placeholders2_8E:
	.zero		1
	.type		_ZN34_INTERNAL_01e022e8_4_k_cu__Z4reluf4cuda3std3__436_GLOBAL__N__01e022e8_4_k_cu__Z4reluf6ignoreE,@object
	.size		_ZN34_INTERNAL_01e022e8_4_k_cu__Z4reluf4cuda3std3__436_GLOBAL__N__01e022e8_4_k_cu__Z4reluf6ignoreE,(_ZN34_INTERNAL_01e022e8_4_k_cu__Z4reluf4cuda3std6ranges3__45__cpo4dataE - _ZN34_INTERNAL_01e022e8_4_k_cu__Z4reluf4cuda3std3__436_GLOBAL__N__01e022e8_4_k_cu__Z4reluf6ignoreE)
_ZN34_INTERNAL_01e022e8_4_k_cu__Z4reluf4cuda3std3__436_GLOBAL__N__01e022e8_4_k_cu__Z4reluf6ignoreE:
	.zero		1
	.type		_ZN34_INTERNAL_01e022e8_4_k_cu__Z4reluf4cuda3std6ranges3__45__cpo4dataE,@object
	.size		_ZN34_INTERNAL_01e022e8_4_k_cu__Z4reluf4cuda3std6ranges3__45__cpo4dataE,(_ZN34_INTERNAL_01e022e8_4_k_cu__Z4reluf6thrust24THRUST_300001_SM_1000_NS6system3cpp3parE - _ZN34_INTERNAL_01e022e8_4_k_cu__Z4reluf4cuda3std6ranges3__45__cpo4dataE)
_ZN34_INTERNAL_01e022e8_4_k_cu__Z4reluf4cuda3std6ranges3__45__cpo4dataE:
	.zero		1
	.type		_ZN34_INTERNAL_01e022e8_4_k_cu__Z4reluf6thrust24THRUST_300001_SM_1000_NS6system3cpp3parE,@object
	.size		_ZN34_INTERNAL_01e022e8_4_k_cu__Z4reluf6thrust24THRUST_300001_SM_1000_NS6system3cpp3parE,(_ZN34_INTERNAL_01e022e8_4_k_cu__Z4reluf4cuda3std3__45__cpo5beginE - _ZN34_INTERNAL_01e022e8_4_k_cu__Z4reluf6thrust24THRUST_300001_SM_1000_NS6system3cpp3parE)
_ZN34_INTERNAL_01e022e8_4_k_cu__Z4reluf6thrust24THRUST_300001_SM_1000_NS6system3cpp3parE:
	.zero		1
	.type		_ZN34_INTERNAL_01e022e8_4_k_cu__Z4reluf4cuda3std3__45__cpo5beginE,@object
	.size		_ZN34_INTERNAL_01e022e8_4_k_cu__Z4reluf4cuda3std3__45__cpo5beginE,(_ZN34_INTERNAL_01e022e8_4_k_cu__Z4reluf4cuda3std6ranges3__45__cpo5beginE - _ZN34_INTERNAL_01e022e8_4_k_cu__Z4reluf4cuda3std3__45__cpo5beginE)
_ZN34_INTERNAL_01e022e8_4_k_cu__Z4reluf4cuda3std3__45__cpo5beginE:
	.zero		1
	.type		_ZN34_INTERNAL_01e022e8_4_k_cu__Z4reluf4cuda3std6ranges3__45__cpo5beginE,@object
	.size		_ZN34_INTERNAL_01e022e8_4_k_cu__Z4reluf4cuda3std6ranges3__45__cpo5beginE,(_ZN34_INTERNAL_01e022e8_4_k_cu__Z4reluf6thrust24THRUST_300001_SM_1000_NS6deviceE - _ZN34_INTERNAL_01e022e8_4_k_cu__Z4reluf4cuda3std6ranges3__45__cpo5beginE)
_ZN34_INTERNAL_01e022e8_4_k_cu__Z4reluf4cuda3std6ranges3__45__cpo5beginE:
	.zero		1
	.type		_ZN34_INTERNAL_01e022e8_4_k_cu__Z4reluf6thrust24THRUST_300001_SM_1000_NS6deviceE,@object
	.size		_ZN34_INTERNAL_01e022e8_4_k_cu__Z4reluf6thrust24THRUST_300001_SM_1000_NS6deviceE,(_ZN34_INTERNAL_01e022e8_4_k_cu__Z4reluf4cuda3std3__47nulloptE - _ZN34_INTERNAL_01e022e8_4_k_cu__Z4reluf6thrust24THRUST_300001_SM_1000_NS6deviceE)
_ZN34_INTERNAL_01e022e8_4_k_cu__Z4reluf6thrust24THRUST_300001_SM_1000_NS6deviceE:
	.zero		1
	.type		_ZN34_INTERNAL_01e022e8_4_k_cu__Z4reluf4cuda3std3__47nulloptE,@object
	.size		_ZN34_INTERNAL_01e022e8_4_k_cu__Z4reluf4cuda3std3__47nulloptE,(_ZN34_INTERNAL_01e022e8_4_k_cu__Z4reluf4cuda3std6ranges3__45__cpo8distanceE - _ZN34_INTERNAL_01e022e8_4_k_cu__Z4reluf4cuda3std3__47nulloptE)
_ZN34_INTERNAL_01e022e8_4_k_cu__Z4reluf4cuda3std3__47nulloptE:
	.zero		1
	.type		_ZN34_INTERNAL_01e022e8_4_k_cu__Z4reluf4cuda3std6ranges3__45__cpo8distanceE,@object
	.size		_ZN34_INTERNAL_01e022e8_4_k_cu__Z4reluf4cuda3std6ranges3__45__cpo8distanceE,(_ZN34_INTERNAL_01e022e8_4_k_cu__Z4reluf6thrust24THRUST_300001_SM_1000_NS12placeholders2_4E - _ZN34_INTERNAL_01e022e8_4_k_cu__Z4reluf4cuda3std6ranges3__45__cpo8distanceE)
_ZN34_INTERNAL_01e022e8_4_k_cu__Z4reluf4cuda3std6ranges3__45__cpo8distanceE:
	.zero		1
	.type		_ZN34_INTERNAL_01e022e8_4_k_cu__Z4reluf6thrust24THRUST_300001_SM_1000_NS12placeholders2_4E,@object
	.size		_ZN34_INTERNAL_01e022e8_4_k_cu__Z4reluf6thrust24THRUST_300001_SM_1000_NS12placeholders2_4E,(_ZN34_INTERNAL_01e022e8_4_k_cu__Z4reluf4cuda3std3__45__cpo6rbeginE - _ZN34_INTERNAL_01e022e8_4_k_cu__Z4reluf6thrust24THRUST_300001_SM_1000_NS12placeholders2_4E)
_ZN34_INTERNAL_01e022e8_4_k_cu__Z4reluf6thrust24THRUST_300001_SM_1000_NS12placeholders2_4E:
	.zero		1
	.type		_ZN34_INTERNAL_01e022e8_4_k_cu__Z4reluf4cuda3std3__45__cpo6rbeginE,@object
	.size		_ZN34_INTERNAL_01e022e8_4_k_cu__Z4reluf4cuda3std3__45__cpo6rbeginE,(_ZN34_INTERNAL_01e022e8_4_k_cu__Z4reluf4cuda3std6ranges3__45__cpo7advanceE - _ZN34_INTERNAL_01e022e8_4_k_cu__Z4reluf4cuda3std3__45__cpo6rbeginE)
_ZN34_INTERNAL_01e022e8_4_k_cu__Z4reluf4cuda3std3__45__cpo6rbeginE:
	.zero		1
	.type		_ZN34_INTERNAL_01e022e8_4_k_cu__Z4reluf4cuda3std6ranges3__45__cpo7advanceE,@object
	.size		_ZN34_INTERNAL_01e022e8_4_k_cu__Z4reluf4cuda3std6ranges3__45__cpo7advanceE,(_ZN34_INTERNAL_01e022e8_4_k_cu__Z4reluf6thrust24THRUST_300001_SM_1000_NS12placeholders3_10E - _ZN34_INTERNAL_01e022e8_4_k_cu__Z4reluf4cuda3std6ranges3__45__cpo7advanceE)
_ZN34_INTERNAL_01e022e8_4_k_cu__Z4reluf4cuda3std6ranges3__45__cpo7advanceE:
	.zero		1
	.type		_ZN34_INTERNAL_01e022e8_4_k_cu__Z4reluf6thrust24THRUST_300001_SM_1000_NS12placeholders3_10E,@object
	.size		_ZN34_INTERNAL_01e022e8_4_k_cu__Z4reluf6thrust24THRUST_300001_SM_1000_NS12placeholders3_10E,(_ZN34_INTERNAL_01e022e8_4_k_cu__Z4reluf4cuda3std3__48in_placeE - _ZN34_INTERNAL_01e022e8_4_k_cu__Z4reluf6thrust24THRUST_300001_SM_1000_NS12placeholders3_10E)
_ZN34_INTERNAL_01e022e8_4_k_cu__Z4reluf6thrust24THRUST_300001_SM_1000_NS12placeholders3_10E:
	.zero		1
	.type		_ZN34_INTERNAL_01e022e8_4_k_cu__Z4reluf4cuda3std3__48in_placeE,@object
	.size		_ZN34_INTERNAL_01e022e8_4_k_cu__Z4reluf4cuda3std3__48in_placeE,(_ZN34_INTERNAL_01e022e8_4_k_cu__Z4reluf4cuda3std6ranges3__45__cpo4sizeE - _ZN34_INTERNAL_01e022e8_4_k_cu__Z4reluf4cuda3std3__48in_placeE)
_ZN34_INTERNAL_01e022e8_4_k_cu__Z4reluf4cuda3std3__48in_placeE:
	.zero		1
	.type		_ZN34_INTERNAL_01e022e8_4_k_cu__Z4reluf4cuda3std6ranges3__45__cpo4sizeE,@object
	.size		_ZN34_INTERNAL_01e022e8_4_k_cu__Z4reluf4cuda3std6ranges3__45__cpo4sizeE,(_ZN34_INTERNAL_01e022e8_4_k_cu__Z4reluf6thrust24THRUST_300001_SM_1000_NS12placeholders2_2E - _ZN34_INTERNAL_01e022e8_4_k_cu__Z4reluf4cuda3std6ranges3__45__cpo4sizeE)
_ZN34_INTERNAL_01e022e8_4_k_cu__Z4reluf4cuda3std6ranges3__45__cpo4sizeE:
	.zero		1
	.type		_ZN34_INTERNAL_01e022e8_4_k_cu__Z4reluf6thrust24THRUST_300001_SM_1000_NS12placeholders2_2E,@object
	.size		_ZN34_INTERNAL_01e022e8_4_k_cu__Z4reluf6thrust24THRUST_300001_SM_1000_NS12placeholders2_2E,(_ZN34_INTERNAL_01e022e8_4_k_cu__Z4reluf4cuda3std3__45__cpo6cbeginE - _ZN34_INTERNAL_01e022e8_4_k_cu__Z4reluf6thrust24THRUST_300001_SM_1000_NS12placeholders2_2E)
_ZN34_INTERNAL_01e022e8_4_k_cu__Z4reluf6thrust24THRUST_300001_SM_1000_NS12placeholders2_2E:
	.zero		1
	.type		_ZN34_INTERNAL_01e022e8_4_k_cu__Z4reluf4cuda3std3__45__cpo6cbeginE,@object
	.size		_ZN34_INTERNAL_01e022e8_4_k_cu__Z4reluf4cuda3std3__45__cpo6cbeginE,(_ZN34_INTERNAL_01e022e8_4_k_cu__Z4reluf4cuda3std6ranges3__45__cpo6cbeginE - _ZN34_INTERNAL_01e022e8_4_k_cu__Z4reluf4cuda3std3__45__cpo6cbeginE)
_ZN34_INTERNAL_01e022e8_4_k_cu__Z4reluf4cuda3std3__45__cpo6cbeginE:
	.zero		1
	.type		_ZN34_INTERNAL_01e022e8_4_k_cu__Z4reluf4cuda3std6ranges3__45__cpo6cbeginE,@object
	.size		_ZN34_INTERNAL_01e022e8_4_k_cu__Z4reluf4cuda3std6ranges3__45__cpo6cbeginE,(_ZN34_INTERNAL_01e022e8_4_k_cu__Z4reluf6thrust24THRUST_300001_SM_1000_NS12placeholders2_6E - _ZN34_INTERNAL_01e022e8_4_k_cu__Z4reluf4cuda3std6ranges3__45__cpo6cbeginE)
_ZN34_INTERNAL_01e022e8_4_k_cu__Z4reluf4cuda3std6ranges3__45__cpo6cbeginE:
	.zero		1
	.type		_ZN34_INTERNAL_01e022e8_4_k_cu__Z4reluf6thrust24THRUST_300001_SM_1000_NS12placeholders2_6E,@object
	.size		_ZN34_INTERNAL_01e022e8_4_k_cu__Z4reluf6thrust24THRUST_300001_SM_1000_NS12placeholders2_6E,(_ZN34_INTERNAL_01e022e8_4_k_cu__Z4reluf4cuda3std3__45__cpo7crbeginE - _ZN34_INTERNAL_01e022e8_4_k_cu__Z4reluf6thrust24THRUST_300001_SM_1000_NS12placeholders2_6E)
_ZN34_INTERNAL_01e022e8_4_k_cu__Z4reluf6thrust24THRUST_300001_SM_1000_NS12placeholders2_6E:
	.zero		1
	.type		_ZN34_INTERNAL_01e022e8_4_k_cu__Z4reluf4cuda3std3__45__cpo7crbeginE,@object
	.size		_ZN34_INTERNAL_01e022e8_4_k_cu__Z4reluf4cuda3std3__45__cpo7crbeginE,(_ZN34_INTERNAL_01e022e8_4_k_cu__Z4reluf4cuda3std6ranges3__45__cpo4nextE - _ZN34_INTERNAL_01e022e8_4_k_cu__Z4reluf4cuda3std3__45__cpo7crbeginE)
_ZN34_INTERNAL_01e022e8_4_k_cu__Z4reluf4cuda3std3__45__cpo7crbeginE:
	.zero		1
	.type		_ZN34_INTERNAL_01e022e8_4_k_cu__Z4reluf4cuda3std6ranges3__45__cpo4nextE,@object
	.size		_ZN34_INTERNAL_01e022e8_4_k_cu__Z4reluf4cuda3std6ranges3__45__cpo4nextE,(_ZN34_INTERNAL_01e022e8_4_k_cu__Z4reluf4cuda3std6ranges3__45__cpo4swapE - _ZN34_INTERNAL_01e022e8_4_k_cu__Z4reluf4cuda3std6ranges3__45__cpo4nextE)
_ZN34_INTERNAL_01e022e8_4_k_cu__Z4reluf4cuda3std6ranges3__45__cpo4nextE:
	.zero		1
	.type		_ZN34_INTERNAL_01e022e8_4_k_cu__Z4reluf4cuda3std6ranges3__45__cpo4swapE,@object
	.size		_ZN34_INTERNAL_01e022e8_4_k_cu__Z4reluf4cuda3std6ranges3__45__cpo4swapE,(_ZN34_INTERNAL_01e022e8_4_k_cu__Z4reluf6thrust24THRUST_300001_SM_1000_NS8cuda_cub10par_nosyncE - _ZN34_INTERNAL_01e022e8_4_k_cu__Z4reluf4cuda3std6ranges3__45__cpo4swapE)
_ZN34_INTERNAL_01e022e8_4_k_cu__Z4reluf4cuda3std6ranges3__45__cpo4swapE:
	.zero		1
	.type		_ZN34_INTERNAL_01e022e8_4_k_cu__Z4reluf6thrust24THRUST_300001_SM_1000_NS8cuda_cub10par_nosyncE,@object
	.size		_ZN34_INTERNAL_01e022e8_4_k_cu__Z4reluf6thrust24THRUST_300001_SM_1000_NS8cuda_cub10par_nosyncE,(_ZN34_INTERNAL_01e022e8_4_k_cu__Z4reluf6thrust24THRUST_300001_SM_1000_NS3seqE - _ZN34_INTERNAL_01e022e8_4_k_cu__Z4reluf6thrust24THRUST_300001_SM_1000_NS8cuda_cub10par_nosyncE)
_ZN34_INTERNAL_01e022e8_4_k_cu__Z4reluf6thrust24THRUST_300001_SM_1000_NS8cuda_cub10par_nosyncE:
	.zero		1
	.type		_ZN34_INTERNAL_01e022e8_4_k_cu__Z4reluf6thrust24THRUST_300001_SM_1000_NS3seqE,@object
	.size		_ZN34_INTERNAL_01e022e8_4_k_cu__Z4reluf6thrust24THRUST_300001_SM_1000_NS3seqE,(_ZN34_INTERNAL_01e022e8_4_k_cu__Z4reluf4cuda3std3__420unreachable_sentinelE - _ZN34_INTERNAL_01e022e8_4_k_cu__Z4reluf6thrust24THRUST_300001_SM_1000_NS3seqE)
_ZN34_INTERNAL_01e022e8_4_k_cu__Z4reluf6thrust24THRUST_300001_SM_1000_NS3seqE:
	.zero		1
	.type		_ZN34_INTERNAL_01e022e8_4_k_cu__Z4reluf4cuda3std3__420unreachable_sentinelE,@object
	.size		_ZN34_INTERNAL_01e022e8_4_k_cu__Z4reluf4cuda3std3__420unreachable_sentinelE,(_ZN34_INTERNAL_01e022e8_4_k_cu__Z4reluf4cuda3std6ranges3__45__cpo5ssizeE - _ZN34_INTERNAL_01e022e8_4_k_cu__Z4reluf4cuda3std3__420unreachable_sentinelE)
_ZN34_INTERNAL_01e022e8_4_k_cu__Z4reluf4cuda3std3__420unreachable_sentinelE:
	.zero		1
	.type		_ZN34_INTERNAL_01e022e8_4_k_cu__Z4reluf4cuda3std6ranges3__45__cpo5ssizeE,@object
	.size		_ZN34_INTERNAL_01e022e8_4_k_cu__Z4reluf4cuda3std6ranges3__45__cpo5ssizeE,(_ZN34_INTERNAL_01e022e8_4_k_cu__Z4reluf6thrust24THRUST_300001_SM_1000_NS12placeholders2_3E - _ZN34_INTERNAL_01e022e8_4_k_cu__Z4reluf4cuda3std6ranges3__45__cpo5ssizeE)
_ZN34_INTERNAL_01e022e8_4_k_cu__Z4reluf4cuda3std6ranges3__45__cpo5ssizeE:
	.zero		1
	.type		_ZN34_INTERNAL_01e022e8_4_k_cu__Z4reluf6thrust24THRUST_300001_SM_1000_NS12placeholders2_3E,@object
	.size		_ZN34_INTERNAL_01e022e8_4_k_cu__Z4reluf6thrust24THRUST_300001_SM_1000_NS12placeholders2_3E,(_ZN34_INTERNAL_01e022e8_4_k_cu__Z4reluf4cuda3std3__45__cpo4cendE - _ZN34_INTERNAL_01e022e8_4_k_cu__Z4reluf6thrust24THRUST_300001_SM_1000_NS12placeholders2_3E)
_ZN34_INTERNAL_01e022e8_4_k_cu__Z4reluf6thrust24THRUST_300001_SM_1000_NS12placeholders2_3E:
	.zero		1
	.type		_ZN34_INTERNAL_01e022e8_4_k_cu__Z4reluf4cuda3std3__45__cpo4cendE,@object
	.size		_ZN34_INTERNAL_01e022e8_4_k_cu__Z4reluf4cuda3std3__45__cpo4cendE,(_ZN34_INTERNAL_01e022e8_4_k_cu__Z4reluf4cuda3std6ranges3__45__cpo4cendE - _ZN34_INTERNAL_01e022e8_4_k_cu__Z4reluf4cuda3std3__45__cpo4cendE)
_ZN34_INTERNAL_01e022e8_4_k_cu__Z4reluf4cuda3std3__45__cpo4cendE:
	.zero		1
	.type		_ZN34_INTERNAL_01e022e8_4_k_cu__Z4reluf4cuda3std6ranges3__45__cpo4cendE,@object
	.size		_ZN34_INTERNAL_01e022e8_4_k_cu__Z4reluf4cuda3std6ranges3__45__cpo4cendE,(_ZN34_INTERNAL_01e022e8_4_k_cu__Z4reluf6thrust24THRUST_300001_SM_1000_NS12placeholders2_7E - _ZN34_INTERNAL_01e022e8_4_k_cu__Z4reluf4cuda3std6ranges3__45__cpo4cendE)
_ZN34_INTERNAL_01e022e8_4_k_cu__Z4reluf4cuda3std6ranges3__45__cpo4cendE:
	.zero		1
	.type		_ZN34_INTERNAL_01e022e8_4_k_cu__Z4reluf6thrust24THRUST_300001_SM_1000_NS12placeholders2_7E,@object
	.size		_ZN34_INTERNAL_01e022e8_4_k_cu__Z4reluf6thrust24THRUST_300001_SM_1000_NS12placeholders2_7E,(_ZN34_INTERNAL_01e022e8_4_k_cu__Z4reluf4cuda3std3__45__cpo5crendE - _ZN34_INTERNAL_01e022e8_4_k_cu__Z4reluf6thrust24THRUST_300001_SM_1000_NS12placeholders2_7E)
_ZN34_INTERNAL_01e022e8_4_k_cu__Z4reluf6thrust24THRUST_300001_SM_1000_NS12placeholders2_7E:
	.zero		1
	.type		_ZN34_INTERNAL_01e022e8_4_k_cu__Z4reluf4cuda3std3__45__cpo5crendE,@object
	.size		_ZN34_INTERNAL_01e022e8_4_k_cu__Z4reluf4cuda3std3__45__cpo5crendE,(_ZN34_INTERNAL_01e022e8_4_k_cu__Z4reluf4cuda3std6ranges3__45__cpo4prevE - _ZN34_INTERNAL_01e022e8_4_k_cu__Z4reluf4cuda3std3__45__cpo5crendE)
_ZN34_INTERNAL_01e022e8_4_k_cu__Z4reluf4cuda3std3__45__cpo5crendE:
	.zero		1
	.type		_ZN34_INTERNAL_01e022e8_4_k_cu__Z4reluf4cuda3std6ranges3__45__cpo4prevE,@object
	.size		_ZN34_INTERNAL_01e022e8_4_k_cu__Z4reluf4cuda3std6ranges3__45__cpo4prevE,(_ZN34_INTERNAL_01e022e8_4_k_cu__Z4reluf4cuda3std6ranges3__45__cpo9iter_moveE - _ZN34_INTERNAL_01e022e8_4_k_cu__Z4reluf4cuda3std6ranges3__45__cpo4prevE)
_ZN34_INTERNAL_01e022e8_4_k_cu__Z4reluf4cuda3std6ranges3__45__cpo4prevE:
	.zero		1
	.type		_ZN34_INTERNAL_01e022e8_4_k_cu__Z4reluf4cuda3std6ranges3__45__cpo9iter_moveE,@object
	.size		_ZN34_INTERNAL_01e022e8_4_k_cu__Z4reluf4cuda3std6ranges3__45__cpo9iter_moveE,(_ZN34_INTERNAL_01e022e8_4_k_cu__Z4reluf6thrust24THRUST_300001_SM_1000_NS6system6detail10sequential3seqE - _ZN34_INTERNAL_01e022e8_4_k_cu__Z4reluf4cuda3std6ranges3__45__cpo9iter_moveE)
_ZN34_INTERNAL_01e022e8_4_k_cu__Z4reluf4cuda3std6ranges3__45__cpo9iter_moveE:
	.zero		1
	.type		_ZN34_INTERNAL_01e022e8_4_k_cu__Z4reluf6thrust24THRUST_300001_SM_1000_NS6system6detail10sequential3seqE,@object
	.size		_ZN34_INTERNAL_01e022e8_4_k_cu__Z4reluf6thrust24THRUST_300001_SM_1000_NS6system6detail10sequential3seqE,(_ZN34_INTERNAL_01e022e8_4_k_cu__Z4reluf6thrust24THRUST_300001_SM_1000_NS12placeholders2_9E - _ZN34_INTERNAL_01e022e8_4_k_cu__Z4reluf6thrust24THRUST_300001_SM_1000_NS6system6detail10sequential3seqE)
_ZN34_INTERNAL_01e022e8_4_k_cu__Z4reluf6thrust24THRUST_300001_SM_1000_NS6system6detail10sequential3seqE:
	.zero		1
	.type		_ZN34_INTERNAL_01e022e8_4_k_cu__Z4reluf6thrust24THRUST_300001_SM_1000_NS12placeholders2_9E,@object
	.size		_ZN34_INTERNAL_01e022e8_4_k_cu__Z4reluf6thrust24THRUST_300001_SM_1000_NS12placeholders2_9E,(_ZN34_INTERNAL_01e022e8_4_k_cu__Z4reluf4cuda3std3__419piecewise_constructE - _ZN34_INTERNAL_01e022e8_4_k_cu__Z4reluf6thrust24THRUST_300001_SM_1000_NS12placeholders2_9E)
_ZN34_INTERNAL_01e022e8_4_k_cu__Z4reluf6thrust24THRUST_300001_SM_1000_NS12placeholders2_9E:
	.zero		1
	.type		_ZN34_INTERNAL_01e022e8_4_k_cu__Z4reluf4cuda3std3__419piecewise_constructE,@object
	.size		_ZN34_INTERNAL_01e022e8_4_k_cu__Z4reluf4cuda3std3__419piecewise_constructE,(_ZN34_INTERNAL_01e022e8_4_k_cu__Z4reluf4cuda3std6ranges3__45__cpo5cdataE - _ZN34_INTERNAL_01e022e8_4_k_cu__Z4reluf4cuda3std3__419piecewise_constructE)
_ZN34_INTERNAL_01e022e8_4_k_cu__Z4reluf4cuda3std3__419piecewise_constructE:
	.zero		1
	.type		_ZN34_INTERNAL_01e022e8_4_k_cu__Z4reluf4cuda3std6ranges3__45__cpo5cdataE,@object
	.size		_ZN34_INTERNAL_01e022e8_4_k_cu__Z4reluf4cuda3std6ranges3__45__cpo5cdataE,(_ZN34_INTERNAL_01e022e8_4_k_cu__Z4reluf6thrust24THRUST_300001_SM_1000_NS12placeholders2_1E - _ZN34_INTERNAL_01e022e8_4_k_cu__Z4reluf4cuda3std6ranges3__45__cpo5cdataE)
_ZN34_INTERNAL_01e022e8_4_k_cu__Z4reluf4cuda3std6ranges3__45__cpo5cdataE:
	.zero		1
	.type		_ZN34_INTERNAL_01e022e8_4_k_cu__Z4reluf6thrust24THRUST_300001_SM_1000_NS12placeholders2_1E,@object
	.size		_ZN34_INTERNAL_01e022e8_4_k_cu__Z4reluf6thrust24THRUST_300001_SM_1000_NS12placeholders2_1E,(_ZN34_INTERNAL_01e022e8_4_k_cu__Z4reluf4cuda3std3__45__cpo3endE - _ZN34_INTERNAL_01e022e8_4_k_cu__Z4reluf6thrust24THRUST_300001_SM_1000_NS12placeholders2_1E)
_ZN34_INTERNAL_01e022e8_4_k_cu__Z4reluf6thrust24THRUST_300001_SM_1000_NS12placeholders2_1E:
	.zero		1
	.type		_ZN34_INTERNAL_01e022e8_4_k_cu__Z4reluf4cuda3std3__45__cpo3endE,@object
	.size		_ZN34_INTERNAL_01e022e8_4_k_cu__Z4reluf4cuda3std3__45__cpo3endE,(_ZN34_INTERNAL_01e022e8_4_k_cu__Z4reluf4cuda3std6ranges3__45__cpo3endE - _ZN34_INTERNAL_01e022e8_4_k_cu__Z4reluf4cuda3std3__45__cpo3endE)
_ZN34_INTERNAL_01e022e8_4_k_cu__Z4reluf4cuda3std3__45__cpo3endE:
	.zero		1
	.type		_ZN34_INTERNAL_01e022e8_4_k_cu__Z4reluf4cuda3std6ranges3__45__cpo3endE,@object
	.size		_ZN34_INTERNAL_01e022e8_4_k_cu__Z4reluf4cuda3std6ranges3__45__cpo3endE,(_ZN34_INTERNAL_01e022e8_4_k_cu__Z4reluf6thrust24THRUST_300001_SM_1000_NS12placeholders2_5E - _ZN34_INTERNAL_01e022e8_4_k_cu__Z4reluf4cuda3std6ranges3__45__cpo3endE)
_ZN34_INTERNAL_01e022e8_4_k_cu__Z4reluf4cuda3std6ranges3__45__cpo3endE:
	.zero		1
	.type		_ZN34_INTERNAL_01e022e8_4_k_cu__Z4reluf6thrust24THRUST_300001_SM_1000_NS12placeholders2_5E,@object
	.size		_ZN34_INTERNAL_01e022e8_4_k_cu__Z4reluf6thrust24THRUST_300001_SM_1000_NS12placeholders2_5E,(_ZN34_INTERNAL_01e022e8_4_k_cu__Z4reluf4cuda3std3__45__cpo4rendE - _ZN34_INTERNAL_01e022e8_4_k_cu__Z4reluf6thrust24THRUST_300001_SM_1000_NS12placeholders2_5E)
_ZN34_INTERNAL_01e022e8_4_k_cu__Z4reluf6thrust24THRUST_300001_SM_1000_NS12placeholders2_5E:
	.zero		1
	.type		_ZN34_INTERNAL_01e022e8_4_k_cu__Z4reluf4cuda3std3__45__cpo4rendE,@object
	.size		_ZN34_INTERNAL_01e022e8_4_k_cu__Z4reluf4cuda3std3__45__cpo4rendE,(_ZN34_INTERNAL_01e022e8_4_k_cu__Z4reluf4cuda3std6ranges3__45__cpo9iter_swapE - _ZN34_INTERNAL_01e022e8_4_k_cu__Z4reluf4cuda3std3__45__cpo4rendE)
_ZN34_INTERNAL_01e022e8_4_k_cu__Z4reluf4cuda3std3__45__cpo4rendE:
	.zero		1
	.type		_ZN34_INTERNAL_01e022e8_4_k_cu__Z4reluf4cuda3std6ranges3__45__cpo9iter_swapE,@object
	.size		_ZN34_INTERNAL_01e022e8_4_k_cu__Z4reluf4cuda3std6ranges3__45__cpo9iter_swapE,(_ZN34_INTERNAL_01e022e8_4_k_cu__Z4reluf4cuda3std3__48unexpectE - _ZN34_INTERNAL_01e022e8_4_k_cu__Z4reluf4cuda3std6ranges3__45__cpo9iter_swapE)
_ZN34_INTERNAL_01e022e8_4_k_cu__Z4reluf4cuda3std6ranges3__45__cpo9iter_swapE:
	.zero		1
	.type		_ZN34_INTERNAL_01e022e8_4_k_cu__Z4reluf4cuda3std3__48unexpectE,@object
	.size		_ZN34_INTERNAL_01e022e8_4_k_cu__Z4reluf4cuda3std3__48unexpectE,(_ZN34_INTERNAL_01e022e8_4_k_cu__Z4reluf6thrust24THRUST_300001_SM_1000_NS8cuda_cub3parE - _ZN34_INTERNAL_01e022e8_4_k_cu__Z4reluf4cuda3std3__48unexpectE)
_ZN34_INTERNAL_01e022e8_4_k_cu__Z4reluf4cuda3std3__48unexpectE:
	.zero		1
	.type		_ZN34_INTERNAL_01e022e8_4_k_cu__Z4reluf6thrust24THRUST_300001_SM_1000_NS8cuda_cub3parE,@object
	.size		_ZN34_INTERNAL_01e022e8_4_k_cu__Z4reluf6thrust24THRUST_300001_SM_1000_NS8cuda_cub3parE,(.L_29 - _ZN34_INTERNAL_01e022e8_4_k_cu__Z4reluf6thrust24THRUST_300001_SM_1000_NS8cuda_cub3parE)
_ZN34_INTERNAL_01e022e8_4_k_cu__Z4reluf6thrust24THRUST_300001_SM_1000_NS8cuda_cub3parE:
	.zero		1
.L_29:


//--------------------- .nv.shared._ZN3cub18CUB_300001_SM_10006detail10merge_sort30DeviceMergeSortBlockSortKernelINS2_10policy_hubIN6thrust24THRUST_300001_SM_1000_NS6detail15normal_iteratorINS6_10device_ptrIfEEEEE9Policy600ESB_NS8_INS9_IiEEEESB_SF_m10CompareAbsfiEEvbT0_T1_T2_T3_T4_PT6_PT7_T5_NS1_7vsmem_tE --------------------------
	.section	.nv.shared._ZN3cub18CUB_300001_SM_10006detail10merge_sort30DeviceMergeSortBlockSortKernelINS2_10policy_hubIN6thrust24THRUST_300001_SM_1000_NS6detail15normal_iteratorINS6_10device_ptrIfEEEEE9Policy600ESB_NS8_INS9_IiEEEESB_SF_m10CompareAbsfiEEvbT0_T1_T2_T3_T4_PT6_PT7_T5_NS1_7vsmem_tE,"aw",@nobits
	.sectionflags	@""
	.align	16
.nv.shared._ZN3cub18CUB_300001_SM_10006detail10merge_sort30DeviceMergeSortBlockSortKernelINS2_10policy_hubIN6thrust24THRUST_300001_SM_1000_NS6detail15normal_iteratorINS6_10device_ptrIfEEEEE9Policy600ESB_NS8_INS9_IiEEEESB_SF_m10CompareAbsfiEEvbT0_T1_T2_T3_T4_PT6_PT7_T5_NS1_7vsmem_tE:
	.zero		18448


//--------------------- .nv.shared._ZN3cub18CUB_300001_SM_10006detail10merge_sort26DeviceMergeSortMergeKernelINS2_10policy_hubIN6thrust24THRUST_300001_SM_1000_NS6detail15normal_iteratorINS6_10device_ptrIfEEEEE9Policy600ESB_NS8_INS9_IiEEEESB_SF_j10CompareAbsfiEEvbT2_T3_T4_PT6_PT7_T5_PSJ_SJ_NS1_7vsmem_tE --------------------------
	.section	.nv.shared._ZN3cub18CUB_300001_SM_10006detail10merge_sort26DeviceMergeSortMergeKernelINS2_10policy_hubIN6thrust24THRUST_300001_SM_1000_NS6detail15normal_iteratorINS6_10device_ptrIfEEEEE9Policy600ESB_NS8_INS9_IiEEEESB_SF_j10CompareAbsfiEEvbT2_T3_T4_PT6_PT7_T5_PSJ_SJ_NS1_7vsmem_tE,"aw",@nobits
	.sectionflags	@""
	.align	16
.nv.shared._ZN3cub18CUB_300001_SM_10006detail10merge_sort26DeviceMergeSortMergeKernelINS2_10policy_hubIN6thrust24THRUST_300001_SM_1000_NS6detail15normal_iteratorINS6_10device_ptrIfEEEEE9Policy600ESB_NS8_INS9_IiEEEESB_SF_j10CompareAbsfiEEvbT2_T3_T4_PT6_PT7_T5_PSJ_SJ_NS1_7vsmem_tE:
	.zero		18448


//--------------------- .nv.shared._ZN3cub18CUB_300001_SM_10006detail10merge_sort30DeviceMergeSortBlockSortKernelINS2_10policy_hubIN6thrust24THRUST_300001_SM_1000_NS6detail15normal_iteratorINS6_10device_ptrIfEEEEE9Policy600ESB_NS8_INS9_IiEEEESB_SF_j10CompareAbsfiEEvbT0_T1_T2_T3_T4_PT6_PT7_T5_NS1_7vsmem_tE --------------------------
	.section	.nv.shared._ZN3cub18CUB_300001_SM_10006detail10merge_sort30DeviceMergeSortBlockSortKernelINS2_10policy_hubIN6thrust24THRUST_300001_SM_1000_NS6detail15normal_iteratorINS6_10device_ptrIfEEEEE9Policy600ESB_NS8_INS9_IiEEEESB_SF_j10CompareAbsfiEEvbT0_T1_T2_T3_T4_PT6_PT7_T5_NS1_7vsmem_tE,"aw",@nobits
	.sectionflags	@""
	.align	16
.nv.shared._ZN3cub18CUB_300001_SM_10006detail10merge_sort30DeviceMergeSortBlockSortKernelINS2_10policy_hubIN6thrust24THRUST_300001_SM_1000_NS6detail15normal_iteratorINS6_10device_ptrIfEEEEE9Policy600ESB_NS8_INS9_IiEEEESB_SF_j10CompareAbsfiEEvbT0_T1_T2_T3_T4_PT6_PT7_T5_NS1_7vsmem_tE:
	.zero		18448


//--------------------- .nv.shared._Z19fusedGoodnessKernelPKfS0_S0_PfS1_ii --------------------------
	.section	.nv.shared._Z19fusedGoodnessKernelPKfS0_S0_PfS1_ii,"aw",@nobits
	.sectionflags	@""
	.align	4
.nv.shared._Z19fusedGoodnessKernelPKfS0_S0_PfS1_ii:
	.zero		3072


//--------------------- .nv.constant0._ZN3cub18CUB_300001_SM_10006detail10merge_sort26DeviceMergeSortMergeKernelINS2_10policy_hubIN6thrust24THRUST_300001_SM_1000_NS6detail15normal_iteratorINS6_10device_ptrIfEEEEE9Policy600ESB_NS8_INS9_IiEEEESB_SF_m10CompareAbsfiEEvbT2_T3_T4_PT6_PT7_T5_PSJ_SJ_NS1_7vsmem_tE --------------------------
	.section	.nv.constant0._ZN3cub18CUB_300001_SM_10006detail10merge_sort26DeviceMergeSortMergeKernelINS2_10policy_hubIN6thrust24THRUST_300001_SM_1000_NS6detail15normal_iteratorINS6_10device_ptrIfEEEEE9Policy600ESB_NS8_INS9_IiEEEESB_SF_m10CompareAbsfiEEvbT2_T3_T4_PT6_PT7_T5_PSJ_SJ_NS1_7vsmem_tE,"a",@progbits
	.sectionflags	@""
	.align	4
.nv.constant0._ZN3cub18CUB_300001_SM_10006detail10merge_sort26DeviceMergeSortMergeKernelINS2_10policy_hubIN6thrust24THRUST_300001_SM_1000_NS6detail15normal_iteratorINS6_10device_ptrIfEEEEE9Policy600ESB_NS8_INS9_IiEEEESB_SF_m10CompareAbsfiEEvbT2_T3_T4_PT6_PT7_T5_PSJ_SJ_NS1_7vsmem_tE:
	.zero		976


//--------------------- .nv.constant0._ZN3cub18CUB_300001_SM_10006detail10merge_sort30DeviceMergeSortPartitionKernelIN6thrust24THRUST_300001_SM_1000_NS6detail15normal_iteratorINS5_10device_ptrIfEEEEm10CompareAbsfEEvbT_PT2_T0_SF_PSF_T1_SF_i --------------------------
	.section	.nv.constant0._ZN3cub18CUB_300001_SM_10006detail10merge_sort30DeviceMergeSortPartitionKernelIN6thrust24THRUST_300001_SM_1000_NS6detail15normal_iteratorINS5_10device_ptrIfEEEEm10CompareAbsfEEvbT_PT2_T0_SF_PSF_T1_SF_i,"a",@progbits
	.sectionflags	@""
	.align	4
.nv.constant0._ZN3cub18CUB_300001_SM_10006detail10merge_sort30DeviceMergeSortPartitionKernelIN6thrust24THRUST_300001_SM_1000_NS6detail15normal_iteratorINS5_10device_ptrIfEEEEm10CompareAbsfEEvbT_PT2_T0_SF_PSF_T1_SF_i:
	.zero		964


//--------------------- .nv.constant0._ZN3cub18CUB_300001_SM_10006detail10merge_sort30DeviceMergeSortBlockSortKernelINS2_10policy_hubIN6thrust24THRUST_300001_SM_1000_NS6detail15normal_iteratorINS6_10device_ptrIfEEEEE9Policy600ESB_NS8_INS9_IiEEEESB_SF_m10CompareAbsfiEEvbT0_T1_T2_T3_T4_PT6_PT7_T5_NS1_7vsmem_tE --------------------------
	.section	.nv.constant0._ZN3cub18CUB_300001_SM_10006detail10merge_sort30DeviceMergeSortBlockSortKernelINS2_10policy_hubIN6thrust24THRUST_300001_SM_1000_NS6detail15normal_iteratorINS6_10device_ptrIfEEEEE9Policy600ESB_NS8_INS9_IiEEEESB_SF_m10CompareAbsfiEEvbT0_T1_T2_T3_T4_PT6_PT7_T5_NS1_7vsmem_tE,"a",@progbits
	.sectionflags	@""
	.align	4
.nv.constant0._ZN3cub18CUB_300001_SM_10006detail10merge_sort30DeviceMergeSortBlockSortKernelINS2_10policy_hubIN6thrust24THRUST_300001_SM_1000_NS6detail15normal_iteratorINS6_10device_ptrIfEEEEE9Policy600ESB_NS8_INS9_IiEEEESB_SF_m10CompareAbsfiEEvbT0_T1_T2_T3_T4_PT6_PT7_T5_NS1_7vsmem_tE:
	.zero		976


//--------------------- .nv.constant0._ZN3cub18CUB_300001_SM_10006detail10merge_sort26DeviceMergeSortMergeKernelINS2_10policy_hubIN6thrust24THRUST_300001_SM_1000_NS6detail15normal_iteratorINS6_10device_ptrIfEEEEE9Policy600ESB_NS8_INS9_IiEEEESB_SF_j10CompareAbsfiEEvbT2_T3_T4_PT6_PT7_T5_PSJ_SJ_NS1_7vsmem_tE --------------------------
	.section	.nv.constant0._ZN3cub18CUB_300001_SM_10006detail10merge_sort26DeviceMergeSortMergeKernelINS2_10policy_hubIN6thrust24THRUST_300001_SM_1000_NS6detail15normal_iteratorINS6_10device_ptrIfEEEEE9Policy600ESB_NS8_INS9_IiEEEESB_SF_j10CompareAbsfiEEvbT2_T3_T4_PT6_PT7_T5_PSJ_SJ_NS1_7vsmem_tE,"a",@progbits
	.sectionflags	@""
	.align	4
.nv.constant0._ZN3cub18CUB_300001_SM_10006detail10merge_sort26DeviceMergeSortMergeKernelINS2_10policy_hubIN6thrust24THRUST_300001_SM_1000_NS6detail15normal_iteratorINS6_10device_ptrIfEEEEE9Policy600ESB_NS8_INS9_IiEEEESB_SF_j10CompareAbsfiEEvbT2_T3_T4_PT6_PT7_T5_PSJ_SJ_NS1_7vsmem_tE:
	.zero		976


//--------------------- .nv.constant0._ZN3cub18CUB_300001_SM_10006detail10merge_sort30DeviceMergeSortPartitionKernelIN6thrust24THRUST_300001_SM_1000_NS6detail15normal_iteratorINS5_10device_ptrIfEEEEj10CompareAbsfEEvbT_PT2_T0_SF_PSF_T1_SF_i --------------------------
	.section	.nv.constant0._ZN3cub18CUB_300001_SM_10006detail10merge_sort30DeviceMergeSortPartitionKernelIN6thrust24THRUST_300001_SM_1000_NS6detail15normal_iteratorINS5_10device_ptrIfEEEEj10CompareAbsfEEvbT_PT2_T0_SF_PSF_T1_SF_i,"a",@progbits
	.sectionflags	@""
	.align	4
.nv.constant0._ZN3cub18CUB_300001_SM_10006detail10merge_sort30DeviceMergeSortPartitionKernelIN6thrust24THRUST_300001_SM_1000_NS6detail15normal_iteratorINS5_10device_ptrIfEEEEj10CompareAbsfEEvbT_PT2_T0_SF_PSF_T1_SF_i:
	.zero		948


//--------------------- .nv.constant0._ZN3cub18CUB_300001_SM_10006detail10merge_sort30DeviceMergeSortBlockSortKernelINS2_10policy_hubIN6thrust24THRUST_300001_SM_1000_NS6detail15normal_iteratorINS6_10device_ptrIfEEEEE9Policy600ESB_NS8_INS9_IiEEEESB_SF_j10CompareAbsfiEEvbT0_T1_T2_T3_T4_PT6_PT7_T5_NS1_7vsmem_tE --------------------------
	.section	.nv.constant0._ZN3cub18CUB_300001_SM_10006detail10merge_sort30DeviceMergeSortBlockSortKernelINS2_10policy_hubIN6thrust24THRUST_300001_SM_1000_NS6detail15normal_iteratorINS6_10device_ptrIfEEEEE9Policy600ESB_NS8_INS9_IiEEEESB_SF_j10CompareAbsfiEEvbT0_T1_T2_T3_T4_PT6_PT7_T5_NS1_7vsmem_tE,"a",@progbits
	.sectionflags	@""
	.align	4
.nv.constant0._ZN3cub18CUB_300001_SM_10006detail10merge_sort30DeviceMergeSortBlockSortKernelINS2_10policy_hubIN6thrust24THRUST_300001_SM_1000_NS6detail15normal_iteratorINS6_10device_ptrIfEEEEE9Policy600ESB_NS8_INS9_IiEEEESB_SF_j10CompareAbsfiEEvbT0_T1_T2_T3_T4_PT6_PT7_T5_NS1_7vsmem_tE:
	.zero		976


//--------------------- .nv.constant0._ZN3cub18CUB_300001_SM_10006detail8for_each13static_kernelINS2_12policy_hub_t12policy_500_tEmN6thrust24THRUST_300001_SM_1000_NS8cuda_cub20__uninitialized_fill7functorINS7_10device_ptrIiEEiEEEEvT0_T1_ --------------------------
	.section	.nv.constant0._ZN3cub18CUB_300001_SM_10006detail8for_each13static_kernelINS2_12policy_hub_t12policy_500_tEmN6thrust24THRUST_300001_SM_1000_NS8cuda_cub20__uninitialized_fill7functorINS7_10device_ptrIiEEiEEEEvT0_T1_,"a",@progbits
	.sectionflags	@""
	.align	4
.nv.constant0._ZN3cub18CUB_300001_SM_10006detail8for_each13static_kernelINS2_12policy_hub_t12policy_500_tEmN6thrust24THRUST_300001_SM_1000_NS8cuda_cub20__uninitialized_fill7functorINS7_10device_ptrIiEEiEEEEvT0_T1_:
	.zero		920


//--------------------- .nv.constant0._ZN3cub18CUB_300001_SM_10006detail8for_each13static_kernelINS2_12policy_hub_t12policy_500_tEmN6thrust24THRUST_300001_SM_1000_NS8cuda_cub20__uninitialized_fill7functorINS7_10device_ptrIfEEfEEEEvT0_T1_ --------------------------
	.section	.nv.constant0._ZN3cub18CUB_300001_SM_10006detail8for_each13static_kernelINS2_12policy_hub_t12policy_500_tEmN6thrust24THRUST_300001_SM_1000_NS8cuda_cub20__uninitialized_fill7functorINS7_10device_ptrIfEEfEEEEvT0_T1_,"a",@progbits
	.sectionflags	@""
	.align	4
.nv.constant0._ZN3cub18CUB_300001_SM_10006detail8for_each13static_kernelINS2_12policy_hub_t12policy_500_tEmN6thrust24THRUST_300001_SM_1000_NS8cuda_cub20__uninitialized_fill7functorINS7_10device_ptrIfEEfEEEEvT0_T1_:
	.zero		920


//--------------------- .nv.constant0._ZN3cub18CUB_300001_SM_10006detail11EmptyKernelIvEEvv --------------------------
	.section	.nv.constant0._ZN3cub18CUB_300001_SM_10006detail11EmptyKernelIvEEvv,"a",@progbits
	.sectionflags	@""
	.align	4
.nv.constant0._ZN3cub18CUB_300001_SM_10006detail11EmptyKernelIvEEvv:
	.zero		896


//--------------------- .nv.constant0._Z17updateThetaKernelPfPKfS1_fii --------------------------
	.section	.nv.constant0._Z17updateThetaKernelPfPKfS1_fii,"a",@progbits
	.sectionflags	@""
	.align	4
.nv.constant0._Z17updateThetaKernelPfPKfS1_fii:
	.zero		932


//--------------------- .nv.constant0._Z19fusedGoodnessKernelPKfS0_S0_PfS1_ii --------------------------
	.section	.nv.constant0._Z19fusedGoodnessKernelPKfS0_S0_PfS1_ii,"a",@progbits
	.sectionflags	@""
	.align	4
.nv.constant0._Z19fusedGoodnessKernelPKfS0_S0_PfS1_ii:
	.zero		944


//--------------------- .nv.constant0._Z18fusedForwardKernelPKfS0_PfS1_S0_S0_ii --------------------------
	.section	.nv.constant0._Z18fusedForwardKernelPKfS0_PfS1_S0_S0_ii,"a",@progbits
	.sectionflags	@""
	.align	4
.nv.constant0._Z18fusedForwardKernelPKfS0_PfS1_S0_S0_ii:
	.zero		952


//--------------------- .nv.constant0._Z22topKWeightUpdateKernelPKiPKfPfi --------------------------
	.section	.nv.constant0._Z22topKWeightUpdateKernelPKiPKfPfi,"a",@progbits
	.sectionflags	@""
	.align	4
.nv.constant0._Z22topKWeightUpdateKernelPKiPKfPfi:
	.zero		924


//--------------------- .nv.constant0._Z18computeDeltaKernelPKfS0_S0_S0_S0_iiiPf --------------------------
	.section	.nv.constant0._Z18computeDeltaKernelPKfS0_S0_S0_S0_iiiPf,"a",@progbits
	.sectionflags	@""
	.align	4
.nv.constant0._Z18computeDeltaKernelPKfS0_S0_S0_S0_iiiPf:
	.zero		960


//--------------------- SYMBOLS --------------------------

	.type		.nv.reservedSmem.offset0,@object
	.size		.nv.reservedSmem.offset0,0x4
	.type		.nv.reservedSmem.cap,@object
	.size		.nv.reservedSmem.cap,0x4
